def matmul_kernel(
    a_ptr,
    b_ptr,
    c_ptr,
    M,
    N,
    K,
    stride_am,
    stride_ak,
    stride_bk,
    stride_bn,
    stride_cm,
    stride_cn,
    BLOCK_M: tl.constexpr,
    BLOCK_N: tl.constexpr,
    BLOCK_K: tl.constexpr,
    GROUP_M: tl.constexpr,
):
    pid = tl.program_id(axis=0)
    num_pid_m = tl.cdiv(M, BLOCK_M)
    num_pid_n = tl.cdiv(N, BLOCK_N)
    num_pid_in_group = GROUP_M * num_pid_n
    group_id = pid // num_pid_in_group
    first_pid_m = group_id * GROUP_M
    group_size_m = min(num_pid_m - first_pid_m, GROUP_M)
    pid_m = first_pid_m + ((pid % num_pid_in_group) % group_size_m)
    pid_n = (pid % num_pid_in_group) // group_size_m

    offs_am = (pid_m * BLOCK_M + tl.arange(0, BLOCK_M)) % M
    offs_bn = (pid_n * BLOCK_N + tl.arange(0, BLOCK_N)) % N
    offs_k = tl.arange(0, BLOCK_K)
    a_ptrs = a_ptr + offs_am[:, None] * stride_am + offs_k[None, :] * stride_ak
    b_ptrs = b_ptr + offs_k[:, None] * stride_bk + offs_bn[None, :] * stride_bn

    acc = tl.zeros((BLOCK_M, BLOCK_N), dtype=tl.float32)
    for kk in range(0, tl.cdiv(K, BLOCK_K)):
        a = tl.load(a_ptrs, mask=offs_k[None, :] < K - kk * BLOCK_K, other=0.0)
        b = tl.load(b_ptrs, mask=offs_k[:, None] < K - kk * BLOCK_K, other=0.0)
        acc = tl.dot(a, b, acc)
        a_ptrs += BLOCK_K * stride_ak
        b_ptrs += BLOCK_K * stride_bk

    c = acc.to(c_ptr.dtype.element_ty)
    offs_cm = pid_m * BLOCK_M + tl.arange(0, BLOCK_M)
    offs_cn = pid_n * BLOCK_N + tl.arange(0, BLOCK_N)
    c_ptrs = c_ptr + offs_cm[:, None] * stride_cm + offs_cn[None, :] * stride_cn
    mask = (offs_cm[:, None] < M) & (offs_cn[None, :] < N)
    tl.store(c_ptrs, c, mask=mask)

# config = {"BLOCK_K": 64, "BLOCK_M": 32, "BLOCK_N": 256, "GROUP_M": 8, "arch": "sm_90", "dtype": "fp8e4m3", "num_ctas": 1, "num_stages": 3, "num_warps": 4}
# arch = sm_90


// ===== COMPILED SASS (sm_90a) =====

	.target	sm_90a

	.elftype	@"ET_EXEC"


//--------------------- .note.nv.tkinfo           --------------------------
	.section	.note.nv.tkinfo,"",@"SHT_NOTE"
	.sectionflags	@"SHF_NOTE_NV_TKINFO"
	.tkinfo
        /*0018*/ 	.word	0x00000002
        /*0030*/ 	.string	""
        /*0030*/ 	.string	"ptxas"
        /*0030*/ 	.string	"Cuda compilation tools, release 13.0, V13.0.88"
        /*0030*/ 	.string	"Build cuda_13.0.r13.0/compiler.36424714_0"
        /*0030*/ 	.string	"-v  -suppress-debug-info  -lineinfo  -arch sm_90a "



//--------------------- .note.nv.cuinfo           --------------------------
	.section	.note.nv.cuinfo,"",@"SHT_NOTE"
	.sectionflags	@"SHF_NOTE_NV_CUINFO"
        /*0018*/ 	.short	0x0002
        /*001a*/ 	.short	0x005a
        /*001c*/ 	.short	0x0082
	.zero		2


//--------------------- .nv.info                  --------------------------
	.section	.nv.info,"",@"SHT_CUDA_INFO"
	.align	4


	//----- nvinfo : EIATTR_REGCOUNT
	.align		4
        /*0000*/ 	.byte	0x04, 0x2f
        /*0002*/ 	.short	(.L_1 - .L_0)
	.align		4
.L_0:
        /*0004*/ 	.word	index@(matmul_kernel)
        /*0008*/ 	.word	0x00000020


	//----- nvinfo : EIATTR_FRAME_SIZE
	.align		4
.L_1:
        /*000c*/ 	.byte	0x04, 0x11
        /*000e*/ 	.short	(.L_3 - .L_2)
	.align		4
.L_2:
        /*0010*/ 	.word	index@(matmul_kernel)
        /*0014*/ 	.word	0x00000d78


	//----- nvinfo : EIATTR_MIN_STACK_SIZE
	.align		4
.L_3:
        /*0018*/ 	.byte	0x04, 0x12
        /*001a*/ 	.short	(.L_5 - .L_4)
	.align		4
.L_4:
        /*001c*/ 	.word	index@(matmul_kernel)
        /*0020*/ 	.word	0x00000d78
.L_5:


//--------------------- .nv.compat                --------------------------
	.section	.nv.compat,"",@"SHT_CUDA_COMPAT_INFO"
	.align	4
        /*0000*/ 	.byte	0x02, 0x09, 0x01, 0x00, 0x02, 0x02, 0x02, 0x00, 0x02, 0x05, 0x05, 0x00, 0x03, 0x07, 0x01, 0x01
        /*0010*/ 	.byte	0x02, 0x03, 0x00, 0x00, 0x02, 0x06, 0x01, 0x00, 0x04, 0x0b, 0x08, 0x00, 0x00, 0x00, 0x00, 0x00
        /*0020*/ 	.byte	0x00, 0x00, 0x00, 0x00


//--------------------- .nv.info.matmul_kernel    --------------------------
	.section	.nv.info.matmul_kernel,"",@"SHT_CUDA_INFO"
	.sectionflags	@""
	.align	4


	//----- nvinfo : EIATTR_CUDA_API_VERSION
	.align		4
        /*0000*/ 	.byte	0x04, 0x37
        /*0002*/ 	.short	(.L_7 - .L_6)
.L_6:
        /*0004*/ 	.word	0x00000082


	//----- nvinfo : EIATTR_KPARAM_INFO
	.align		4
.L_7:
        /*0008*/ 	.byte	0x04, 0x17
        /*000a*/ 	.short	(.L_9 - .L_8)
.L_8:
        /*000c*/ 	.word	0x00000000
        /*0010*/ 	.short	0x000d
        /*0012*/ 	.short	0x0048
        /*0014*/ 	.byte	0x00, 0xf4, 0x21, 0x00


	//----- nvinfo : EIATTR_KPARAM_INFO
	.align		4
.L_9:
        /*0018*/ 	.byte	0x04, 0x17
        /*001a*/ 	.short	(.L_11 - .L_10)
.L_10:
        /*001c*/ 	.word	0x00000000
        /*0020*/ 	.short	0x000c
        /*0022*/ 	.short	0x0040
        /*0024*/ 	.byte	0x00, 0xf4, 0x21, 0x00


	//----- nvinfo : EIATTR_KPARAM_INFO
	.align		4
.L_11:
        /*0028*/ 	.byte	0x04, 0x17
        /*002a*/ 	.short	(.L_13 - .L_12)
.L_12:
        /*002c*/ 	.word	0x00000000
        /*0030*/ 	.short	0x000b
        /*0032*/ 	.short	0x0038
        /*0034*/ 	.byte	0x00, 0xf0, 0x11, 0x00


	//----- nvinfo : EIATTR_KPARAM_INFO
	.align		4
.L_13:
        /*0038*/ 	.byte	0x04, 0x17
        /*003a*/ 	.short	(.L_15 - .L_14)
.L_14:
        /*003c*/ 	.word	0x00000000
        /*0040*/ 	.short	0x000a
        /*0042*/ 	.short	0x0034
        /*0044*/ 	.byte	0x00, 0xf0, 0x11, 0x00


	//----- nvinfo : EIATTR_KPARAM_INFO
	.align		4
.L_15:
        /*0048*/ 	.byte	0x04, 0x17
        /*004a*/ 	.short	(.L_17 - .L_16)
.L_16:
        /*004c*/ 	.word	0x00000000
        /*0050*/ 	.short	0x0009
        /*0052*/ 	.short	0x0030
        /*0054*/ 	.byte	0x00, 0xf0, 0x11, 0x00


	//----- nvinfo : EIATTR_KPARAM_INFO
	.align		4
.L_17:
        /*0058*/ 	.byte	0x04, 0x17
        /*005a*/ 	.short	(.L_19 - .L_18)
.L_18:
        /*005c*/ 	.word	0x00000000
        /*0060*/ 	.short	0x0008
        /*0062*/ 	.short	0x002c
        /*0064*/ 	.byte	0x00, 0xf0, 0x11, 0x00


	//----- nvinfo : EIATTR_KPARAM_INFO
	.align		4
.L_19:
        /*0068*/ 	.byte	0x04, 0x17
        /*006a*/ 	.short	(.L_21 - .L_20)
.L_20:
        /*006c*/ 	.word	0x00000000
        /*0070*/ 	.short	0x0007
        /*0072*/ 	.short	0x0028
        /*0074*/ 	.byte	0x00, 0xf0, 0x11, 0x00


	//----- nvinfo : EIATTR_KPARAM_INFO
	.align		4
.L_21:
        /*0078*/ 	.byte	0x04, 0x17
        /*007a*/ 	.short	(.L_23 - .L_22)
.L_22:
        /*007c*/ 	.word	0x00000000
        /*0080*/ 	.short	0x0006
        /*0082*/ 	.short	0x0024
        /*0084*/ 	.byte	0x00, 0xf0, 0x11, 0x00


	//----- nvinfo : EIATTR_KPARAM_INFO
	.align		4
.L_23:
        /*0088*/ 	.byte	0x04, 0x17
        /*008a*/ 	.short	(.L_25 - .L_24)
.L_24:
        /*008c*/ 	.word	0x00000000
        /*0090*/ 	.short	0x0005
        /*0092*/ 	.short	0x0020
        /*0094*/ 	.byte	0x00, 0xf0, 0x11, 0x00


	//----- nvinfo : EIATTR_KPARAM_INFO
	.align		4
.L_25:
        /*0098*/ 	.byte	0x04, 0x17
        /*009a*/ 	.short	(.L_27 - .L_26)
.L_26:
        /*009c*/ 	.word	0x00000000
        /*00a0*/ 	.short	0x0004
        /*00a2*/ 	.short	0x001c
        /*00a4*/ 	.byte	0x00, 0xf0, 0x11, 0x00


	//----- nvinfo : EIATTR_KPARAM_INFO
	.align		4
.L_27:
        /*00a8*/ 	.byte	0x04, 0x17
        /*00aa*/ 	.short	(.L_29 - .L_28)
.L_28:
        /*00ac*/ 	.word	0x00000000
        /*00b0*/ 	.short	0x0003
        /*00b2*/ 	.short	0x0018
        /*00b4*/ 	.byte	0x00, 0xf0, 0x11, 0x00


	//----- nvinfo : EIATTR_KPARAM_INFO
	.align		4
.L_29:
        /*00b8*/ 	.byte	0x04, 0x17
        /*00ba*/ 	.short	(.L_31 - .L_30)
.L_30:
        /*00bc*/ 	.word	0x00000000
        /*00c0*/ 	.short	0x0002
        /*00c2*/ 	.short	0x0010
        /*00c4*/ 	.byte	0x00, 0xf4, 0x21, 0x00


	//----- nvinfo : EIATTR_KPARAM_INFO
	.align		4
.L_31:
        /*00c8*/ 	.byte	0x04, 0x17
        /*00ca*/ 	.short	(.L_33 - .L_32)
.L_32:
        /*00cc*/ 	.word	0x00000000
        /*00d0*/ 	.short	0x0001
        /*00d2*/ 	.short	0x0008
        /*00d4*/ 	.byte	0x00, 0xf4, 0x21, 0x00


	//----- nvinfo : EIATTR_KPARAM_INFO
	.align		4
.L_33:
        /*00d8*/ 	.byte	0x04, 0x17
        /*00da*/ 	.short	(.L_35 - .L_34)
.L_34:
        /*00dc*/ 	.word	0x00000000
        /*00e0*/ 	.short	0x0000
        /*00e2*/ 	.short	0x0000
        /*00e4*/ 	.byte	0x00, 0xf4, 0x21, 0x00


	//----- nvinfo : EIATTR_SPARSE_MMA_MASK
	.align		4
.L_35:
        /*00e8*/ 	.byte	0x03, 0x50
        /*00ea*/ 	.short	0x0000


	//----- nvinfo : EIATTR_MAXREG_COUNT
	.align		4
        /*00ec*/ 	.byte	0x03, 0x1b
        /*00ee*/ 	.short	0x00ff


	//----- nvinfo : EIATTR_NUM_BARRIERS
	.align		4
        /*00f0*/ 	.byte	0x02, 0x4c
        /*00f2*/ 	.byte	0x01
	.zero		1


	//----- nvinfo : EIATTR_ANNOTATIONS
	.align		4
        /*00f4*/ 	.byte	0x04, 0x55
        /*00f6*/ 	.short	(.L_37 - .L_36)


	//   ....[0]....
.L_36:
        /*00f8*/ 	.word	0x00000001
        /*00fc*/ 	.byte	0x50, 0x05, 0x00, 0x00, 0x01, 0x00, 0x00, 0x00, 0x80, 0x05, 0x00, 0x00, 0x01, 0x00, 0x00, 0x00
        /* <DEDUP_REMOVED lines=1703> */
        /*6b7c*/ 	.byte	0x50, 0xf2, 0x01, 0x00


	//----- nvinfo : EIATTR_MERCURY_ISA_VERSION
	.align		4
.L_37:
        /*6b80*/ 	.byte	0x03, 0x5f
        /*6b82*/ 	.short	0x0101


	//----- nvinfo : EIATTR_EXIT_INSTR_OFFSETS
	.align		4
        /*6b84*/ 	.byte	0x04, 0x1c
        /*6b86*/ 	.short	(.L_39 - .L_38)


	//   ....[0]....
.L_38:
        /*6b88*/ 	.word	0x0001f520


	//   ....[1]....
        /*6b8c*/ 	.word	0x0001f540


	//----- nvinfo : EIATTR_REQNTID
	.align		4
.L_39:
        /*6b90*/ 	.byte	0x04, 0x10
        /*6b92*/ 	.short	(.L_41 - .L_40)
.L_40:
        /*6b94*/ 	.word	0x00000080
        /*6b98*/ 	.word	0x00000001
        /*6b9c*/ 	.word	0x00000001


	//----- nvinfo : EIATTR_CBANK_PARAM_SIZE
	.align		4
.L_41:
        /*6ba0*/ 	.byte	0x03, 0x19
        /*6ba2*/ 	.short	0x0050


	//----- nvinfo : EIATTR_PARAM_CBANK
	.align		4
        /*6ba4*/ 	.byte	0x04, 0x0a
        /*6ba6*/ 	.short	(.L_43 - .L_42)
	.align		4
.L_42:
        /*6ba8*/ 	.word	index@(.nv.constant0.matmul_kernel)
        /*6bac*/ 	.short	0x0210
        /*6bae*/ 	.short	0x0050


	//----- nvinfo : EIATTR_SW_WAR
	.align		4
.L_43:
        /*6bb0*/ 	.byte	0x04, 0x36
        /*6bb2*/ 	.short	(.L_45 - .L_44)
.L_44:
        /*6bb4*/ 	.word	0x00000008
.L_45:


//--------------------- .nv.callgraph             --------------------------
	.section	.nv.callgraph,"",@"SHT_CUDA_CALLGRAPH"
	.align	4
	.sectionentsize	8
	.align		4
        /*0000*/ 	.word	0x00000000
	.align		4
        /*0004*/ 	.word	0xffffffff
	.align		4
        /*0008*/ 	.word	0x00000000
	.align		4
        /*000c*/ 	.word	0xfffffffe
	.align		4
        /*0010*/ 	.word	0x00000000
	.align		4
        /*0014*/ 	.word	0xfffffffd
	.align		4
        /*0018*/ 	.word	0x00000000
	.align		4
        /*001c*/ 	.word	0xfffffffc


//--------------------- .text.matmul_kernel       --------------------------
	.section	.text.matmul_kernel,"ax",@progbits
	.align	128
        .global         matmul_kernel
        .type           matmul_kernel,@function
        .size           matmul_kernel,(.L_x_4 - matmul_kernel)
        .other          matmul_kernel,@"STO_CUDA_ENTRY STV_DEFAULT"
matmul_kernel:
.text.matmul_kernel:
[----:B------:R-:W0:Y:S08]  /*0000*/  LDC R1, c[0x0][0x28] ;  /* 0x00000a00ff017b82 */ /* 0x000e300000000800 */
[----:B------:R-:W1:Y:S01]  /*0010*/  LDC.64 R2, c[0x0][0x228] ;  /* 0x00008a00ff027b82 */ /* 0x000e620000000a00 */
[----:B------:R-:W2:Y:S01]  /*0020*/  S2R R16, SR_TID.X ;  /* 0x0000000000107919 */ /* 0x000ea20000002100 */
[----:B0-----:R-:W-:Y:S01]  /*0030*/  VIADD R1, R1, 0xfffff288 ;  /* 0xfffff28801017836 */ /* 0x001fe20000000000 */
[----:B------:R-:W-:Y:S01]  /*0040*/  ULDC.64 UR8, c[0x0][0x208] ;  /* 0x0000820000087ab9 */ /* 0x000fe20000000a00 */
[----:B------:R-:W-:Y:S01]  /*0050*/  ULDC UR12, c[0x0][0x230] ;  /* 0x00008c00000c7ab9 */ /* 0x000fe20000000800 */
[----:B-1----:R-:W-:-:S05]  /*0060*/  VIADD R0, R3, 0xff ;  /* 0x000000ff03007836 */ /* 0x002fca0000000000 */
[----:B------:R-:W-:-:S04]  /*0070*/  SHF.R.S32.HI R5, RZ, 0x1f, R0 ;  /* 0x0000001fff057819 */ /* 0x000fc80000011400 */
[----:B------:R-:W-:Y:S02]  /*0080*/  LEA.HI R5, R5, R0, RZ, 0x8 ;  /* 0x0000000005057211 */ /* 0x000fe400078f40ff */
[----:B--2---:R-:W-:Y:S02]  /*0090*/  LOP3.LUT R17, R16, 0x60, RZ, 0xc0, !PT ;  /* 0x0000006010117812 */ /* 0x004fe400078ec0ff */
[----:B------:R-:W-:Y:S02]  /*00a0*/  SHF.R.S32.HI R0, RZ, 0x8, R5 ;  /* 0x00000008ff007819 */ /* 0x000fe40000011405 */
[----:B------:R-:W0:Y:S03]  /*00b0*/  S2R R5, SR_CTAID.X ;  /* 0x0000000000057919 */ /* 0x000e260000002500 */
[----:B------:R-:W-:-:S05]  /*00c0*/  IMAD.SHL.U32 R0, R0, 0x8, RZ ;  /* 0x0000000800007824 */ /* 0x000fca00078e00ff */
[-C--:B------:R-:W-:Y:S02]  /*00d0*/  IABS R9, R0.reuse ;  /* 0x0000000000097213 */ /* 0x080fe40000000000 */
[----:B------:R-:W-:Y:S02]  /*00e0*/  IABS R12, R0 ;  /* 0x00000000000c7213 */ /* 0x000fe40000000000 */
[----:B------:R-:W1:Y:S08]  /*00f0*/  I2F.RP R4, R9 ;  /* 0x0000000900047306 */ /* 0x000e700000209400 */
[----:B-1----:R-:W1:Y:S01]  /*0100*/  MUFU.RCP R4, R4 ;  /* 0x0000000400047308 */ /* 0x002e620000001000 */
[----:B0-----:R-:W-:Y:S01]  /*0110*/  IABS R10, R5 ;  /* 0x00000005000a7213 */ /* 0x001fe20000000000 */
[----:B-1----:R-:W-:-:S02]  /*0120*/  VIADD R6, R4, 0xffffffe ;  /* 0x0ffffffe04067836 */ /* 0x002fc40000000000 */
[----:B------:R-:W-:-:S04]  /*0130*/  IMAD.MOV R4, RZ, RZ, -R12 ;  /* 0x000000ffff047224 */ /* 0x000fc800078e0a0c */
[----:B------:R0:W1:Y:S02]  /*0140*/  F2I.FTZ.U32.TRUNC.NTZ R7, R6 ;  /* 0x0000000600077305 */ /* 0x000064000021f000 */
[----:B0-----:R-:W-:Y:S02]  /*0150*/  IMAD.MOV.U32 R6, RZ, RZ, RZ ;  /* 0x000000ffff067224 */ /* 0x001fe400078e00ff */
[----:B-1----:R-:W-:-:S04]  /*0160*/  IMAD.MOV R8, RZ, RZ, -R7 ;  /* 0x000000ffff087224 */ /* 0x002fc800078e0a07 */
[----:B------:R-:W-:Y:S02]  /*0170*/  IMAD R11, R8, R9, RZ ;  /* 0x00000009080b7224 */ /* 0x000fe400078e02ff */
[----:B------:R-:W-:Y:S02]  /*0180*/  IMAD.MOV.U32 R8, RZ, RZ, R10 ;  /* 0x000000ffff087224 */ /* 0x000fe400078e000a */
[----:B------:R-:W-:-:S06]  /*0190*/  IMAD.HI.U32 R7, R7, R11, R6 ;  /* 0x0000000b07077227 */ /* 0x000fcc00078e0006 */
[----:B------:R-:W-:-:S04]  /*01a0*/  IMAD.HI.U32 R7, R7, R8, RZ ;  /* 0x0000000807077227 */ /* 0x000fc800078e00ff */
[----:B------:R-:W-:-:S05]  /*01b0*/  IMAD R4, R7, R4, R8 ;  /* 0x0000000407047224 */ /* 0x000fca00078e0208 */
[----:B------:R-:W-:-:S13]  /*01c0*/  ISETP.GT.U32.AND P1, PT, R9, R4, PT ;  /* 0x000000040900720c */ /* 0x000fda0003f24070 */
[----:B------:R-:W-:Y:S02]  /*01d0*/  @!P1 IMAD.IADD R4, R4, 0x1, -R9 ;  /* 0x0000000104049824 */ /* 0x000fe400078e0a09 */
[----:B------:R-:W-:Y:S01]  /*01e0*/  @!P1 VIADD R7, R7, 0x1 ;  /* 0x0000000107079836 */ /* 0x000fe20000000000 */
[----:B------:R-:W-:Y:S02]  /*01f0*/  ISETP.NE.AND P1, PT, R0, RZ, PT ;  /* 0x000000ff0000720c */ /* 0x000fe40003f25270 */
[----:B------:R-:W-:Y:S02]  /*0200*/  ISETP.GE.U32.AND P0, PT, R4, R9, PT ;  /* 0x000000090400720c */ /* 0x000fe40003f06070 */
[----:B------:R-:W-:-:S04]  /*0210*/  LOP3.LUT R4, R5, R0, RZ, 0x3c, !PT ;  /* 0x0000000005047212 */ /* 0x000fc800078e3cff */
[----:B------:R-:W-:Y:S01]  /*0220*/  ISETP.GE.AND P2, PT, R4, RZ, PT ;  /* 0x000000ff0400720c */ /* 0x000fe20003f46270 */
[----:B------:R-:W-:-:S06]  /*0230*/  VIADD R4, R2, 0x1f ;  /* 0x0000001f02047836 */ /* 0x000fcc0000000000 */
[----:B------:R-:W-:-:S04]  /*0240*/  @P0 VIADD R7, R7, 0x1 ;  /* 0x0000000107070836 */ /* 0x000fc80000000000 */
[----:B------:R-:W-:Y:S01]  /*0250*/  IMAD.MOV.U32 R6, RZ, RZ, R7 ;  /* 0x000000ffff067224 */ /* 0x000fe200078e0007 */
[----:B------:R-:W-:-:S03]  /*0260*/  SHF.R.S32.HI R7, RZ, 0x1f, R4 ;  /* 0x0000001fff077819 */ /* 0x000fc60000011404 */
[----:B------:R-:W-:Y:S01]  /*0270*/  @!P2 IMAD.MOV R6, RZ, RZ, -R6 ;  /* 0x000000ffff06a224 */ /* 0x000fe200078e0a06 */
[----:B------:R-:W-:Y:S02]  /*0280*/  @!P1 LOP3.LUT R6, RZ, R0, RZ, 0x33, !PT ;  /* 0x00000000ff069212 */ /* 0x000fe400078e33ff */
[----:B------:R-:W-:-:S03]  /*0290*/  LEA.HI R7, R7, R4, RZ, 0x5 ;  /* 0x0000000407077211 */ /* 0x000fc600078f28ff */
[----:B------:R-:W-:Y:S02]  /*02a0*/  IMAD.SHL.U32 R4, R6, 0x8, RZ ;  /* 0x0000000806047824 */ /* 0x000fe400078e00ff */
[----:B------:R-:W-:-:S03]  /*02b0*/  IMAD.MOV R6, RZ, RZ, -R6 ;  /* 0x000000ffff067224 */ /* 0x000fc600078e0a06 */
[----:B------:R-:W-:Y:S01]  /*02c0*/  LEA.HI.SX32 R7, R7, -R4, 0x1b ;  /* 0x8000000407077211 */ /* 0x000fe200078fdaff */
[----:B------:R-:W-:Y:S02]  /*02d0*/  IMAD R15, R0, R6, R5 ;  /* 0x00000006000f7224 */ /* 0x000fe400078e0205 */
[----:B------:R-:W-:Y:S01]  /*02e0*/  IMAD.MOV.U32 R6, RZ, RZ, RZ ;  /* 0x000000ffff067224 */ /* 0x000fe200078e00ff */
[----:B------:R-:W-:Y:S02]  /*02f0*/  VIMNMX R8, R7, 0x8, PT ;  /* 0x0000000807087848 */ /* 0x000fe40003fe0100 */
[----:B------:R-:W-:Y:S02]  /*0300*/  IABS R13, R15 ;  /* 0x0000000f000d7213 */ /* 0x000fe40000000000 */
[----:B------:R-:W-:-:S04]  /*0310*/  IABS R11, R8 ;  /* 0x00000008000b7213 */ /* 0x000fc80000000000 */
[----:B------:R-:W0:Y:S08]  /*0320*/  I2F.RP R9, R11 ;  /* 0x0000000b00097306 */ /* 0x000e300000209400 */
[----:B0-----:R-:W0:Y:S02]  /*0330*/  MUFU.RCP R9, R9 ;  /* 0x0000000900097308 */ /* 0x001e240000001000 */
[----:B0-----:R-:W-:-:S06]  /*0340*/  VIADD R7, R9, 0xffffffe ;  /* 0x0ffffffe09077836 */ /* 0x001fcc0000000000 */
[----:B------:R-:W0:Y:S02]  /*0350*/  F2I.FTZ.U32.TRUNC.NTZ R7, R7 ;  /* 0x0000000700077305 */ /* 0x000e24000021f000 */
[----:B0-----:R-:W-:-:S04]  /*0360*/  IMAD.MOV R10, RZ, RZ, -R7 ;  /* 0x000000ffff0a7224 */ /* 0x001fc800078e0a07 */
[----:B------:R-:W-:-:S04]  /*0370*/  IMAD.MOV.U32 R0, RZ, RZ, R10 ;  /* 0x000000ffff007224 */ /* 0x000fc800078e000a */
[----:B------:R-:W-:Y:S01]  /*0380*/  IMAD R5, R0, R11, RZ ;  /* 0x0000000b00057224 */ /* 0x000fe200078e02ff */
[----:B------:R-:W-:-:S03]  /*0390*/  IABS R0, R8 ;  /* 0x0000000800007213 */ /* 0x000fc60000000000 */
[----:B------:R-:W-:Y:S02]  /*03a0*/  IMAD.HI.U32 R6, R7, R5, R6 ;  /* 0x0000000507067227 */ /* 0x000fe400078e0006 */
[----:B------:R-:W0:Y:S02]  /*03b0*/  LDC R7, c[0x0][0x230] ;  /* 0x00008c00ff077b82 */ /* 0x000e240000000800 */
[----:B------:R-:W-:Y:S02]  /*03c0*/  IMAD.MOV R0, RZ, RZ, -R0 ;  /* 0x000000ffff007224 */ /* 0x000fe400078e0a00 */
[----:B------:R-:W-:-:S04]  /*03d0*/  IMAD.HI.U32 R6, R6, R13, RZ ;  /* 0x0000000d06067227 */ /* 0x000fc800078e00ff */
[----:B------:R-:W-:-:S05]  /*03e0*/  IMAD R0, R6, R0, R13 ;  /* 0x0000000006007224 */ /* 0x000fca00078e020d */
[----:B------:R-:W-:Y:S01]  /*03f0*/  ISETP.GT.U32.AND P1, PT, R11, R0, PT ;  /* 0x000000000b00720c */ /* 0x000fe20003f24070 */
[----:B0-----:R-:W-:-:S12]  /*0400*/  VIADD R19, R7, 0x3f ;  /* 0x0000003f07137836 */ /* 0x001fd80000000000 */
[----:B------:R-:W-:Y:S02]  /*0410*/  @!P1 IMAD.IADD R0, R0, 0x1, -R11 ;  /* 0x0000000100009824 */ /* 0x000fe400078e0a0b */
[----:B------:R-:W-:Y:S01]  /*0420*/  @!P1 VIADD R6, R6, 0x1 ;  /* 0x0000000106069836 */ /* 0x000fe20000000000 */
[----:B------:R-:W-:Y:S02]  /*0430*/  ISETP.NE.AND P1, PT, R8, RZ, PT ;  /* 0x000000ff0800720c */ /* 0x000fe40003f25270 */
[----:B------:R-:W-:Y:S02]  /*0440*/  ISETP.GE.U32.AND P0, PT, R0, R11, PT ;  /* 0x0000000b0000720c */ /* 0x000fe40003f06070 */
[----:B------:R-:W-:-:S04]  /*0450*/  LOP3.LUT R0, R15, R8, RZ, 0x3c, !PT ;  /* 0x000000080f007212 */ /* 0x000fc800078e3cff */
[----:B------:R-:W-:Y:S02]  /*0460*/  ISETP.GE.AND P2, PT, R0, RZ, PT ;  /* 0x000000ff0000720c */ /* 0x000fe40003f46270 */
[----:B------:R-:W-:-:S05]  /*0470*/  LOP3.LUT R0, R16, 0x1f, RZ, 0xc0, !PT ;  /* 0x0000001f10007812 */ /* 0x000fca00078ec0ff */
[----:B------:R-:W-:Y:S01]  /*0480*/  @P0 VIADD R6, R6, 0x1 ;  /* 0x0000000106060836 */ /* 0x000fe20000000000 */
[----:B------:R-:W-:-:S05]  /*0490*/  ISETP.GT.AND P0, PT, R19, 0x3f, PT ;  /* 0x0000003f1300780c */ /* 0x000fca0003f04270 */
[----:B------:R-:W-:Y:S01]  /*04a0*/  @!P2 IMAD.MOV R6, RZ, RZ, -R6 ;  /* 0x000000ffff06a224 */ /* 0x000fe200078e0a06 */
[----:B------:R-:W-:-:S05]  /*04b0*/  @!P1 LOP3.LUT R6, RZ, R8, RZ, 0x33, !PT ;  /* 0x00000008ff069212 */ /* 0x000fca00078e33ff */
[----:B------:R-:W-:-:S04]  /*04c0*/  IMAD.MOV R5, RZ, RZ, -R6 ;  /* 0x000000ffff057224 */ /* 0x000fc800078e0a06 */
[----:B------:R-:W-:Y:S01]  /*04d0*/  IMAD R5, R8, R5, R15 ;  /* 0x0000000508057224 */ /* 0x000fe200078e020f */
[----:B------:R-:W-:Y:S01]  /*04e0*/  SHF.R.U32.HI R8, RZ, 0x5, R16 ;  /* 0x00000005ff087819 */ /* 0x000fe20000011610 */
[----:B------:R-:W-:Y:S02]  /*04f0*/  IMAD.SHL.U32 R15, R6, 0x100, RZ ;  /* 0x00000100060f7824 */ /* 0x000fe400078e00ff */
[----:B------:R-:W-:Y:S01]  /*0500*/  IMAD.IADD R5, R4, 0x1, R5 ;  /* 0x0000000104057824 */ /* 0x000fe200078e0205 */
[----:B------:R-:W-:-:S03]  /*0510*/  SGXT.U32 R18, R8, 0x2 ;  /* 0x000000020812781a */ /* 0x000fc60000000000 */
[----:B------:R-:W-:Y:S01]  /*0520*/  IMAD R14, R5, 0x20, R0 ;  /* 0x00000020050e7824 */ /* 0x000fe200078e0200 */
[C---:B------:R-:W-:Y:S02]  /*0530*/  LOP3.LUT R0, R18.reuse, 0x4, RZ, 0xfc, !PT ;  /* 0x0000000412007812 */ /* 0x040fe400078efcff */
[C---:B------:R-:W-:Y:S02]  /*0540*/  LOP3.LUT R5, R18.reuse, 0x8, RZ, 0xfc, !PT ;  /* 0x0000000812057812 */ /* 0x040fe400078efcff */
[----:B------:R0:W-:Y:S01]  /*0550*/  STL [R1+0x7fc], R14 ;  /* 0x0007fc0e01007387 */ /* 0x0001e20000100800 */
[C---:B------:R-:W-:Y:S02]  /*0560*/  LOP3.LUT R4, R18.reuse, 0xc, RZ, 0xfc, !PT ;  /* 0x0000000c12047812 */ /* 0x040fe400078efcff */
[C---:B------:R-:W-:Y:S01]  /*0570*/  LOP3.LUT R0, R18.reuse, 0x10, RZ, 0xfc, !PT ;  /* 0x0000001012007812 */ /* 0x040fe200078efcff */
[----:B------:R0:W-:Y:S01]  /*0580*/  STL [R1+0x350], R15 ;  /* 0x0003500f01007387 */ /* 0x0001e20000100800 */
[----:B------:R-:W-:-:S02]  /*0590*/  LOP3.LUT R5, R18, 0x14, RZ, 0xfc, !PT ;  /* 0x0000001412057812 */ /* 0x000fc400078efcff */
[C---:B------:R-:W-:Y:S02]  /*05a0*/  LOP3.LUT R4, R18.reuse, 0x18, RZ, 0xfc, !PT ;  /* 0x0000001812047812 */ /* 0x040fe400078efcff */
[C---:B------:R-:W-:Y:S02]  /*05b0*/  LOP3.LUT R0, R18.reuse, 0x1c, RZ, 0xfc, !PT ;  /* 0x0000001c12007812 */ /* 0x040fe400078efcff */
[C---:B------:R-:W-:Y:S02]  /*05c0*/  LOP3.LUT R5, R18.reuse, 0x20, RZ, 0xfc, !PT ;  /* 0x0000002012057812 */ /* 0x040fe400078efcff */
[C---:B------:R-:W-:Y:S02]  /*05d0*/  LOP3.LUT R4, R18.reuse, 0x24, RZ, 0xfc, !PT ;  /* 0x0000002412047812 */ /* 0x040fe400078efcff */
[----:B------:R-:W-:Y:S01]  /*05e0*/  LOP3.LUT R0, R18, 0x28, RZ, 0xfc, !PT ;  /* 0x0000002812007812 */ /* 0x000fe200078efcff */
[----:B0-----:R-:W-:Y:S06]  /*05f0*/  @P0 BRA `(.L_x_0) ;  /* 0x00000004001c0947 */ /* 0x001fec0003800000 */
[----:B------:R-:W-:Y:S02]  /*0600*/  IMAD.SHL.U32 R3, R17, 0x10, RZ ;  /* 0x0000001011037824 */ /* 0x000fe400078e00ff */
[C---:B------:R-:W-:Y:S02]  /*0610*/  IMAD.SHL.U32 R2, R16.reuse, 0x40, RZ ;  /* 0x0000004010027824 */ /* 0x040fe400078e00ff */
[----:B------:R-:W-:Y:S01]  /*0620*/  IMAD.SHL.U32 R0, R16, 0x8, RZ ;  /* 0x0000000810007824 */ /* 0x000fe200078e00ff */
[----:B------:R1:W-:Y:S04]  /*0630*/  STL [R1+0x7ec], R3 ;  /* 0x0007ec0301007387 */ /* 0x0003e80000100800 */
[----:B------:R1:W-:Y:S04]  /*0640*/  STL [R1+0x7f4], R2 ;  /* 0x0007f40201007387 */ /* 0x0003e80000100800 */
[----:B------:R1:W-:Y:S04]  /*0650*/  STL [R1+0x10], RZ ;  /* 0x000010ff01007387 */ /* 0x0003e80000100800 */
[----:B------:R1:W-:Y:S04]  /*0660*/  STL [R1+0x7f0], R0 ;  /* 0x0007f00001007387 */ /* 0x0003e80000100800 */
[----:B------:R1:W-:Y:S04]  /*0670*/  STL [R1+0x14], RZ ;  /* 0x000014ff01007387 */ /* 0x0003e80000100800 */
        /* <DEDUP_REMOVED lines=61> */
[----:B------:R1:W-:Y:S01]  /*0a50*/  STL [R1+0xec], RZ ;  /* 0x0000ecff01007387 */ /* 0x0003e20000100800 */
[----:B------:R-:W-:Y:S05]  /*0a60*/  BRA `(.L_x_1) ;  /* 0x000001a800d47947 */ /* 0x000fea0003800000 */
.L_x_0:
[----:B------:R-:W-:Y:S01]  /*0a70*/  IABS R6, R2 ;  /* 0x0000000200067213 */ /* 0x000fe20000000000 */
[----:B------:R0:W-:Y:S01]  /*0a80*/  STL [R1+0x8e8], R3 ;  /* 0x0008e80301007387 */ /* 0x0001e20000100800 */
[----:B------:R-:W-:Y:S01]  /*0a90*/  IABS R0, R3 ;  /* 0x0000000300007213 */ /* 0x000fe20000000000 */
[----:B------:R-:W-:Y:S01]  /*0aa0*/  ULDC UR4, c[0x0][0x240] ;  /* 0x0000900000047ab9 */ /* 0x000fe20000000800 */
[----:B------:R-:W1:Y:S01]  /*0ab0*/  I2F.RP R12, R6 ;  /* 0x00000006000c7306 */ /* 0x000e620000209400 */
[----:B------:R-:W-:Y:S01]  /*0ac0*/  SHF.R.U32.HI R7, RZ, 0x6, R16 ;  /* 0x00000006ff077819 */ /* 0x000fe20000011610 */
[----:B------:R-:W-:Y:S01]  /*0ad0*/  ULDC UR5, c[0x0][0x234] ;  /* 0x00008d0000057ab9 */ /* 0x000fe20000000800 */
[----:B------:R-:W-:Y:S01]  /*0ae0*/  IABS R8, R14 ;  /* 0x0000000e00087213 */ /* 0x000fe20000000000 */
[----:B------:R-:W-:Y:S01]  /*0af0*/  ULDC.64 UR10, c[0x0][0x218] ;  /* 0x00008600000a7ab9 */ /* 0x000fe20000000a00 */
[----:B------:R-:W-:Y:S01]  /*0b00*/  SGXT.U32 R7, R7, 0x1 ;  /* 0x000000010707781a */ /* 0x000fe20000000000 */
[----:B------:R-:W-:Y:S01]  /*0b10*/  ULDC.64 UR6, c[0x0][0x210] ;  /* 0x0000840000067ab9 */ /* 0x000fe20000000a00 */
[----:B------:R-:W-:Y:S01]  /*0b20*/  ISETP.GE.AND P2, PT, R14, RZ, PT ;  /* 0x000000ff0e00720c */ /* 0x000fe20003f46270 */
[----:B------:R-:W2:Y:S01]  /*0b30*/  I2F.RP R10, R0 ;  /* 0x00000000000a7306 */ /* 0x000ea20000209400 */
[----:B------:R-:W-:Y:S01]  /*0b40*/  LOP3.LUT R7, R15, R7, RZ, 0xfc, !PT ;  /* 0x000000070f077212 */ /* 0x000fe200078efcff */
[----:B------:R-:W-:Y:S01]  /*0b50*/  ULDC.64 UR14, c[0x0][0x218] ;  /* 0x00008600000e7ab9 */ /* 0x000fe20000000a00 */
[----:B------:R-:W-:Y:S01]  /*0b60*/  ULDC UR13, c[0x0][0x238] ;  /* 0x00008e00000d7ab9 */ /* 0x000fe20000000800 */
[----:B------:R-:W-:Y:S01]  /*0b70*/  ULDC UR16, c[0x0][0x238] ;  /* 0x00008e0000107ab9 */ /* 0x000fe20000000800 */
[----:B------:R-:W-:Y:S01]  /*0b80*/  LOP3.LUT R14, R7, 0xf4, RZ, 0xfc, !PT ;  /* 0x000000f4070e7812 */ /* 0x000fe200078efcff */
[----:B------:R-:W-:Y:S01]  /*0b90*/  ULDC UR17, c[0x0][0x238] ;  /* 0x00008e0000117ab9 */ /* 0x000fe20000000800 */
[----:B------:R-:W-:Y:S01]  /*0ba0*/  ULDC UR18, c[0x0][0x238] ;  /* 0x00008e0000127ab9 */ /* 0x000fe20000000800 */
[----:B-1----:R-:W1:Y:S01]  /*0bb0*/  MUFU.RCP R12, R12 ;  /* 0x0000000c000c7308 */ /* 0x002e620000001000 */
[----:B------:R-:W-:-:S07]  /*0bc0*/  ULDC UR19, c[0x0][0x238] ;  /* 0x00008e0000137ab9 */ /* 0x000fce0000000800 */
[----:B--2---:R-:W2:Y:S01]  /*0bd0*/  MUFU.RCP R10, R10 ;  /* 0x0000000a000a7308 */ /* 0x004ea20000001000 */
[----:B-1----:R-:W-:-:S07]  /*0be0*/  VIADD R4, R12, 0xffffffe ;  /* 0x0ffffffe0c047836 */ /* 0x002fce0000000000 */
[----:B------:R1:W3:Y:S01]  /*0bf0*/  F2I.FTZ.U32.TRUNC.NTZ R5, R4 ;  /* 0x0000000400057305 */ /* 0x0002e2000021f000 */
[----:B--2---:R-:W-:Y:S01]  /*0c00*/  VIADD R9, R10, 0xffffffe ;  /* 0x0ffffffe0a097836 */ /* 0x004fe20000000000 */
[----:B------:R-:W-:Y:S01]  /*0c10*/  IABS R10, R7 ;  /* 0x00000007000a7213 */ /* 0x000fe20000000000 */
[----:B-1----:R-:W-:-:S05]  /*0c20*/  IMAD.MOV.U32 R4, RZ, RZ, RZ ;  /* 0x000000ffff047224 */ /* 0x002fca00078e00ff */
[----:B------:R-:W1:Y:S01]  /*0c30*/  F2I.FTZ.U32.TRUNC.NTZ R9, R9 ;  /* 0x0000000900097305 */ /* 0x000e62000021f000 */
[----:B---3--:R-:W-:-:S04]  /*0c40*/  IMAD.MOV R13, RZ, RZ, -R5 ;  /* 0x000000ffff0d7224 */ /* 0x008fc800078e0a05 */
[----:B------:R-:W-:-:S04]  /*0c50*/  IMAD R13, R13, R6, RZ ;  /* 0x000000060d0d7224 */ /* 0x000fc800078e02ff */
[----:B------:R-:W-:Y:S01]  /*0c60*/  IMAD.HI.U32 R4, R5, R13, R4 ;  /* 0x0000000d05047227 */ /* 0x000fe200078e0004 */
[----:B------:R-:W-:-:S03]  /*0c70*/  LOP3.LUT R13, R7, 0xf8, RZ, 0xfc, !PT ;  /* 0x000000f8070d7812 */ /* 0x000fc600078efcff */
[----:B-1----:R-:W-:Y:S02]  /*0c80*/  IMAD.MOV R11, RZ, RZ, -R9 ;  /* 0x000000ffff0b7224 */ /* 0x002fe400078e0a09 */
[----:B------:R-:W-:Y:S02]  /*0c90*/  IMAD.MOV.U32 R5, RZ, RZ, R8 ;  /* 0x000000ffff057224 */ /* 0x000fe400078e0008 */
[----:B------:R-:W-:Y:S02]  /*0ca0*/  IMAD R11, R11, R0, RZ ;  /* 0x000000000b0b7224 */ /* 0x000fe400078e02ff */
[----:B------:R-:W-:-:S04]  /*0cb0*/  IMAD.MOV.U32 R8, RZ, RZ, RZ ;  /* 0x000000ffff087224 */ /* 0x000fc800078e00ff */
[----:B------:R-:W-:-:S04]  /*0cc0*/  IMAD.HI.U32 R8, R9, R11, R8 ;  /* 0x0000000b09087227 */ /* 0x000fc800078e0008 */
[----:B------:R-:W-:Y:S01]  /*0cd0*/  IMAD.HI.U32 R9, R4, R5, RZ ;  /* 0x0000000504097227 */ /* 0x000fe200078e00ff */
[----:B------:R-:W-:Y:S02]  /*0ce0*/  LEA.HI R4, R16, R15, RZ, 0x1a ;  /* 0x0000000f10047211 */ /* 0x000fe400078fd0ff */
[----:B------:R-:W-:Y:S01]  /*0cf0*/  LOP3.LUT R15, R7, 0xf2, RZ, 0xfc, !PT ;  /* 0x000000f2070f7812 */ /* 0x000fe200078efcff */
[----:B------:R-:W-:Y:S02]  /*0d00*/  IMAD.MOV.U32 R11, RZ, RZ, R10 ;  /* 0x000000ffff0b7224 */ /* 0x000fe400078e000a */
[----:B------:R-:W-:Y:S02]  /*0d10*/  IMAD.MOV R9, RZ, RZ, -R9 ;  /* 0x000000ffff097224 */ /* 0x000fe400078e0a09 */
[----:B------:R-:W-:Y:S02]  /*0d20*/  VIADD R10, R4, 0xfe ;  /* 0x000000fe040a7836 */ /* 0x000fe40000000000 */
[----:B------:R-:W-:-:S03]  /*0d30*/  IMAD.HI.U32 R12, R8, R11, RZ ;  /* 0x0000000b080c7227 */ /* 0x000fc600078e00ff */
[----:B------:R-:W-:Y:S01]  /*0d40*/  ISETP.GE.AND P3, PT, R10, RZ, PT ;  /* 0x000000ff0a00720c */ /* 0x000fe20003f66270 */
[C---:B------:R-:W-:Y:S01]  /*0d50*/  IMAD R9, R6.reuse, R9, R5 ;  /* 0x0000000906097224 */ /* 0x040fe200078e0205 */
[----:B------:R-:W-:Y:S01]  /*0d60*/  IABS R5, R10 ;  /* 0x0000000a00057213 */ /* 0x000fe20000000000 */
[----:B------:R-:W-:Y:S01]  /*0d70*/  IMAD.MOV R12, RZ, RZ, -R12 ;  /* 0x000000ffff0c7224 */ /* 0x000fe200078e0a0c */
[----:B------:R-:W-:Y:S02]  /*0d80*/  LOP3.LUT R10, R7, 0xfa, RZ, 0xfc, !PT ;  /* 0x000000fa070a7812 */ /* 0x000fe400078efcff */
[----:B------:R-:W-:Y:S01]  /*0d90*/  ISETP.GT.U32.AND P1, PT, R6, R9, PT ;  /* 0x000000090600720c */ /* 0x000fe20003f24070 */
[----:B------:R-:W-:Y:S01]  /*0da0*/  IMAD R12, R0, R12, R11 ;  /* 0x0000000c000c7224 */ /* 0x000fe200078e020b */
[----:B------:R-:W-:Y:S01]  /*0db0*/  ISETP.GE.AND P4, PT, R10, RZ, PT ;  /* 0x000000ff0a00720c */ /* 0x000fe20003f86270 */
[----:B------:R-:W-:-:S03]  /*0dc0*/  IMAD.MOV.U32 R11, RZ, RZ, R5 ;  /* 0x000000ffff0b7224 */ /* 0x000fc600078e0005 */
[----:B------:R-:W-:Y:S01]  /*0dd0*/  ISETP.GT.U32.AND P0, PT, R0, R12, PT ;  /* 0x0000000c0000720c */ /* 0x000fe20003f04070 */
[----:B------:R-:W-:-:S04]  /*0de0*/  IMAD.HI.U32 R5, R8, R11, RZ ;  /* 0x0000000b08057227 */ /* 0x000fc800078e00ff */
[----:B------:R-:W-:Y:S01]  /*0df0*/  IMAD.MOV R18, RZ, RZ, -R5 ;  /* 0x000000ffff127224 */ /* 0x000fe200078e0a05 */
[----:B------:R-:W-:Y:S01]  /*0e00*/  LOP3.LUT R5, R7, 0xfc, RZ, 0xfc, !PT ;  /* 0x000000fc07057812 */ /* 0x000fe200078efcff */
[----:B------:R-:W-:Y:S02]  /*0e10*/  @!P1 IMAD.IADD R9, R9, 0x1, -R6 ;  /* 0x0000000109099824 */ /* 0x000fe400078e0a06 */
[----:B------:R-:W-:Y:S01]  /*0e20*/  IMAD R18, R0, R18, R11 ;  /* 0x0000001200127224 */ /* 0x000fe200078e020b */
[----:B------:R-:W-:Y:S02]  /*0e30*/  IABS R11, R5 ;  /* 0x00000005000b7213 */ /* 0x000fe40000000000 */
[----:B------:R-:W-:Y:S01]  /*0e40*/  ISETP.GT.U32.AND P1, PT, R6, R9, PT ;  /* 0x000000090600720c */ /* 0x000fe20003f24070 */
[----:B------:R-:W-:Y:S01]  /*0e50*/  @!P0 IMAD.IADD R12, R12, 0x1, -R0 ;  /* 0x000000010c0c8824 */ /* 0x000fe200078e0a00 */
[----:B------:R-:W-:Y:S02]  /*0e60*/  ISETP.GT.U32.AND P5, PT, R0, R18, PT ;  /* 0x000000120000720c */ /* 0x000fe40003fa4070 */
[----:B------:R-:W-:-:S02]  /*0e70*/  ISETP.GE.AND P6, PT, R5, RZ, PT ;  /* 0x000000ff0500720c */ /* 0x000fc40003fc6270 */
[----:B------:R-:W-:Y:S02]  /*0e80*/  ISETP.GT.U32.AND P0, PT, R0, R12, PT ;  /* 0x0000000c0000720c */ /* 0x000fe40003f04070 */
[----:B------:R-:W-:Y:S01]  /*0e90*/  IABS R5, R10 ;  /* 0x0000000a00057213 */ /* 0x000fe20000000000 */
[----:B------:R-:W-:-:S04]  /*0ea0*/  IMAD.HI.U32 R10, R8, R11, RZ ;  /* 0x0000000b080a7227 */ /* 0x000fc800078e00ff */
[----:B------:R-:W-:Y:S01]  /*0eb0*/  @!P1 IMAD.IADD R9, R9, 0x1, -R6 ;  /* 0x0000000109099824 */ /* 0x000fe200078e0a06 */
[----:B------:R-:W-:Y:S01]  /*0ec0*/  ISETP.NE.AND P1, PT, R2, RZ, PT ;  /* 0x000000ff0200720c */ /* 0x000fe20003f25270 */
[----:B------:R-:W-:Y:S02]  /*0ed0*/  @!P5 IMAD.IADD R18, R18, 0x1, -R0 ;  /* 0x000000011212d824 */ /* 0x000fe400078e0a00 */
[----:B------:R-:W-:-:S03]  /*0ee0*/  IMAD.HI.U32 R6, R8, R5, RZ ;  /* 0x0000000508067227 */ /* 0x000fc600078e00ff */
[----:B------:R-:W-:Y:S01]  /*0ef0*/  ISETP.GT.U32.AND P5, PT, R0, R18, PT ;  /* 0x000000120000720c */ /* 0x000fe20003fa4070 */
[----:B------:R-:W-:Y:S02]  /*0f00*/  IMAD.MOV R10, RZ, RZ, -R10 ;  /* 0x000000ffff0a7224 */ /* 0x000fe400078e0a0a */
[----:B------:R-:W-:Y:S02]  /*0f10*/  IMAD.MOV R6, RZ, RZ, -R6 ;  /* 0x000000ffff067224 */ /* 0x000fe400078e0a06 */
[--C-:B------:R-:W-:Y:S01]  /*0f20*/  @!P0 IMAD.IADD R12, R12, 0x1, -R0.reuse ;  /* 0x000000010c0c8824 */ /* 0x100fe200078e0a00 */
[----:B------:R-:W-:Y:S01]  /*0f30*/  ISETP.GE.AND P0, PT, R13, RZ, PT ;  /* 0x000000ff0d00720c */ /* 0x000fe20003f06270 */
[C---:B------:R-:W-:Y:S01]  /*0f40*/  IMAD R11, R0.reuse, R10, R11 ;  /* 0x0000000a000b7224 */ /* 0x040fe200078e020b */
[----:B------:R-:W-:Y:S01]  /*0f50*/  IABS R13, R13 ;  /* 0x0000000d000d7213 */ /* 0x000fe20000000000 */
[----:B0-----:R-:W-:Y:S01]  /*0f60*/  IMAD.MOV.U32 R3, RZ, RZ, R9 ;  /* 0x000000ffff037224 */ /* 0x001fe200078e0009 */
[C---:B------:R-:W-:Y:S01]  /*0f70*/  LOP3.LUT R10, R7.reuse, 0xf6, RZ, 0xfc, !PT ;  /* 0x000000f6070a7812 */ /* 0x040fe200078efcff */
[C---:B------:R-:W-:Y:S01]  /*0f80*/  IMAD R6, R0.reuse, R6, R5 ;  /* 0x0000000600067224 */ /* 0x040fe200078e0205 */
[----:B------:R-:W-:Y:S01]  /*0f90*/  IABS R9, R14 ;  /* 0x0000000e00097213 */ /* 0x000fe20000000000 */
[----:B------:R-:W-:Y:S01]  /*0fa0*/  @!P2 IMAD.MOV R3, RZ, RZ, -R3 ;  /* 0x000000ffff03a224 */ /* 0x000fe200078e0a03 */
[----:B------:R-:W-:Y:S01]  /*0fb0*/  ISETP.GT.U32.AND P2, PT, R0, R11, PT ;  /* 0x0000000b0000720c */ /* 0x000fe20003f44070 */
[----:B------:R-:W-:Y:S01]  /*0fc0*/  @!P5 IMAD.IADD R18, R18, 0x1, -R0 ;  /* 0x000000011212d824 */ /* 0x000fe200078e0a00 */
[----:B------:R-:W-:Y:S01]  /*0fd0*/  ISETP.GE.AND P5, PT, R7, RZ, PT ;  /* 0x000000ff0700720c */ /* 0x000fe20003fa6270 */
[----:B------:R-:W-:Y:S01]  /*0fe0*/  IMAD.HI.U32 R5, R8, R13, RZ ;  /* 0x0000000d08057227 */ /* 0x000fe200078e00ff */
[----:B------:R-:W-:-:S02]  /*0ff0*/  @!P1 LOP3.LUT R3, RZ, R2, RZ, 0x33, !PT ;  /* 0x00000002ff039212 */ /* 0x000fc400078e33ff */
[----:B------:R-:W-:Y:S01]  /*1000*/  ISETP.GT.U32.AND P1, PT, R0, R6, PT ;  /* 0x000000060000720c */ /* 0x000fe20003f24070 */
[----:B------:R-:W-:Y:S01]  /*1010*/  IMAD.MOV R2, RZ, RZ, -R5 ;  /* 0x000000ffff027224 */ /* 0x000fe200078e0a05 */
[----:B------:R-:W-:Y:S01]  /*1020*/  IABS R16, R10 ;  /* 0x0000000a00107213 */ /* 0x000fe20000000000 */
[----:B------:R0:W-:Y:S01]  /*1030*/  STL [R1+0x1d0], R3 ;  /* 0x0001d00301007387 */ /* 0x0001e20000100800 */
[----:B------:R-:W-:Y:S01]  /*1040*/  IMAD.HI.U32 R17, R8, R9, RZ ;  /* 0x0000000908117227 */ /* 0x000fe200078e00ff */
[----:B------:R-:W-:-:S03]  /*1050*/  IABS R5, R15 ;  /* 0x0000000f00057213 */ /* 0x000fc60000000000 */
[C---:B------:R-:W-:Y:S02]  /*1060*/  IMAD R13, R0.reuse, R2, R13 ;  /* 0x00000002000d7224 */ /* 0x040fe400078e020d */
[----:B------:R-:W-:Y:S02]  /*1070*/  @!P2 IMAD.IADD R11, R11, 0x1, -R0 ;  /* 0x000000010b0ba824 */ /* 0x000fe400078e0a00 */
[----:B------:R-:W-:Y:S01]  /*1080*/  @!P5 IMAD.MOV R12, RZ, RZ, -R12 ;  /* 0x000000ffff0cd224 */ /* 0x000fe200078e0a0c */
[----:B------:R-:W-:Y:S01]  /*1090*/  ISETP.GT.U32.AND P5, PT, R0, R13, PT ;  /* 0x0000000d0000720c */ /* 0x000fe20003fa4070 */
[----:B------:R-:W-:Y:S01]  /*10a0*/  @!P1 IMAD.IADD R6, R6, 0x1, -R0 ;  /* 0x0000000106069824 */ /* 0x000fe200078e0a00 */
[----:B------:R-:W-:Y:S01]  /*10b0*/  ISETP.GT.U32.AND P2, PT, R0, R11, PT ;  /* 0x0000000b0000720c */ /* 0x000fe20003f44070 */
[----:B------:R-:W-:Y:S01]  /*10c0*/  IMAD.HI.U32 R19, R8, R16, RZ ;  /* 0x0000001008137227 */ /* 0x000fe200078e00ff */
[----:B------:R1:W-:Y:S02]  /*10d0*/  STL [R1+0x8ec], R12 ;  /* 0x0008ec0c01007387 */ /* 0x0003e40000100800 */
[----:B------:R-:W-:Y:S01]  /*10e0*/  ISETP.GT.U32.AND P1, PT, R0, R6, PT ;  /* 0x000000060000720c */ /* 0x000fe20003f24070 */
[----:B0-----:R-:W-:Y:S01]  /*10f0*/  IMAD.MOV.U32 R3, RZ, RZ, R18 ;  /* 0x000000ffff037224 */ /* 0x001fe200078e0012 */
[----:B------:R-:W-:Y:S01]  /*1100*/  LOP3.LUT R18, R7, 0xe8, RZ, 0xfc, !PT ;  /* 0x000000e807127812 */ /* 0x000fe200078efcff */
[----:B------:R-:W-:-:S02]  /*1110*/  IMAD.MOV R19, RZ, RZ, -R19 ;  /* 0x000000ffff137224 */ /* 0x000fc400078e0a13 */
[----:B------:R-:W-:Y:S01]  /*1120*/  @!P3 IMAD.MOV R3, RZ, RZ, -R3 ;  /* 0x000000ffff03b224 */ /* 0x000fe200078e0a03 */
[----:B------:R-:W-:Y:S01]  /*1130*/  ISETP.GE.AND P3, PT, R10, RZ, PT ;  /* 0x000000ff0a00720c */ /* 0x000fe20003f66270 */
[----:B------:R-:W-:Y:S02]  /*1140*/  @!P5 IMAD.IADD R13, R13, 0x1, -R0 ;  /* 0x000000010d0dd824 */ /* 0x000fe400078e0a00 */
[C---:B------:R-:W-:Y:S01]  /*1150*/  IMAD R10, R0.reuse, R19, R16 ;  /* 0x00000013000a7224 */ /* 0x040fe200078e0210 */
[----:B------:R0:W-:Y:S01]  /*1160*/  STL [R1+0x20], R3 ;  /* 0x0000200301007387 */ /* 0x0001e20000100800 */
[----:B------:R-:W-:Y:S01]  /*1170*/  IMAD.MOV R17, RZ, RZ, -R17 ;  /* 0x000000ffff117224 */ /* 0x000fe200078e0a11 */
[----:B------:R-:W-:Y:S01]  /*1180*/  ISETP.GT.U32.AND P5, PT, R0, R13, PT ;  /* 0x0000000d0000720c */ /* 0x000fe20003fa4070 */
[----:B------:R-:W-:Y:S01]  /*1190*/  @!P2 IMAD.IADD R11, R11, 0x1, -R0 ;  /* 0x000000010b0ba824 */ /* 0x000fe200078e0a00 */
[----:B------:R-:W-:Y:S01]  /*11a0*/  ISETP.GE.AND P2, PT, R14, RZ, PT ;  /* 0x000000ff0e00720c */ /* 0x000fe20003f46270 */
[----:B------:R-:W-:-:S04]  /*11b0*/  IMAD.HI.U32 R2, R8, R5, RZ ;  /* 0x0000000508027227 */ /* 0x000fc800078e00ff */
[----:B------:R-:W-:Y:S01]  /*11c0*/  @!P1 IMAD.IADD R6, R6, 0x1, -R0 ;  /* 0x0000000106069824 */ /* 0x000fe200078e0a00 */
[C---:B------:R-:W-:Y:S01]  /*11d0*/  ISETP.GT.U32.AND P1, PT, R0.reuse, R10, PT ;  /* 0x0000000a0000720c */ /* 0x040fe20003f24070 */
[C---:B------:R-:W-:Y:S02]  /*11e0*/  IMAD R9, R0.reuse, R17, R9 ;  /* 0x0000001100097224 */ /* 0x040fe400078e0209 */
[----:B-1----:R-:W-:Y:S01]  /*11f0*/  IMAD.MOV.U32 R12, RZ, RZ, R11 ;  /* 0x000000ffff0c7224 */ /* 0x002fe200078e000b */
[----:B------:R-:W-:Y:S01]  /*1200*/  LOP3.LUT R11, R7, 0xf0, RZ, 0xfc, !PT ;  /* 0x000000f0070b7812 */ /* 0x000fe200078efcff */
[----:B------:R-:W-:Y:S02]  /*1210*/  IMAD.MOV R2, RZ, RZ, -R2 ;  /* 0x000000ffff027224 */ /* 0x000fe400078e0a02 */
[----:B------:R-:W-:Y:S01]  /*1220*/  @!P6 IMAD.MOV R12, RZ, RZ, -R12 ;  /* 0x000000ffff0ce224 */ /* 0x000fe200078e0a0c */
[C---:B------:R-:W-:Y:S01]  /*1230*/  ISETP.GT.U32.AND P6, PT, R0.reuse, R9, PT ;  /* 0x000000090000720c */ /* 0x040fe20003fc4070 */
[----:B------:R-:W-:-:S02]  /*1240*/  IMAD R5, R0, R2, R5 ;  /* 0x0000000200057224 */ /* 0x000fc400078e0205 */
[--C-:B------:R-:W-:Y:S01]  /*1250*/  @!P5 IMAD.IADD R13, R13, 0x1, -R0.reuse ;  /* 0x000000010d0dd824 */ /* 0x100fe200078e0a00 */
[----:B------:R-:W-:Y:S01]  /*1260*/  STL [R1+0x18], R12 ;  /* 0x0000180c01007387 */ /* 0x000fe20000100800 */
[----:B------:R-:W-:Y:S01]  /*1270*/  @!P1 IMAD.IADD R10, R10, 0x1, -R0 ;  /* 0x000000010a0a9824 */ /* 0x000fe200078e0a00 */
[----:B------:R-:W-:Y:S01]  /*1280*/  ISETP.GT.U32.AND P5, PT, R0, R5, PT ;  /* 0x000000050000720c */ /* 0x000fe20003fa4070 */
[----:B0-----:R-:W-:Y:S01]  /*1290*/  IMAD.MOV.U32 R3, RZ, RZ, R6 ;  /* 0x000000ffff037224 */ /* 0x001fe200078e0006 */
[----:B------:R-:W-:Y:S01]  /*12a0*/  IABS R6, R11 ;  /* 0x0000000b00067213 */ /* 0x000fe20000000000 */
[----:B------:R-:W-:Y:S01]  /*12b0*/  VIADD R2, R4, 0xee ;  /* 0x000000ee04027836 */ /* 0x000fe20000000000 */
[----:B------:R-:W-:Y:S01]  /*12c0*/  ISETP.GT.U32.AND P1, PT, R0, R10, PT ;  /* 0x0000000a0000720c */ /* 0x000fe20003f24070 */
[----:B------:R-:W-:Y:S02]  /*12d0*/  @!P4 IMAD.MOV R3, RZ, RZ, -R3 ;  /* 0x000000ffff03c224 */ /* 0x000fe400078e0a03 */
[--C-:B------:R-:W-:Y:S01]  /*12e0*/  @!P6 IMAD.IADD R9, R9, 0x1, -R0.reuse ;  /* 0x000000010909e824 */ /* 0x100fe200078e0a00 */
[----:B------:R-:W-:Y:S01]  /*12f0*/  ISETP.GE.AND P4, PT, R2, RZ, PT ;  /* 0x000000ff0200720c */ /* 0x000fe20003f86270 */
[----:B------:R-:W-:Y:S01]  /*1300*/  IMAD.HI.U32 R14, R8, R6, RZ ;  /* 0x00000006080e7227 */ /* 0x000fe200078e00ff */
[----:B------:R-:W-:Y:S01]  /*1310*/  IABS R17, R2 ;  /* 0x0000000200117213 */ /* 0x000fe20000000000 */
[----:B------:R0:W-:Y:S01]  /*1320*/  STL [R1+0x14], R3 ;  /* 0x0000140301007387 */ /* 0x0001e20000100800 */
[----:B------:R-:W-:Y:S01]  /*1330*/  LOP3.LUT R2, R7, 0xec, RZ, 0xfc, !PT ;  /* 0x000000ec07027812 */ /* 0x000fe200078efcff */
[----:B------:R-:W-:Y:S01]  /*1340*/  @!P5 IMAD.IADD R5, R5, 0x1, -R0 ;  /* 0x000000010505d824 */ /* 0x000fe200078e0a00 */
[----:B------:R-:W-:Y:S01]  /*1350*/  ISETP.GT.U32.AND P6, PT, R0, R9, PT ;  /* 0x000000090000720c */ /* 0x000fe20003fc4070 */
[----:B------:R-:W-:Y:S01]  /*1360*/  IMAD.MOV R14, RZ, RZ, -R14 ;  /* 0x000000ffff0e7224 */ /* 0x000fe200078e0a0e */
[----:B------:R-:W-:Y:S01]  /*1370*/  IABS R16, R2 ;  /* 0x0000000200107213 */ /* 0x000fe20000000000 */
[----:B------:R-:W-:Y:S01]  /*1380*/  @!P1 IMAD.IADD R10, R10, 0x1, -R0 ;  /* 0x000000010a0a9824 */ /* 0x000fe200078e0a00 */
[C---:B------:R-:W-:Y:S01]  /*1390*/  ISETP.GT.U32.AND P5, PT, R0.reuse, R5, PT ;  /* 0x000000050000720c */ /* 0x040fe20003fa4070 */
[----:B------:R-:W-:Y:S01]  /*13a0*/  IMAD R6, R0, R14, R6 ;  /* 0x0000000e00067224 */ /* 0x000fe200078e0206 */
[----:B------:R-:W-:Y:S01]  /*13b0*/  ISETP.GE.AND P1, PT, R11, RZ, PT ;  /* 0x000000ff0b00720c */ /* 0x000fe20003f26270 */
[----:B0-----:R-:W-:-:S02]  /*13c0*/  IMAD.MOV.U32 R3, RZ, RZ, R13 ;  /* 0x000000ffff037224 */ /* 0x001fc400078e000d */
[----:B------:R-:W-:-:S04]  /*13d0*/  IMAD.HI.U32 R13, R8, R17, RZ ;  /* 0x00000011080d7227 */ /* 0x000fc800078e00ff */
[----:B------:R-:W-:Y:S01]  /*13e0*/  @!P0 IMAD.MOV R3, RZ, RZ, -R3 ;  /* 0x000000ffff038224 */ /* 0x000fe200078e0a03 */
[----:B------:R-:W-:Y:S01]  /*13f0*/  ISETP.GE.AND P0, PT, R15, RZ, PT ;  /* 0x000000ff0f00720c */ /* 0x000fe20003f06270 */
[----:B------:R-:W-:-:S03]  /*1400*/  IMAD.HI.U32 R15, R8, R16, RZ ;  /* 0x00000010080f7227 */ /* 0x000fc600078e00ff */
[----:B------:R0:W-:Y:S01]  /*1410*/  STL [R1+0x54], R3 ;  /* 0x0000540301007387 */ /* 0x0001e20000100800 */
[----:B------:R-:W-:Y:S02]  /*1420*/  IMAD.MOV R13, RZ, RZ, -R13 ;  /* 0x000000ffff0d7224 */ /* 0x000fe400078e0a0d */
[----:B------:R-:W-:Y:S02]  /*1430*/  IMAD.MOV R11, RZ, RZ, -R15 ;  /* 0x000000ffff0b7224 */ /* 0x000fe400078e0a0f */
[C---:B------:R-:W-:Y:S02]  /*1440*/  IMAD R17, R0.reuse, R13, R17 ;  /* 0x0000000d00117224 */ /* 0x040fe400078e0211 */
[----:B------:R-:W-:Y:S01]  /*1450*/  IMAD.MOV.U32 R12, RZ, RZ, R10 ;  /* 0x000000ffff0c7224 */ /* 0x000fe200078e000a */
[----:B------:R-:W-:Y:S01]  /*1460*/  LOP3.LUT R10, R7, 0xe6, RZ, 0xfc, !PT ;  /* 0x000000e6070a7812 */ /* 0x000fe200078efcff */
[----:B------:R-:W-:Y:S01]  /*1470*/  @!P6 IMAD.IADD R9, R9, 0x1, -R0 ;  /* 0x000000010909e824 */ /* 0x000fe200078e0a00 */
[C---:B------:R-:W-:Y:S01]  /*1480*/  ISETP.GT.U32.AND P6, PT, R0.reuse, R6, PT ;  /* 0x000000060000720c */ /* 0x040fe20003fc4070 */
[C---:B------:R-:W-:Y:S01]  /*1490*/  IMAD R16, R0.reuse, R11, R16 ;  /* 0x0000000b00107224 */ /* 0x040fe200078e0210 */
[----:B------:R-:W-:Y:S01]  /*14a0*/  IABS R11, R18 ;  /* 0x00000012000b7213 */ /* 0x000fe20000000000 */
[----:B------:R-:W-:Y:S01]  /*14b0*/  @!P3 IMAD.MOV R12, RZ, RZ, -R12 ;  /* 0x000000ffff0cb224 */ /* 0x000fe200078e0a0c */
[C---:B------:R-:W-:Y:S01]  /*14c0*/  ISETP.GT.U32.AND P3, PT, R0.reuse, R17, PT ;  /* 0x000000110000720c */ /* 0x040fe20003f64070 */
[--C-:B------:R-:W-:Y:S01]  /*14d0*/  @!P5 IMAD.IADD R5, R5, 0x1, -R0.reuse ;  /* 0x000000010505d824 */ /* 0x100fe200078e0a00 */
[----:B------:R-:W-:Y:S01]  /*14e0*/  ISETP.GT.U32.AND P5, PT, R0, R16, PT ;  /* 0x000000100000720c */ /* 0x000fe20003fa4070 */
[----:B0-----:R-:W-:Y:S01]  /*14f0*/  IMAD.MOV.U32 R3, RZ, RZ, R9 ;  /* 0x000000ffff037224 */ /* 0x001fe200078e0009 */
[----:B------:R-:W-:Y:S01]  /*1500*/  LOP3.LUT R9, R7, 0xea, RZ, 0xfc, !PT ;  /* 0x000000ea07097812 */ /* 0x000fe200078efcff */
[----:B------:R-:W-:Y:S01]  /*1510*/  STL [R1+0x84], R12 ;  /* 0x0000840c01007387 */ /* 0x000fe20000100800 */
[----:B------:R-:W-:Y:S01]  /*1520*/  IABS R14, R10 ;  /* 0x0000000a000e7213 */ /* 0x000fe20000000000 */
[----:B------:R-:W-:Y:S01]  /*1530*/  @!P2 IMAD.MOV R3, RZ, RZ, -R3 ;  /* 0x000000ffff03a224 */ /* 0x000fe200078e0a03 */
[----:B------:R-:W-:Y:S01]  /*1540*/  IABS R15, R9 ;  /* 0x00000009000f7213 */ /* 0x000fe20000000000 */
[----:B------:R-:W-:Y:S01]  /*1550*/  @!P6 IMAD.IADD R6, R6, 0x1, -R0 ;  /* 0x000000010606e824 */ /* 0x000fe200078e0a00 */
[----:B------:R-:W-:Y:S01]  /*1560*/  ISETP.GE.AND P2, PT, R2, RZ, PT ;  /* 0x000000ff0200720c */ /* 0x000fe20003f46270 */
[----:B------:R-:W-:Y:S01]  /*1570*/  IMAD.HI.U32 R19, R8, R14, RZ ;  /* 0x0000000e08137227 */ /* 0x000fe200078e00ff */
[----:B------:R0:W-:Y:S01]  /*1580*/  STL [R1+0x88], R3 ;  /* 0x0000880301007387 */ /* 0x0001e20000100800 */
[----:B------:R-:W-:-:S02]  /*1590*/  ISETP.GE.AND P6, PT, R9, RZ, PT ;  /* 0x000000ff0900720c */ /* 0x000fc40003fc6270 */
[----:B------:R-:W-:Y:S01]  /*15a0*/  @!P3 IMAD.IADD R17, R17, 0x1, -R0 ;  /* 0x000000011111b824 */ /* 0x000fe200078e0a00 */
[----:B------:R-:W-:Y:S01]  /*15b0*/  ISETP.GT.U32.AND P3, PT, R0, R6, PT ;  /* 0x000000060000720c */ /* 0x000fe20003f64070 */
[----:B------:R-:W-:Y:S01]  /*15c0*/  IMAD.HI.U32 R2, R8, R15, RZ ;  /* 0x0000000f08027227 */ /* 0x000fe200078e00ff */
[----:B------:R-:W-:-:S03]  /*15d0*/  LOP3.LUT R9, R7, 0xe2, RZ, 0xfc, !PT ;  /* 0x000000e207097812 */ /* 0x000fc600078efcff */
[----:B------:R-:W-:Y:S01]  /*15e0*/  @!P5 IMAD.IADD R16, R16, 0x1, -R0 ;  /* 0x000000011010d824 */ /* 0x000fe200078e0a00 */
[----:B------:R-:W-:Y:S01]  /*15f0*/  ISETP.GT.U32.AND P5, PT, R0, R17, PT ;  /* 0x000000110000720c */ /* 0x000fe20003fa4070 */
[----:B0-----:R-:W-:Y:S01]  /*1600*/  IMAD.MOV.U32 R3, RZ, RZ, R5 ;  /* 0x000000ffff037224 */ /* 0x001fe200078e0005 */
[----:B------:R-:W-:Y:S01]  /*1610*/  IABS R13, R9 ;  /* 0x00000009000d7213 */ /* 0x000fe20000000000 */
[----:B------:R-:W-:-:S04]  /*1620*/  IMAD.HI.U32 R5, R8, R11, RZ ;  /* 0x0000000b08057227 */ /* 0x000fc800078e00ff */
[----:B------:R-:W-:Y:S02]  /*1630*/  IMAD.MOV R2, RZ, RZ, -R2 ;  /* 0x000000ffff027224 */ /* 0x000fe400078e0a02 */
[----:B------:R-:W-:Y:S02]  /*1640*/  IMAD.MOV R5, RZ, RZ, -R5 ;  /* 0x000000ffff057224 */ /* 0x000fe400078e0a05 */
[C---:B------:R-:W-:Y:S01]  /*1650*/  IMAD R15, R0.reuse, R2, R15 ;  /* 0x00000002000f7224 */ /* 0x040fe200078e020f */
[----:B------:R-:W-:Y:S01]  /*1660*/  LOP3.LUT R2, R7, 0xe4, RZ, 0xfc, !PT ;  /* 0x000000e407027812 */ /* 0x000fe200078efcff */
[C---:B------:R-:W-:Y:S02]  /*1670*/  IMAD R11, R0.reuse, R5, R11 ;  /* 0x00000005000b7224 */ /* 0x040fe400078e020b */
[----:B------:R-:W-:Y:S01]  /*1680*/  @!P0 IMAD.MOV R3, RZ, RZ, -R3 ;  /* 0x000000ffff038224 */ /* 0x000fe200078e0a03 */
[----:B------:R-:W-:Y:S01]  /*1690*/  ISETP.GT.U32.AND P0, PT, R0, R16, PT ;  /* 0x000000100000720c */ /* 0x000fe20003f04070 */
[--C-:B------:R-:W-:Y:S01]  /*16a0*/  @!P3 IMAD.IADD R6, R6, 0x1, -R0.reuse ;  /* 0x000000010606b824 */ /* 0x100fe200078e0a00 */
[C---:B------:R-:W-:Y:S01]  /*16b0*/  ISETP.GT.U32.AND P3, PT, R0.reuse, R15, PT ;  /* 0x0000000f0000720c */ /* 0x040fe20003f64070 */
[----:B------:R-:W-:Y:S01]  /*16c0*/  @!P5 IMAD.IADD R17, R17, 0x1, -R0 ;  /* 0x000000011111d824 */ /* 0x000fe200078e0a00 */
[----:B------:R-:W-:Y:S01]  /*16d0*/  ISETP.GT.U32.AND P5, PT, R0, R11, PT ;  /* 0x0000000b0000720c */ /* 0x000fe20003fa4070 */
[----:B------:R0:W-:Y:S01]  /*16e0*/  STL [R1+0x90], R3 ;  /* 0x0000900301007387 */ /* 0x0001e20000100800 */
[----:B------:R-:W-:Y:S01]  /*16f0*/  IABS R5, R2 ;  /* 0x0000000200057213 */ /* 0x000fe20000000000 */
[----:B------:R-:W-:-:S04]  /*1700*/  IMAD.MOV.U32 R12, RZ, RZ, R17 ;  /* 0x000000ffff0c7224 */ /* 0x000fc800078e0011 */
[----:B------:R-:W-:Y:S02]  /*1710*/  @!P4 IMAD.MOV R12, RZ, RZ, -R12 ;  /* 0x000000ffff0cc224 */ /* 0x000fe400078e0a0c */
[--C-:B------:R-:W-:Y:S01]  /*1720*/  @!P0 IMAD.IADD R16, R16, 0x1, -R0.reuse ;  /* 0x0000000110108824 */ /* 0x100fe200078e0a00 */
[----:B------:R-:W-:Y:S01]  /*1730*/  ISETP.GE.AND P0, PT, R18, RZ, PT ;  /* 0x000000ff1200720c */ /* 0x000fe20003f06270 */
[----:B------:R-:W-:Y:S01]  /*1740*/  @!P3 IMAD.IADD R15, R15, 0x1, -R0 ;  /* 0x000000010f0fb824 */ /* 0x000fe200078e0a00 */
[----:B------:R-:W-:Y:S01]  /*1750*/  ISETP.GE.AND P3, PT, R10, RZ, PT ;  /* 0x000000ff0a00720c */ /* 0x000fe20003f66270 */
[----:B0-----:R-:W-:Y:S02]  /*1760*/  IMAD.MOV.U32 R3, RZ, RZ, R6 ;  /* 0x000000ffff037224 */ /* 0x001fe400078e0006 */
[----:B------:R-:W-:Y:S02]  /*1770*/  IMAD.MOV R18, RZ, RZ, -R19 ;  /* 0x000000ffff127224 */ /* 0x000fe400078e0a13 */
[----:B------:R-:W-:-:S02]  /*1780*/  @!P5 IMAD.IADD R11, R11, 0x1, -R0 ;  /* 0x000000010b0bd824 */ /* 0x000fc400078e0a00 */
[----:B------:R-:W-:Y:S01]  /*1790*/  @!P1 IMAD.MOV R3, RZ, RZ, -R3 ;  /* 0x000000ffff039224 */ /* 0x000fe200078e0a03 */
[C---:B------:R-:W-:Y:S01]  /*17a0*/  ISETP.GT.U32.AND P1, PT, R0.reuse, R15, PT ;  /* 0x0000000f0000720c */ /* 0x040fe20003f24070 */
[C---:B------:R-:W-:Y:S01]  /*17b0*/  IMAD R10, R0.reuse, R18, R14 ;  /* 0x00000012000a7224 */ /* 0x040fe200078e020e */
[----:B------:R-:W-:Y:S01]  /*17c0*/  ISETP.GT.U32.AND P5, PT, R0, R11, PT ;  /* 0x0000000b0000720c */ /* 0x000fe20003fa4070 */
[----:B------:R-:W-:Y:S01]  /*17d0*/  IMAD.HI.U32 R14, R8, R5, RZ ;  /* 0x00000005080e7227 */ /* 0x000fe200078e00ff */
[----:B------:R-:W-:Y:S02]  /*17e0*/  STL [R1+0x94], R3 ;  /* 0x0000940301007387 */ /* 0x000fe40000100800 */
[----:B------:R-:W-:Y:S01]  /*17f0*/  ISETP.GT.U32.AND P4, PT, R0, R10, PT ;  /* 0x0000000a0000720c */ /* 0x000fe20003f84070 */
[----:B------:R-:W-:Y:S01]  /*1800*/  IMAD.MOV R14, RZ, RZ, -R14 ;  /* 0x000000ffff0e7224 */ /* 0x000fe200078e0a0e */
[----:B------:R0:W-:Y:S01]  /*1810*/  STL [R1+0xa4], R12 ;  /* 0x0000a40c01007387 */ /* 0x0001e20000100800 */
[----:B------:R-:W-:-:S04]  /*1820*/  IMAD.HI.U32 R6, R8, R13, RZ ;  /* 0x0000000d08067227 */ /* 0x000fc800078e00ff */
[C---:B------:R-:W-:Y:S02]  /*1830*/  IMAD R5, R0.reuse, R14, R5 ;  /* 0x0000000e00057224 */ /* 0x040fe400078e0205 */
[----:B------:R-:W-:Y:S02]  /*1840*/  IMAD.MOV R6, RZ, RZ, -R6 ;  /* 0x000000ffff067224 */ /* 0x000fe400078e0a06 */
[--C-:B------:R-:W-:Y:S02]  /*1850*/  @!P1 IMAD.IADD R15, R15, 0x1, -R0.reuse ;  /* 0x000000010f0f9824 */ /* 0x100fe400078e0a00 */
[----:B------:R-:W-:Y:S01]  /*1860*/  @!P5 IMAD.IADD R11, R11, 0x1, -R0 ;  /* 0x000000010b0bd824 */ /* 0x000fe200078e0a00 */
[C---:B------:R-:W-:Y:S01]  /*1870*/  ISETP.GT.U32.AND P5, PT, R0.reuse, R5, PT ;  /* 0x000000050000720c */ /* 0x040fe20003fa4070 */
[----:B------:R-:W-:Y:S01]  /*1880*/  IMAD R13, R0, R6, R13 ;  /* 0x00000006000d7224 */ /* 0x000fe200078e020d */
[----:B------:R-:W-:Y:S01]  /*1890*/  LOP3.LUT R6, R7, 0xdc, RZ, 0xfc, !PT ;  /* 0x000000dc07067812 */ /* 0x000fe200078efcff */
[----:B0-----:R-:W-:-:S02]  /*18a0*/  IMAD.MOV.U32 R12, RZ, RZ, R15 ;  /* 0x000000ffff0c7224 */ /* 0x001fc400078e000f */
[----:B------:R-:W-:Y:S01]  /*18b0*/  IMAD.MOV.U32 R3, RZ, RZ, R16 ;  /* 0x000000ffff037224 */ /* 0x000fe200078e0010 */
[----:B------:R-:W-:Y:S01]  /*18c0*/  IABS R18, R6 ;  /* 0x0000000600127213 */ /* 0x000fe20000000000 */
[----:B------:R-:W-:Y:S02]  /*18d0*/  @!P4 IMAD.IADD R10, R10, 0x1, -R0 ;  /* 0x000000010a0ac824 */ /* 0x000fe400078e0a00 */
[----:B------:R-:W-:Y:S01]  /*18e0*/  @!P6 IMAD.MOV R12, RZ, RZ, -R12 ;  /* 0x000000ffff0ce224 */ /* 0x000fe200078e0a0c */
[----:B------:R-:W-:Y:S01]  /*18f0*/  ISETP.GT.U32.AND P6, PT, R0, R13, PT ;  /* 0x0000000d0000720c */ /* 0x000fe20003fc4070 */
[----:B------:R-:W-:Y:S01]  /*1900*/  @!P2 IMAD.MOV R3, RZ, RZ, -R3 ;  /* 0x000000ffff03a224 */ /* 0x000fe200078e0a03 */
[----:B------:R-:W-:Y:S01]  /*1910*/  ISETP.GE.AND P2, PT, R2, RZ, PT ;  /* 0x000000ff0200720c */ /* 0x000fe20003f46270 */
[----:B------:R-:W-:Y:S01]  /*1920*/  VIADD R2, R4, 0xde ;  /* 0x000000de04027836 */ /* 0x000fe20000000000 */
[----:B------:R-:W-:Y:S01]  /*1930*/  ISETP.GT.U32.AND P4, PT, R0, R10, PT ;  /* 0x0000000a0000720c */ /* 0x000fe20003f84070 */
[----:B------:R-:W-:Y:S01]  /*1940*/  @!P5 IMAD.IADD R5, R5, 0x1, -R0 ;  /* 0x000000010505d824 */ /* 0x000fe200078e0a00 */
[----:B------:R0:W-:Y:S02]  /*1950*/  STL [R1+0x1d8], R3 ;  /* 0x0001d80301007387 */ /* 0x0001e40000100800 */
[----:B------:R-:W-:-:S02]  /*1960*/  ISETP.GE.AND P1, PT, R2, RZ, PT ;  /* 0x000000ff0200720c */ /* 0x000fc40003f26270 */
[----:B------:R-:W-:Y:S01]  /*1970*/  IABS R14, R2 ;  /* 0x00000002000e7213 */ /* 0x000fe20000000000 */
[----:B------:R-:W-:Y:S01]  /*1980*/  STL [R1+0xac], R12 ;  /* 0x0000ac0c01007387 */ /* 0x000fe20000100800 */
[----:B------:R-:W-:Y:S01]  /*1990*/  LOP3.LUT R2, R7, 0xe0, RZ, 0xfc, !PT ;  /* 0x000000e007027812 */ /* 0x000fe200078efcff */
[--C-:B------:R-:W-:Y:S01]  /*19a0*/  @!P6 IMAD.IADD R13, R13, 0x1, -R0.reuse ;  /* 0x000000010d0de824 */ /* 0x100fe200078e0a00 */
[----:B------:R-:W-:Y:S01]  /*19b0*/  ISETP.GT.U32.AND P5, PT, R0, R5, PT ;  /* 0x000000050000720c */ /* 0x000fe20003fa4070 */
[----:B0-----:R-:W-:Y:S01]  /*19c0*/  IMAD.MOV.U32 R3, RZ, RZ, R11 ;  /* 0x000000ffff037224 */ /* 0x001fe200078e000b */
[----:B------:R-:W-:Y:S01]  /*19d0*/  IABS R19, R2 ;  /* 0x0000000200137213 */ /* 0x000fe20000000000 */
[----:B------:R-:W-:Y:S01]  /*19e0*/  @!P4 IMAD.IADD R10, R10, 0x1, -R0 ;  /* 0x000000010a0ac824 */ /* 0x000fe200078e0a00 */
[----:B------:R-:W-:Y:S01]  /*19f0*/  ISETP.GE.AND P4, PT, R2, RZ, PT ;  /* 0x000000ff0200720c */ /* 0x000fe20003f86270 */
[----:B------:R-:W-:Y:S01]  /*1a00*/  @!P0 IMAD.MOV R3, RZ, RZ, -R3 ;  /* 0x000000ffff038224 */ /* 0x000fe200078e0a03 */
[----:B------:R-:W-:Y:S01]  /*1a10*/  ISETP.GT.U32.AND P6, PT, R0, R13, PT ;  /* 0x0000000d0000720c */ /* 0x000fe20003fc4070 */
[----:B------:R-:W-:Y:S01]  /*1a20*/  IMAD.HI.U32 R11, R8, R19, RZ ;  /* 0x00000013080b7227 */ /* 0x000fe200078e00ff */
[----:B------:R-:W-:-:S02]  /*1a30*/  ISETP.GE.AND P0, PT, R9, RZ, PT ;  /* 0x000000ff0900720c */ /* 0x000fc40003f06270 */
[----:B------:R0:W-:Y:S01]  /*1a40*/  STL [R1+0x1d4], R3 ;  /* 0x0001d40301007387 */ /* 0x0001e20000100800 */
[----:B------:R-:W-:-:S04]  /*1a50*/  IMAD.HI.U32 R2, R8, R18, RZ ;  /* 0x0000001208027227 */ /* 0x000fc800078e00ff */
[----:B------:R-:W-:Y:S02]  /*1a60*/  IMAD.MOV R11, RZ, RZ, -R11 ;  /* 0x000000ffff0b7224 */ /* 0x000fe400078e0a0b */
[----:B------:R-:W-:-:S04]  /*1a70*/  IMAD.HI.U32 R9, R8, R14, RZ ;  /* 0x0000000e08097227 */ /* 0x000fc800078e00ff */
[----:B0-----:R-:W-:Y:S02]  /*1a80*/  IMAD.MOV.U32 R3, RZ, RZ, R10 ;  /* 0x000000ffff037224 */ /* 0x001fe400078e000a */
[----:B------:R-:W-:Y:S02]  /*1a90*/  IMAD.MOV R2, RZ, RZ, -R2 ;  /* 0x000000ffff027224 */ /* 0x000fe400078e0a02 */
[----:B------:R-:W-:Y:S01]  /*1aa0*/  @!P3 IMAD.MOV R3, RZ, RZ, -R3 ;  /* 0x000000ffff03b224 */ /* 0x000fe200078e0a03 */
[----:B------:R-:W-:Y:S01]  /*1ab0*/  ISETP.GE.AND P3, PT, R6, RZ, PT ;  /* 0x000000ff0600720c */ /* 0x000fe20003f66270 */
[C---:B------:R-:W-:Y:S01]  /*1ac0*/  IMAD R19, R0.reuse, R11, R19 ;  /* 0x0000000b00137224 */ /* 0x040fe200078e0213 */
[----:B------:R-:W-:Y:S01]  /*1ad0*/  LOP3.LUT R6, R7, 0xd6, RZ, 0xfc, !PT ;  /* 0x000000d607067812 */ /* 0x000fe200078efcff */
[----:B------:R-:W-:Y:S01]  /*1ae0*/  IMAD.MOV R9, RZ, RZ, -R9 ;  /* 0x000000ffff097224 */ /* 0x000fe200078e0a09 */
[----:B------:R0:W-:Y:S01]  /*1af0*/  STL [R1+0x1c4], R3 ;  /* 0x0001c40301007387 */ /* 0x0001e20000100800 */
[----:B------:R-:W-:Y:S01]  /*1b00*/  @!P5 IMAD.IADD R5, R5, 0x1, -R0 ;  /* 0x000000010505d824 */ /* 0x000fe200078e0a00 */
[C---:B------:R-:W-:Y:S01]  /*1b10*/  ISETP.GT.U32.AND P5, PT, R0.reuse, R19, PT ;  /* 0x000000130000720c */ /* 0x040fe20003fa4070 */
[C---:B------:R-:W-:Y:S01]  /*1b20*/  IMAD R18, R0.reuse, R2, R18 ;  /* 0x0000000200127224 */ /* 0x040fe200078e0212 */
[C---:B------:R-:W-:Y:S01]  /*1b30*/  LOP3.LUT R11, R7.reuse, 0xd4, RZ, 0xfc, !PT ;  /* 0x000000d4070b7812 */ /* 0x040fe200078efcff */
[C---:B------:R-:W-:Y:S01]  /*1b40*/  IMAD R14, R0.reuse, R9, R14 ;  /* 0x00000009000e7224 */ /* 0x040fe200078e020e */
[----:B------:R-:W-:Y:S01]  /*1b50*/  LOP3.LUT R9, R7, 0xd8, RZ, 0xfc, !PT ;  /* 0x000000d807097812 */ /* 0x000fe200078efcff */
[----:B------:R-:W-:Y:S01]  /*1b60*/  @!P6 IMAD.IADD R13, R13, 0x1, -R0 ;  /* 0x000000010d0de824 */ /* 0x000fe200078e0a00 */
[----:B------:R-:W-:Y:S01]  /*1b70*/  ISETP.GT.U32.AND P6, PT, R0, R18, PT ;  /* 0x000000120000720c */ /* 0x000fe20003fc4070 */
[----:B0-----:R-:W-:Y:S01]  /*1b80*/  IMAD.MOV.U32 R3, RZ, RZ, R5 ;  /* 0x000000ffff037224 */ /* 0x001fe200078e0005 */
[----:B------:R-:W-:-:S02]  /*1b90*/  LOP3.LUT R5, R7, 0xda, RZ, 0xfc, !PT ;  /* 0x000000da07057812 */ /* 0x000fc400078efcff */
[----:B------:R-:W-:Y:S01]  /*1ba0*/  IABS R17, R9 ;  /* 0x0000000900117213 */ /* 0x000fe20000000000 */
[----:B------:R-:W-:Y:S01]  /*1bb0*/  @!P2 IMAD.MOV R3, RZ, RZ, -R3 ;  /* 0x000000ffff03a224 */ /* 0x000fe200078e0a03 */
[----:B------:R-:W-:Y:S01]  /*1bc0*/  ISETP.GT.U32.AND P2, PT, R0, R14, PT ;  /* 0x0000000e0000720c */ /* 0x000fe20003f44070 */
[--C-:B------:R-:W-:Y:S01]  /*1bd0*/  @!P5 IMAD.IADD R19, R19, 0x1, -R0.reuse ;  /* 0x000000011313d824 */ /* 0x100fe200078e0a00 */
[----:B------:R-:W-:Y:S01]  /*1be0*/  IABS R2, R5 ;  /* 0x0000000500027213 */ /* 0x000fe20000000000 */
[----:B------:R-:W-:Y:S01]  /*1bf0*/  IMAD.HI.U32 R15, R8, R17, RZ ;  /* 0x00000011080f7227 */ /* 0x000fe200078e00ff */
[----:B------:R0:W-:Y:S01]  /*1c00*/  STL [R1+0x1cc], R3 ;  /* 0x0001cc0301007387 */ /* 0x0001e20000100800 */
[----:B------:R-:W-:Y:S02]  /*1c10*/  IABS R16, R6 ;  /* 0x0000000600107213 */ /* 0x000fe40000000000 */
[----:B------:R-:W-:Y:S01]  /*1c20*/  @!P6 IMAD.IADD R18, R18, 0x1, -R0 ;  /* 0x000000011212e824 */ /* 0x000fe200078e0a00 */
[----:B------:R-:W-:Y:S01]  /*1c30*/  ISETP.GE.AND P5, PT, R5, RZ, PT ;  /* 0x000000ff0500720c */ /* 0x000fe20003fa6270 */
[----:B------:R-:W-:Y:S01]  /*1c40*/  IMAD.HI.U32 R10, R8, R2, RZ ;  /* 0x00000002080a7227 */ /* 0x000fe200078e00ff */
[----:B------:R-:W-:-:S02]  /*1c50*/  IABS R5, R11 ;  /* 0x0000000b00057213 */ /* 0x000fc40000000000 */
[----:B------:R-:W-:Y:S01]  /*1c60*/  ISETP.GT.U32.AND P6, PT, R0, R18, PT ;  /* 0x000000120000720c */ /* 0x000fe20003fc4070 */
[----:B------:R-:W-:Y:S01]  /*1c70*/  @!P2 IMAD.IADD R14, R14, 0x1, -R0 ;  /* 0x000000010e0ea824 */ /* 0x000fe200078e0a00 */
[C---:B------:R-:W-:Y:S01]  /*1c80*/  ISETP.GT.U32.AND P2, PT, R0.reuse, R19, PT ;  /* 0x000000130000720c */ /* 0x040fe20003f44070 */
[----:B0-----:R-:W-:Y:S02]  /*1c90*/  IMAD.MOV.U32 R3, RZ, RZ, R13 ;  /* 0x000000ffff037224 */ /* 0x001fe400078e000d */
[----:B------:R-:W-:Y:S02]  /*1ca0*/  IMAD.MOV R10, RZ, RZ, -R10 ;  /* 0x000000ffff0a7224 */ /* 0x000fe400078e0a0a */
[----:B------:R-:W-:Y:S01]  /*1cb0*/  @!P0 IMAD.MOV R3, RZ, RZ, -R3 ;  /* 0x000000ffff038224 */ /* 0x000fe200078e0a03 */
[C---:B------:R-:W-:Y:S01]  /*1cc0*/  ISETP.GT.U32.AND P0, PT, R0.reuse, R14, PT ;  /* 0x0000000e0000720c */ /* 0x040fe20003f04070 */
[----:B------:R-:W-:Y:S02]  /*1cd0*/  IMAD.MOV R15, RZ, RZ, -R15 ;  /* 0x000000ffff0f7224 */ /* 0x000fe400078e0a0f */
[C---:B------:R-:W-:Y:S01]  /*1ce0*/  IMAD R2, R0.reuse, R10, R2 ;  /* 0x0000000a00027224 */ /* 0x040fe200078e0202 */
[----:B------:R0:W-:Y:S01]  /*1cf0*/  STL [R1+0x1c8], R3 ;  /* 0x0001c80301007387 */ /* 0x0001e20000100800 */
[C---:B------:R-:W-:Y:S01]  /*1d00*/  IMAD R17, R0.reuse, R15, R17 ;  /* 0x0000000f00117224 */ /* 0x040fe200078e0211 */
[----:B------:R-:W-:Y:S01]  /*1d10*/  LOP3.LUT R15, R7, 0xd0, RZ, 0xfc, !PT ;  /* 0x000000d0070f7812 */ /* 0x000fe200078efcff */
[----:B------:R-:W-:Y:S01]  /*1d20*/  @!P2 IMAD.IADD R19, R19, 0x1, -R0 ;  /* 0x000000011313a824 */ /* 0x000fe200078e0a00 */
[----:B------:R-:W-:Y:S01]  /*1d30*/  ISETP.GT.U32.AND P2, PT, R0, R2, PT ;  /* 0x000000020000720c */ /* 0x000fe20003f44070 */
[----:B------:R-:W-:-:S04]  /*1d40*/  IMAD.HI.U32 R10, R8, R16, RZ ;  /* 0x00000010080a7227 */ /* 0x000fc800078e00ff */
[----:B------:R-:W-:Y:S01]  /*1d50*/  @!P6 IMAD.IADD R18, R18, 0x1, -R0 ;  /* 0x000000011212e824 */ /* 0x000fe200078e0a00 */
[----:B------:R-:W-:Y:S01]  /*1d60*/  ISETP.GT.U32.AND P6, PT, R0, R17, PT ;  /* 0x000000110000720c */ /* 0x000fe20003fc4070 */
[----:B------:R-:W-:-:S04]  /*1d70*/  IMAD.HI.U32 R13, R8, R5, RZ ;  /* 0x00000005080d7227 */ /* 0x000fc800078e00ff */
[----:B0-----:R-:W-:Y:S01]  /*1d80*/  IMAD.MOV.U32 R3, RZ, RZ, R19 ;  /* 0x000000ffff037224 */ /* 0x001fe200078e0013 */
[----:B------:R-:W-:Y:S01]  /*1d90*/  IABS R19, R15 ;  /* 0x0000000f00137213 */ /* 0x000fe20000000000 */
[----:B------:R-:W-:Y:S02]  /*1da0*/  IMAD.MOV R10, RZ, RZ, -R10 ;  /* 0x000000ffff0a7224 */ /* 0x000fe400078e0a0a */
[----:B------:R-:W-:Y:S01]  /*1db0*/  @!P0 IMAD.IADD R14, R14, 0x1, -R0 ;  /* 0x000000010e0e8824 */ /* 0x000fe200078e0a00 */
[----:B------:R-:W-:Y:S01]  /*1dc0*/  ISETP.GE.AND P0, PT, R9, RZ, PT ;  /* 0x000000ff0900720c */ /* 0x000fe20003f06270 */
[----:B------:R-:W-:Y:S02]  /*1dd0*/  IMAD.MOV R13, RZ, RZ, -R13 ;  /* 0x000000ffff0d7224 */ /* 0x000fe400078e0a0d */
[----:B------:R-:W-:Y:S02]  /*1de0*/  @!P4 IMAD.MOV R3, RZ, RZ, -R3 ;  /* 0x000000ffff03c224 */ /* 0x000fe400078e0a03 */
[----:B------:R-:W-:-:S02]  /*1df0*/  IMAD R16, R0, R10, R16 ;  /* 0x0000000a00107224 */ /* 0x000fc400078e0210 */
[----:B------:R-:W-:Y:S01]  /*1e00*/  IMAD.MOV.U32 R12, RZ, RZ, R14 ;  /* 0x000000ffff0c7224 */ /* 0x000fe200078e000e */
[----:B------:R0:W-:Y:S01]  /*1e10*/  STL [R1+0xb0], R3 ;  /* 0x0000b00301007387 */ /* 0x0001e20000100800 */
[----:B------:R-:W-:Y:S01]  /*1e20*/  IMAD R5, R0, R13, R5 ;  /* 0x0000000d00057224 */ /* 0x000fe200078e0205 */
[----:B------:R-:W-:Y:S01]  /*1e30*/  LOP3.LUT R13, R7, 0xd2, RZ, 0xfc, !PT ;  /* 0x000000d2070d7812 */ /* 0x000fe200078efcff */
[----:B------:R-:W-:Y:S02]  /*1e40*/  @!P2 IMAD.IADD R2, R2, 0x1, -R0 ;  /* 0x000000010202a824 */ /* 0x000fe400078e0a00 */
[----:B------:R-:W-:Y:S01]  /*1e50*/  @!P1 IMAD.MOV R12, RZ, RZ, -R12 ;  /* 0x000000ffff0c9224 */ /* 0x000fe200078e0a0c */
[----:B------:R-:W-:Y:S01]  /*1e60*/  ISETP.GT.U32.AND P1, PT, R0, R16, PT ;  /* 0x000000100000720c */ /* 0x000fe20003f24070 */
[----:B------:R-:W-:Y:S01]  /*1e70*/  @!P6 IMAD.IADD R17, R17, 0x1, -R0 ;  /* 0x000000011111e824 */ /* 0x000fe200078e0a00 */
[----:B------:R-:W-:Y:S01]  /*1e80*/  IABS R9, R13 ;  /* 0x0000000d00097213 */ /* 0x000fe20000000000 */
[----:B------:R-:W-:Y:S01]  /*1e90*/  VIADD R10, R4, 0xce ;  /* 0x000000ce040a7836 */ /* 0x000fe20000000000 */
[C---:B------:R-:W-:Y:S01]  /*1ea0*/  ISETP.GT.U32.AND P4, PT, R0.reuse, R2, PT ;  /* 0x000000020000720c */ /* 0x040fe20003f84070 */
[----:B0-----:R-:W-:Y:S01]  /*1eb0*/  IMAD.MOV.U32 R3, RZ, RZ, R18 ;  /* 0x000000ffff037224 */ /* 0x001fe200078e0012 */
[----:B------:R-:W-:Y:S01]  /*1ec0*/  ISETP.GT.U32.AND P6, PT, R0, R17, PT ;  /* 0x000000110000720c */ /* 0x000fe20003fc4070 */
[----:B------:R-:W-:Y:S01]  /*1ed0*/  IMAD.HI.U32 R14, R8, R9, RZ ;  /* 0x00000009080e7227 */ /* 0x000fe200078e00ff */
[----:B------:R-:W-:Y:S01]  /*1ee0*/  STL [R1+0xbc], R12 ;  /* 0x0000bc0c01007387 */ /* 0x000fe20000100800 */
[----:B------:R-:W-:-:S02]  /*1ef0*/  ISETP.GE.AND P2, PT, R10, RZ, PT ;  /* 0x000000ff0a00720c */ /* 0x000fc40003f46270 */
[----:B------:R-:W-:Y:S01]  /*1f00*/  @!P3 IMAD.MOV R3, RZ, RZ, -R3 ;  /* 0x000000ffff03b224 */ /* 0x000fe200078e0a03 */
[----:B------:R-:W-:Y:S01]  /*1f10*/  ISETP.GT.U32.AND P3, PT, R0, R5, PT ;  /* 0x000000050000720c */ /* 0x000fe20003f64070 */
[----:B------:R-:W-:Y:S01]  /*1f20*/  IMAD.MOV R14, RZ, RZ, -R14 ;  /* 0x000000ffff0e7224 */ /* 0x000fe200078e0a0e */
[----:B------:R-:W-:Y:S01]  /*1f30*/  IABS R10, R10 ;  /* 0x0000000a000a7213 */ /* 0x000fe20000000000 */
[--C-:B------:R-:W-:Y:S01]  /*1f40*/  @!P1 IMAD.IADD R16, R16, 0x1, -R0.reuse ;  /* 0x0000000110109824 */ /* 0x100fe200078e0a00 */
[----:B------:R0:W-:Y:S01]  /*1f50*/  STL [R1+0xc0], R3 ;  /* 0x0000c00301007387 */ /* 0x0001e20000100800 */
[----:B------:R-:W-:Y:S01]  /*1f60*/  IMAD R9, R0, R14, R9 ;  /* 0x0000000e00097224 */ /* 0x000fe200078e0209 */
[----:B------:R-:W-:Y:S01]  /*1f70*/  ISETP.GE.AND P1, PT, R11, RZ, PT ;  /* 0x000000ff0b00720c */ /* 0x000fe20003f26270 */
[----:B------:R-:W-:Y:S01]  /*1f80*/  @!P4 IMAD.IADD R2, R2, 0x1, -R0 ;  /* 0x000000010202c824 */ /* 0x000fe200078e0a00 */
[----:B------:R-:W-:Y:S01]  /*1f90*/  ISETP.GE.AND P4, PT, R6, RZ, PT ;  /* 0x000000ff0600720c */ /* 0x000fe20003f86270 */
[----:B------:R-:W-:-:S04]  /*1fa0*/  IMAD.HI.U32 R6, R8, R19, RZ ;  /* 0x0000001308067227 */ /* 0x000fc800078e00ff */
[--C-:B------:R-:W-:Y:S01]  /*1fb0*/  @!P3 IMAD.IADD R5, R5, 0x1, -R0.reuse ;  /* 0x000000010505b824 */ /* 0x100fe200078e0a00 */
[C---:B------:R-:W-:Y:S01]  /*1fc0*/  ISETP.GT.U32.AND P3, PT, R0.reuse, R16, PT ;  /* 0x000000100000720c */ /* 0x040fe20003f64070 */
[----:B------:R-:W-:Y:S01]  /*1fd0*/  @!P6 IMAD.IADD R17, R17, 0x1, -R0 ;  /* 0x000000011111e824 */ /* 0x000fe200078e0a00 */
[C---:B------:R-:W-:Y:S01]  /*1fe0*/  ISETP.GT.U32.AND P6, PT, R0.reuse, R9, PT ;  /* 0x000000090000720c */ /* 0x040fe20003fc4070 */
[----:B------:R-:W-:Y:S02]  /*1ff0*/  IMAD.MOV R6, RZ, RZ, -R6 ;  /* 0x000000ffff067224 */ /* 0x000fe400078e0a06 */
[----:B0-----:R-:W-:Y:S02]  /*2000*/  IMAD.MOV.U32 R3, RZ, RZ, R2 ;  /* 0x000000ffff037224 */ /* 0x001fe400078e0002 */
[C---:B------:R-:W-:Y:S01]  /*2010*/  IMAD R19, R0.reuse, R6, R19 ;  /* 0x0000000600137224 */ /* 0x040fe200078e0213 */
[----:B------:R-:W-:Y:S01]  /*2020*/  LOP3.LUT R6, R7, 0xca, RZ, 0xfc, !PT ;  /* 0x000000ca07067812 */ /* 0x000fe200078efcff */
[----:B------:R-:W-:Y:S01]  /*2030*/  @!P5 IMAD.MOV R3, RZ, RZ, -R3 ;  /* 0x000000ffff03d224 */ /* 0x000fe200078e0a03 */
[----:B------:R-:W-:Y:S01]  /*2040*/  ISETP.GT.U32.AND P5, PT, R0, R5, PT ;  /* 0x000000050000720c */ /* 0x000fe20003fa4070 */
[----:B------:R-:W-:Y:S01]  /*2050*/  IMAD.HI.U32 R14, R8, R10, RZ ;  /* 0x0000000a080e7227 */ /* 0x000fe200078e00ff */
[----:B------:R-:W-:-:S02]  /*2060*/  IABS R2, R6 ;  /* 0x0000000600027213 */ /* 0x000fc40000000000 */
[----:B------:R0:W-:Y:S01]  /*2070*/  STL [R1+0xc8], R3 ;  /* 0x0000c80301007387 */ /* 0x0001e20000100800 */
[--C-:B------:R-:W-:Y:S01]  /*2080*/  @!P3 IMAD.IADD R16, R16, 0x1, -R0.reuse ;  /* 0x000000011010b824 */ /* 0x100fe200078e0a00 */
[C---:B------:R-:W-:Y:S01]  /*2090*/  ISETP.GT.U32.AND P3, PT, R0.reuse, R19, PT ;  /* 0x000000130000720c */ /* 0x040fe20003f64070 */
[----:B------:R-:W-:Y:S02]  /*20a0*/  @!P6 IMAD.IADD R9, R9, 0x1, -R0 ;  /* 0x000000010909e824 */ /* 0x000fe400078e0a00 */
[----:B------:R-:W-:Y:S02]  /*20b0*/  IMAD.MOV.U32 R12, RZ, RZ, R17 ;  /* 0x000000ffff0c7224 */ /* 0x000fe400078e0011 */
[----:B------:R-:W-:Y:S01]  /*20c0*/  IMAD.MOV R11, RZ, RZ, -R14 ;  /* 0x000000ffff0b7224 */ /* 0x000fe200078e0a0e */
[----:B------:R-:W-:Y:S01]  /*20d0*/  LOP3.LUT R14, R7, 0xcc, RZ, 0xfc, !PT ;  /* 0x000000cc070e7812 */ /* 0x000fe200078efcff */
[----:B------:R-:W-:Y:S01]  /*20e0*/  @!P0 IMAD.MOV R12, RZ, RZ, -R12 ;  /* 0x000000ffff0c8224 */ /* 0x000fe200078e0a0c */
[C---:B------:R-:W-:Y:S01]  /*20f0*/  ISETP.GT.U32.AND P6, PT, R0.reuse, R9, PT ;  /* 0x000000090000720c */ /* 0x040fe20003fc4070 */
[----:B0-----:R-:W-:Y:S01]  /*2100*/  IMAD.MOV.U32 R3, RZ, RZ, R16 ;  /* 0x000000ffff037224 */ /* 0x001fe200078e0010 */
[----:B------:R-:W-:Y:S01]  /*2110*/  ISETP.GE.AND P0, PT, R13, RZ, PT ;  /* 0x000000ff0d00720c */ /* 0x000fe20003f06270 */
[C---:B------:R-:W-:Y:S01]  /*2120*/  IMAD R10, R0.reuse, R11, R10 ;  /* 0x0000000b000a7224 */ /* 0x040fe200078e020a */
[----:B------:R-:W-:Y:S01]  /*2130*/  IABS R11, R14 ;  /* 0x0000000e000b7213 */ /* 0x000fe20000000000 */
[----:B------:R-:W-:Y:S01]  /*2140*/  @!P4 IMAD.MOV R3, RZ, RZ, -R3 ;  /* 0x000000ffff03c224 */ /* 0x000fe200078e0a03 */
[----:B------:R-:W-:Y:S01]  /*2150*/  STL [R1+0xcc], R12 ;  /* 0x0000cc0c01007387 */ /* 0x000fe20000100800 */
[--C-:B------:R-:W-:Y:S01]  /*2160*/  @!P5 IMAD.IADD R5, R5, 0x1, -R0.reuse ;  /* 0x000000010505d824 */ /* 0x100fe200078e0a00 */
[----:B------:R-:W-:Y:S01]  /*2170*/  ISETP.GT.U32.AND P4, PT, R0, R10, PT ;  /* 0x0000000a0000720c */ /* 0x000fe20003f84070 */
[----:B------:R-:W-:Y:S01]  /*2180*/  @!P3 IMAD.IADD R19, R19, 0x1, -R0 ;  /* 0x000000011313b824 */ /* 0x000fe200078e0a00 */
[----:B------:R0:W-:Y:S01]  /*2190*/  STL [R1+0xd4], R3 ;  /* 0x0000d40301007387 */ /* 0x0001e20000100800 */
[----:B------:R-:W-:Y:S01]  /*21a0*/  IMAD.HI.U32 R16, R8, R11, RZ ;  /* 0x0000000b08107227 */ /* 0x000fe200078e00ff */
[----:B------:R-:W-:-:S02]  /*21b0*/  ISETP.GE.AND P3, PT, R6, RZ, PT ;  /* 0x000000ff0600720c */ /* 0x000fc40003f66270 */
[----:B------:R-:W-:Y:S01]  /*21c0*/  ISETP.GE.AND P5, PT, R15, RZ, PT ;  /* 0x000000ff0f00720c */ /* 0x000fe20003fa6270 */
[----:B------:R-:W-:Y:S01]  /*21d0*/  IMAD.HI.U32 R13, R8, R2, RZ ;  /* 0x00000002080d7227 */ /* 0x000fe200078e00ff */
[----:B------:R-:W-:-:S03]  /*21e0*/  LOP3.LUT R15, R7, 0xc2, RZ, 0xfc, !PT ;  /* 0x000000c2070f7812 */ /* 0x000fc600078efcff */
[----:B------:R-:W-:Y:S02]  /*21f0*/  IMAD.MOV R16, RZ, RZ, -R16 ;  /* 0x000000ffff107224 */ /* 0x000fe400078e0a10 */
[----:B0-----:R-:W-:Y:S01]  /*2200*/  IMAD.MOV.U32 R3, RZ, RZ, R5 ;  /* 0x000000ffff037224 */ /* 0x001fe200078e0005 */
[----:B------:R-:W-:Y:S01]  /*2210*/  LOP3.LUT R5, R7, 0xc8, RZ, 0xfc, !PT ;  /* 0x000000c807057812 */ /* 0x000fe200078efcff */
[----:B------:R-:W-:Y:S01]  /*2220*/  @!P6 IMAD.IADD R9, R9, 0x1, -R0 ;  /* 0x000000010909e824 */ /* 0x000fe200078e0a00 */
[----:B------:R-:W-:Y:S01]  /*2230*/  ISETP.GE.AND P6, PT, R14, RZ, PT ;  /* 0x000000ff0e00720c */ /* 0x000fe20003fc6270 */
[----:B------:R-:W-:Y:S01]  /*2240*/  @!P1 IMAD.MOV R3, RZ, RZ, -R3 ;  /* 0x000000ffff039224 */ /* 0x000fe200078e0a03 */
[C---:B------:R-:W-:Y:S01]  /*2250*/  ISETP.GT.U32.AND P1, PT, R0.reuse, R19, PT ;  /* 0x000000130000720c */ /* 0x040fe20003f24070 */
[----:B------:R-:W-:Y:S01]  /*2260*/  IMAD.MOV R13, RZ, RZ, -R13 ;  /* 0x000000ffff0d7224 */ /* 0x000fe200078e0a0d */
[C---:B------:R-:W-:Y:S01]  /*2270*/  LOP3.LUT R14, R7.reuse, 0xc4, RZ, 0xfc, !PT ;  /* 0x000000c4070e7812 */ /* 0x040fe200078efcff */
[C---:B------:R-:W-:Y:S01]  /*2280*/  IMAD R6, R0.reuse, R16, R11 ;  /* 0x0000001000067224 */ /* 0x040fe200078e020b */
[----:B------:R0:W-:Y:S01]  /*2290*/  STL [R1+0xd8], R3 ;  /* 0x0000d80301007387 */ /* 0x0001e20000100800 */
[----:B------:R-:W-:Y:S01]  /*22a0*/  IMAD R2, R0, R13, R2 ;  /* 0x0000000d00027224 */ /* 0x000fe200078e0202 */
[----:B------:R-:W-:Y:S01]  /*22b0*/  IABS R13, R5 ;  /* 0x00000005000d7213 */ /* 0x000fe20000000000 */
[----:B------:R-:W-:Y:S01]  /*22c0*/  @!P4 IMAD.IADD R10, R10, 0x1, -R0 ;  /* 0x000000010a0ac824 */ /* 0x000fe200078e0a00 */
[----:B------:R-:W-:-:S03]  /*22d0*/  LOP3.LUT R11, R7, 0xc6, RZ, 0xfc, !PT ;  /* 0x000000c6070b7812 */ /* 0x000fc600078efcff */
[----:B------:R-:W-:Y:S01]  /*22e0*/  IMAD.HI.U32 R17, R8, R13, RZ ;  /* 0x0000000d08117227 */ /* 0x000fe200078e00ff */
[C---:B------:R-:W-:Y:S02]  /*22f0*/  ISETP.GT.U32.AND P4, PT, R0.reuse, R10, PT ;  /* 0x0000000a0000720c */ /* 0x040fe40003f84070 */
[----:B------:R-:W-:Y:S01]  /*2300*/  IABS R16, R11 ;  /* 0x0000000b00107213 */ /* 0x000fe20000000000 */
[----:B0-----:R-:W-:Y:S01]  /*2310*/  IMAD.MOV.U32 R3, RZ, RZ, R9 ;  /* 0x000000ffff037224 */ /* 0x001fe200078e0009 */
[----:B------:R-:W-:Y:S01]  /*2320*/  IABS R9, R14 ;  /* 0x0000000e00097213 */ /* 0x000fe20000000000 */
[----:B------:R-:W-:Y:S01]  /*2330*/  @!P1 IMAD.IADD R19, R19, 0x1, -R0 ;  /* 0x0000000113139824 */ /* 0x000fe200078e0a00 */
[C---:B------:R-:W-:Y:S01]  /*2340*/  ISETP.GT.U32.AND P1, PT, R0.reuse, R2, PT ;  /* 0x000000020000720c */ /* 0x040fe20003f24070 */
[----:B------:R-:W-:Y:S01]  /*2350*/  @!P0 IMAD.MOV R3, RZ, RZ, -R3 ;  /* 0x000000ffff038224 */ /* 0x000fe200078e0a03 */
[----:B------:R-:W-:Y:S01]  /*2360*/  ISETP.GT.U32.AND P0, PT, R0, R6, PT ;  /* 0x000000060000720c */ /* 0x000fe20003f04070 */
[----:B------:R-:W-:-:S02]  /*2370*/  IMAD.MOV R17, RZ, RZ, -R17 ;  /* 0x000000ffff117224 */ /* 0x000fc400078e0a11 */
[----:B------:R-:W-:Y:S01]  /*2380*/  IMAD.MOV.U32 R12, RZ, RZ, R19 ;  /* 0x000000ffff0c7224 */ /* 0x000fe200078e0013 */
[----:B------:R0:W-:Y:S01]  /*2390*/  STL [R1+0xe0], R3 ;  /* 0x0000e00301007387 */ /* 0x0001e20000100800 */
[----:B------:R-:W-:Y:S02]  /*23a0*/  IMAD R13, R0, R17, R13 ;  /* 0x00000011000d7224 */ /* 0x000fe400078e020d */
[----:B------:R-:W-:Y:S02]  /*23b0*/  @!P5 IMAD.MOV R12, RZ, RZ, -R12 ;  /* 0x000000ffff0cd224 */ /* 0x000fe400078e0a0c */
[----:B------:R-:W-:Y:S01]  /*23c0*/  IMAD.HI.U32 R17, R8, R16, RZ ;  /* 0x0000001008117227 */ /* 0x000fe200078e00ff */
[----:B------:R-:W-:Y:S02]  /*23d0*/  ISETP.GT.U32.AND P5, PT, R0, R13, PT ;  /* 0x0000000d0000720c */ /* 0x000fe40003fa4070 */
[----:B------:R1:W-:Y:S01]  /*23e0*/  STL [R1+0x110], R12 ;  /* 0x0001100c01007387 */ /* 0x0003e20000100800 */
[----:B------:R-:W-:-:S02]  /*23f0*/  @!P0 IMAD.IADD R6, R6, 0x1, -R0 ;  /* 0x0000000106068824 */ /* 0x000fc400078e0a00 */
[--C-:B------:R-:W-:Y:S02]  /*2400*/  @!P1 IMAD.IADD R2, R2, 0x1, -R0.reuse ;  /* 0x0000000102029824 */ /* 0x100fe400078e0a00 */
[--C-:B------:R-:W-:Y:S01]  /*2410*/  @!P4 IMAD.IADD R10, R10, 0x1, -R0.reuse ;  /* 0x000000010a0ac824 */ /* 0x100fe200078e0a00 */
[----:B------:R-:W-:Y:S01]  /*2420*/  ISETP.GT.U32.AND P0, PT, R0, R6, PT ;  /* 0x000000060000720c */ /* 0x000fe20003f04070 */
[----:B------:R-:W-:Y:S01]  /*2430*/  IMAD.HI.U32 R18, R8, R9, RZ ;  /* 0x0000000908127227 */ /* 0x000fe200078e00ff */
[----:B------:R-:W-:Y:S02]  /*2440*/  ISETP.GT.U32.AND P1, PT, R0, R2, PT ;  /* 0x000000020000720c */ /* 0x000fe40003f24070 */
[----:B------:R-:W-:Y:S01]  /*2450*/  ISETP.GE.AND P4, PT, R5, RZ, PT ;  /* 0x000000ff0500720c */ /* 0x000fe20003f86270 */
[----:B------:R-:W-:Y:S01]  /*2460*/  IMAD.MOV R17, RZ, RZ, -R17 ;  /* 0x000000ffff117224 */ /* 0x000fe200078e0a11 */
[----:B------:R-:W-:Y:S01]  /*2470*/  IABS R5, R15 ;  /* 0x0000000f00057213 */ /* 0x000fe20000000000 */
[----:B------:R-:W-:-:S02]  /*2480*/  @!P5 IMAD.IADD R13, R13, 0x1, -R0 ;  /* 0x000000010d0dd824 */ /* 0x000fc400078e0a00 */
[----:B0-----:R-:W-:Y:S02]  /*2490*/  IMAD.MOV.U32 R3, RZ, RZ, R10 ;  /* 0x000000ffff037224 */ /* 0x001fe400078e000a */
[----:B------:R-:W-:Y:S01]  /*24a0*/  IMAD.MOV R18, RZ, RZ, -R18 ;  /* 0x000000ffff127224 */ /* 0x000fe200078e0a12 */
[----:B------:R-:W-:Y:S01]  /*24b0*/  ISETP.GT.U32.AND P5, PT, R0, R13, PT ;  /* 0x0000000d0000720c */ /* 0x000fe20003fa4070 */
[----:B------:R-:W-:Y:S01]  /*24c0*/  @!P0 IMAD.IADD R6, R6, 0x1, -R0 ;  /* 0x0000000106068824 */ /* 0x000fe200078e0a00 */
[----:B------:R-:W-:Y:S01]  /*24d0*/  ISETP.GE.AND P0, PT, R14, RZ, PT ;  /* 0x000000ff0e00720c */ /* 0x000fe20003f06270 */
[----:B------:R-:W-:Y:S02]  /*24e0*/  IMAD R10, R0, R17, R16 ;  /* 0x00000011000a7224 */ /* 0x000fe400078e0210 */
[----:B------:R-:W-:-:S04]  /*24f0*/  IMAD.HI.U32 R19, R8, R5, RZ ;  /* 0x0000000508137227 */ /* 0x000fc800078e00ff */
[----:B------:R-:W-:Y:S01]  /*2500*/  IMAD R9, R0, R18, R9 ;  /* 0x0000001200097224 */ /* 0x000fe200078e0209 */
[----:B------:R-:W-:Y:S01]  /*2510*/  LOP3.LUT R18, R7, 0xb8, RZ, 0xfc, !PT ;  /* 0x000000b807127812 */ /* 0x000fe200078efcff */
[----:B------:R-:W-:Y:S01]  /*2520*/  @!P1 IMAD.IADD R2, R2, 0x1, -R0 ;  /* 0x0000000102029824 */ /* 0x000fe200078e0a00 */
[C---:B------:R-:W-:Y:S01]  /*2530*/  ISETP.GT.U32.AND P1, PT, R0.reuse, R10, PT ;  /* 0x0000000a0000720c */ /* 0x040fe20003f24070 */
[----:B-1----:R-:W-:Y:S02]  /*2540*/  IMAD.MOV.U32 R12, RZ, RZ, R6 ;  /* 0x000000ffff0c7224 */ /* 0x002fe400078e0006 */
[----:B------:R-:W-:Y:S02]  /*2550*/  IMAD.MOV R19, RZ, RZ, -R19 ;  /* 0x000000ffff137224 */ /* 0x000fe400078e0a13 */
[----:B------:R-:W-:Y:S01]  /*2560*/  @!P6 IMAD.MOV R12, RZ, RZ, -R12 ;  /* 0x000000ffff0ce224 */ /* 0x000fe200078e0a0c */
[C---:B------:R-:W-:Y:S01]  /*2570*/  ISETP.GT.U32.AND P6, PT, R0.reuse, R9, PT ;  /* 0x000000090000720c */ /* 0x040fe20003fc4070 */
[----:B------:R-:W-:-:S02]  /*2580*/  IMAD R5, R0, R19, R5 ;  /* 0x0000001300057224 */ /* 0x000fc400078e0205 */
[----:B------:R-:W-:Y:S01]  /*2590*/  @!P2 IMAD.MOV R3, RZ, RZ, -R3 ;  /* 0x000000ffff03a224 */ /* 0x000fe200078e0a03 */
[----:B------:R-:W-:Y:S01]  /*25a0*/  ISETP.GE.AND P2, PT, R11, RZ, PT ;  /* 0x000000ff0b00720c */ /* 0x000fe20003f46270 */
[--C-:B------:R-:W-:Y:S01]  /*25b0*/  @!P5 IMAD.IADD R13, R13, 0x1, -R0.reuse ;  /* 0x000000010d0dd824 */ /* 0x100fe200078e0a00 */
[----:B------:R-:W-:Y:S01]  /*25c0*/  ISETP.GT.U32.AND P5, PT, R0, R5, PT ;  /* 0x000000050000720c */ /* 0x000fe20003fa4070 */
[--C-:B------:R-:W-:Y:S01]  /*25d0*/  @!P1 IMAD.IADD R10, R10, 0x1, -R0.reuse ;  /* 0x000000010a0a9824 */ /* 0x100fe200078e0a00 */
[----:B------:R0:W-:Y:S01]  /*25e0*/  STL [R1+0x188], R3 ;  /* 0x0001880301007387 */ /* 0x0001e20000100800 */
[----:B------:R-:W-:Y:S01]  /*25f0*/  LOP3.LUT R11, R7, 0xc0, RZ, 0xfc, !PT ;  /* 0x000000c0070b7812 */ /* 0x000fe200078efcff */
[----:B------:R-:W-:Y:S02]  /*2600*/  VIADD R14, R4, 0xbe ;  /* 0x000000be040e7836 */ /* 0x000fe40000000000 */
[C---:B------:R-:W-:Y:S01]  /*2610*/  ISETP.GT.U32.AND P1, PT, R0.reuse, R10, PT ;  /* 0x0000000a0000720c */ /* 0x040fe20003f24070 */
[----:B------:R-:W-:Y:S01]  /*2620*/  @!P6 IMAD.IADD R9, R9, 0x1, -R0 ;  /* 0x000000010909e824 */ /* 0x000fe200078e0a00 */
[----:B------:R-:W-:Y:S01]  /*2630*/  IABS R6, R11 ;  /* 0x0000000b00067213 */ /* 0x000fe20000000000 */
[----:B------:R1:W-:Y:S01]  /*2640*/  STL [R1+0x1ac], R12 ;  /* 0x0001ac0c01007387 */ /* 0x0003e20000100800 */
[----:B------:R-:W-:Y:S01]  /*2650*/  IABS R17, R14 ;  /* 0x0000000e00117213 */ /* 0x000fe20000000000 */
[----:B0-----:R-:W-:Y:S01]  /*2660*/  IMAD.MOV.U32 R3, RZ, RZ, R2 ;  /* 0x000000ffff037224 */ /* 0x001fe200078e0002 */
[----:B------:R-:W-:Y:S01]  /*2670*/  LOP3.LUT R2, R7, 0xbc, RZ, 0xfc, !PT ;  /* 0x000000bc07027812 */ /* 0x000fe200078efcff */
[----:B------:R-:W-:Y:S01]  /*2680*/  @!P5 IMAD.IADD R5, R5, 0x1, -R0 ;  /* 0x000000010505d824 */ /* 0x000fe200078e0a00 */
[----:B------:R-:W-:Y:S01]  /*2690*/  ISETP.GT.U32.AND P6, PT, R0, R9, PT ;  /* 0x000000090000720c */ /* 0x000fe20003fc4070 */
[----:B------:R-:W-:Y:S01]  /*26a0*/  @!P3 IMAD.MOV R3, RZ, RZ, -R3 ;  /* 0x000000ffff03b224 */ /* 0x000fe200078e0a03 */
[----:B------:R-:W-:Y:S01]  /*26b0*/  ISETP.GE.AND P3, PT, R14, RZ, PT ;  /* 0x000000ff0e00720c */ /* 0x000fe20003f66270 */
[----:B------:R-:W-:Y:S01]  /*26c0*/  IMAD.HI.U32 R14, R8, R6, RZ ;  /* 0x00000006080e7227 */ /* 0x000fe200078e00ff */
[----:B------:R-:W-:-:S02]  /*26d0*/  IABS R16, R2 ;  /* 0x0000000200107213 */ /* 0x000fc40000000000 */
[----:B------:R0:W-:Y:S01]  /*26e0*/  STL [R1+0x1b0], R3 ;  /* 0x0001b00301007387 */ /* 0x0001e20000100800 */
[----:B------:R-:W-:Y:S01]  /*26f0*/  IMAD.MOV R14, RZ, RZ, -R14 ;  /* 0x000000ffff0e7224 */ /* 0x000fe200078e0a0e */
[----:B------:R-:W-:Y:S01]  /*2700*/  ISETP.GT.U32.AND P5, PT, R0, R5, PT ;  /* 0x000000050000720c */ /* 0x000fe20003fa4070 */
[----:B------:R-:W-:Y:S01]  /*2710*/  @!P1 IMAD.IADD R10, R10, 0x1, -R0 ;  /* 0x000000010a0a9824 */ /* 0x000fe200078e0a00 */
[----:B------:R-:W-:Y:S01]  /*2720*/  ISETP.GE.AND P1, PT, R11, RZ, PT ;  /* 0x000000ff0b00720c */ /* 0x000fe20003f26270 */
[C---:B------:R-:W-:Y:S02]  /*2730*/  IMAD R6, R0.reuse, R14, R6 ;  /* 0x0000000e00067224 */ /* 0x040fe400078e0206 */
[----:B------:R-:W-:Y:S02]  /*2740*/  @!P6 IMAD.IADD R9, R9, 0x1, -R0 ;  /* 0x000000010909e824 */ /* 0x000fe400078e0a00 */
[----:B-1----:R-:W-:Y:S01]  /*2750*/  IMAD.MOV.U32 R12, RZ, RZ, R10 ;  /* 0x000000ffff0c7224 */ /* 0x002fe200078e000a */
[----:B------:R-:W-:Y:S01]  /*2760*/  ISETP.GT.U32.AND P6, PT, R0, R6, PT ;  /* 0x000000060000720c */ /* 0x000fe20003fc4070 */
[----:B0-----:R-:W-:Y:S01]  /*2770*/  IMAD.MOV.U32 R3, RZ, RZ, R13 ;  /* 0x000000ffff037224 */ /* 0x001fe200078e000d */
[----:B------:R-:W-:Y:S01]  /*2780*/  LOP3.LUT R10, R7, 0xb6, RZ, 0xfc, !PT ;  /* 0x000000b6070a7812 */ /* 0x000fe200078efcff */
[----:B------:R-:W-:-:S03]  /*2790*/  IMAD.HI.U32 R13, R8, R17, RZ ;  /* 0x00000011080d7227 */ /* 0x000fc600078e00ff */
[----:B------:R-:W-:Y:S01]  /*27a0*/  IABS R14, R10 ;  /* 0x0000000a000e7213 */ /* 0x000fe20000000000 */
[----:B------:R-:W-:Y:S01]  /*27b0*/  @!P4 IMAD.MOV R3, RZ, RZ, -R3 ;  /* 0x000000ffff03c224 */ /* 0x000fe200078e0a03 */
[----:B------:R-:W-:Y:S01]  /*27c0*/  ISETP.GE.AND P4, PT, R15, RZ, PT ;  /* 0x000000ff0f00720c */ /* 0x000fe20003f86270 */
[----:B------:R-:W-:-:S03]  /*27d0*/  IMAD.HI.U32 R15, R8, R16, RZ ;  /* 0x00000010080f7227 */ /* 0x000fc600078e00ff */
[----:B------:R0:W-:Y:S01]  /*27e0*/  STL [R1+0x1c0], R3 ;  /* 0x0001c00301007387 */ /* 0x0001e20000100800 */
[----:B------:R-:W-:Y:S02]  /*27f0*/  IMAD.MOV R13, RZ, RZ, -R13 ;  /* 0x000000ffff0d7224 */ /* 0x000fe400078e0a0d */
[----:B------:R-:W-:Y:S02]  /*2800*/  IMAD.MOV R11, RZ, RZ, -R15 ;  /* 0x000000ffff0b7224 */ /* 0x000fe400078e0a0f */
[C---:B------:R-:W-:Y:S02]  /*2810*/  IMAD R17, R0.reuse, R13, R17 ;  /* 0x0000000d00117224 */ /* 0x040fe400078e0211 */
        /* <DEDUP_REMOVED lines=8> */
[----:B------:R-:W-:Y:S01]  /*28a0*/  @!P6 IMAD.IADD R6, R6, 0x1, -R0 ;  /* 0x000000010606e824 */ /* 0x000fe200078e0a00 */
[----:B------:R-:W-:Y:S01]  /*28b0*/  STL [R1+0x1b4], R12 ;  /* 0x0001b40c01007387 */ /* 0x000fe20000100800 */
[----:B------:R-:W-:Y:S01]  /*28c0*/  @!P0 IMAD.MOV R3, RZ, RZ, -R3 ;  /* 0x000000ffff038224 */ /* 0x000fe200078e0a03 */
[----:B------:R-:W-:Y:S01]  /*28d0*/  IABS R15, R9 ;  /* 0x00000009000f7213 */ /* 0x000fe20000000000 */
[----:B------:R-:W-:Y:S01]  /*28e0*/  IMAD.HI.U32 R19, R8, R14, RZ ;  /* 0x0000000e08137227 */ /* 0x000fe200078e00ff */
[----:B------:R-:W-:-:S02]  /*28f0*/  ISETP.GE.AND P0, PT, R2, RZ, PT ;  /* 0x000000ff0200720c */ /* 0x000fc40003f06270 */
[----:B------:R0:W-:Y:S01]  /*2900*/  STL [R1+0x1b8], R3 ;  /* 0x0001b80301007387 */ /* 0x0001e20000100800 */
[--C-:B------:R-:W-:Y:S01]  /*2910*/  @!P2 IMAD.IADD R17, R17, 0x1, -R0.reuse ;  /* 0x000000011111a824 */ /* 0x100fe200078e0a00 */
[----:B------:R-:W-:Y:S01]  /*2920*/  ISETP.GT.U32.AND P2, PT, R0, R6, PT ;  /* 0x000000060000720c */ /* 0x000fe20003f44070 */
[----:B------:R-:W-:Y:S01]  /*2930*/  IMAD.HI.U32 R2, R8, R15, RZ ;  /* 0x0000000f08027227 */ /* 0x000fe200078e00ff */
[----:B------:R-:W-:Y:S02]  /*2940*/  ISETP.GE.AND P6, PT, R9, RZ, PT ;  /* 0x000000ff0900720c */ /* 0x000fe40003fc6270 */
[----:B------:R-:W-:Y:S01]  /*2950*/  LOP3.LUT R9, R7, 0xb2, RZ, 0xfc, !PT ;  /* 0x000000b207097812 */ /* 0x000fe200078efcff */
[----:B------:R-:W-:Y:S01]  /*2960*/  @!P5 IMAD.IADD R16, R16, 0x1, -R0 ;  /* 0x000000011010d824 */ /* 0x000fe200078e0a00 */
[----:B------:R-:W-:Y:S01]  /*2970*/  ISETP.GT.U32.AND P5, PT, R0, R17, PT ;  /* 0x000000110000720c */ /* 0x000fe20003fa4070 */
[----:B------:R-:W-:Y:S01]  /*2980*/  IMAD.MOV R2, RZ, RZ, -R2 ;  /* 0x000000ffff027224 */ /* 0x000fe200078e0a02 */
[----:B------:R-:W-:Y:S01]  /*2990*/  IABS R13, R9 ;  /* 0x00000009000d7213 */ /* 0x000fe20000000000 */
[----:B0-----:R-:W-:-:S02]  /*29a0*/  IMAD.MOV.U32 R3, RZ, RZ, R5 ;  /* 0x000000ffff037224 */ /* 0x001fc400078e0005 */
[----:B------:R-:W-:-:S04]  /*29b0*/  IMAD.HI.U32 R5, R8, R11, RZ ;  /* 0x0000000b08057227 */ /* 0x000fc800078e00ff */
[----:B------:R-:W-:Y:S01]  /*29c0*/  IMAD R15, R0, R2, R15 ;  /* 0x00000002000f7224 */ /* 0x000fe200078e020f */
[----:B------:R-:W-:Y:S01]  /*29d0*/  LOP3.LUT R2, R7, 0xb4, RZ, 0xfc, !PT ;  /* 0x000000b407027812 */ /* 0x000fe200078efcff */
[----:B------:R-:W-:Y:S02]  /*29e0*/  IMAD.MOV R5, RZ, RZ, -R5 ;  /* 0x000000ffff057224 */ /* 0x000fe400078e0a05 */
[--C-:B------:R-:W-:Y:S01]  /*29f0*/  @!P2 IMAD.IADD R6, R6, 0x1, -R0.reuse ;  /* 0x000000010606a824 */ /* 0x100fe200078e0a00 */
[C---:B------:R-:W-:Y:S01]  /*2a00*/  ISETP.GT.U32.AND P2, PT, R0.reuse, R15, PT ;  /* 0x0000000f0000720c */ /* 0x040fe20003f44070 */
[C---:B------:R-:W-:Y:S01]  /*2a10*/  IMAD R11, R0.reuse, R5, R11 ;  /* 0x00000005000b7224 */ /* 0x040fe200078e020b */
[----:B------:R-:W-:Y:S01]  /*2a20*/  IABS R5, R2 ;  /* 0x0000000200057213 */ /* 0x000fe20000000000 */
[----:B------:R-:W-:Y:S01]  /*2a30*/  @!P4 IMAD.MOV R3, RZ, RZ, -R3 ;  /* 0x000000ffff03c224 */ /* 0x000fe200078e0a03 */
[C---:B------:R-:W-:Y:S01]  /*2a40*/  ISETP.GT.U32.AND P4, PT, R0.reuse, R16, PT ;  /* 0x000000100000720c */ /* 0x040fe20003f84070 */
[----:B------:R-:W-:Y:S01]  /*2a50*/  @!P5 IMAD.IADD R17, R17, 0x1, -R0 ;  /* 0x000000011111d824 */ /* 0x000fe200078e0a00 */
[----:B------:R-:W-:-:S02]  /*2a60*/  ISETP.GT.U32.AND P5, PT, R0, R11, PT ;  /* 0x0000000b0000720c */ /* 0x000fc40003fa4070 */
[----:B------:R0:W-:Y:S01]  /*2a70*/  STL [R1+0x1bc], R3 ;  /* 0x0001bc0301007387 */ /* 0x0001e20000100800 */
[----:B------:R-:W-:-:S04]  /*2a80*/  IMAD.MOV.U32 R12, RZ, RZ, R17 ;  /* 0x000000ffff0c7224 */ /* 0x000fc800078e0011 */
[----:B------:R-:W-:Y:S01]  /*2a90*/  @!P2 IMAD.IADD R15, R15, 0x1, -R0 ;  /* 0x000000010f0fa824 */ /* 0x000fe200078e0a00 */
[----:B------:R-:W-:Y:S01]  /*2aa0*/  ISETP.GE.AND P2, PT, R10, RZ, PT ;  /* 0x000000ff0a00720c */ /* 0x000fe20003f46270 */
[----:B------:R-:W-:Y:S02]  /*2ab0*/  @!P3 IMAD.MOV R12, RZ, RZ, -R12 ;  /* 0x000000ffff0cb224 */ /* 0x000fe400078e0a0c */
        /* <DEDUP_REMOVED lines=12> */
[----:B------:R-:W-:Y:S01]  /*2b80*/  IMAD.HI.U32 R6, R8, R13, RZ ;  /* 0x0000000d08067227 */ /* 0x000fe200078e00ff */
[----:B------:R0:W-:Y:S03]  /*2b90*/  STL [R1+0x190], R12 ;  /* 0x0001900c01007387 */ /* 0x0001e60000100800 */
[----:B------:R-:W-:-:S02]  /*2ba0*/  IMAD.MOV R14, RZ, RZ, -R14 ;  /* 0x000000ffff0e7224 */ /* 0x000fc400078e0a0e */
[----:B------:R-:W-:Y:S02]  /*2bb0*/  IMAD.MOV R6, RZ, RZ, -R6 ;  /* 0x000000ffff067224 */ /* 0x000fe400078e0a06 */
[C---:B------:R-:W-:Y:S02]  /*2bc0*/  IMAD R5, R0.reuse, R14, R5 ;  /* 0x0000000e00057224 */ /* 0x040fe400078e0205 */
[--C-:B------:R-:W-:Y:S02]  /*2bd0*/  @!P1 IMAD.IADD R15, R15, 0x1, -R0.reuse ;  /* 0x000000010f0f9824 */ /* 0x100fe400078e0a00 */
[C---:B------:R-:W-:Y:S01]  /*2be0*/  IMAD R13, R0.reuse, R6, R13 ;  /* 0x00000006000d7224 */ /* 0x040fe200078e020d */
[----:B------:R-:W-:Y:S01]  /*2bf0*/  LOP3.LUT R6, R7, 0xac, RZ, 0xfc, !PT ;  /* 0x000000ac07067812 */ /* 0x000fe200078efcff */
[----:B------:R-:W-:Y:S01]  /*2c00*/  @!P5 IMAD.IADD R11, R11, 0x1, -R0 ;  /* 0x000000010b0bd824 */ /* 0x000fe200078e0a00 */
[----:B------:R-:W-:Y:S01]  /*2c10*/  ISETP.GT.U32.AND P5, PT, R0, R5, PT ;  /* 0x000000050000720c */ /* 0x000fe20003fa4070 */
[----:B0-----:R-:W-:Y:S01]  /*2c20*/  IMAD.MOV.U32 R12, RZ, RZ, R15 ;  /* 0x000000ffff0c7224 */ /* 0x001fe200078e000f */
[----:B------:R-:W-:Y:S01]  /*2c30*/  IABS R18, R6 ;  /* 0x0000000600127213 */ /* 0x000fe20000000000 */
[----:B------:R-:W-:-:S02]  /*2c40*/  IMAD.MOV.U32 R3, RZ, RZ, R16 ;  /* 0x000000ffff037224 */ /* 0x000fc400078e0010 */
        /* <DEDUP_REMOVED lines=38> */
[----:B------:R-:W-:Y:S01]  /*2eb0*/  IABS R17, R6 ;  /* 0x0000000600117213 */ /* 0x000fe20000000000 */
[C---:B------:R-:W-:Y:S01]  /*2ec0*/  IMAD R14, R0.reuse, R9, R14 ;  /* 0x00000009000e7224 */ /* 0x040fe200078e020e */
[----:B------:R-:W-:Y:S01]  /*2ed0*/  LOP3.LUT R9, R7, 0xaa, RZ, 0xfc, !PT ;  /* 0x000000aa07097812 */ /* 0x000fe200078efcff */
[----:B------:R-:W-:Y:S01]  /*2ee0*/  @!P6 IMAD.IADD R13, R13, 0x1, -R0 ;  /* 0x000000010d0de824 */ /* 0x000fe200078e0a00 */
[----:B------:R-:W-:Y:S01]  /*2ef0*/  ISETP.GT.U32.AND P6, PT, R0, R18, PT ;  /* 0x000000120000720c */ /* 0x000fe20003fc4070 */
[----:B------:R-:W-:Y:S01]  /*2f00*/  IMAD.HI.U32 R15, R8, R17, RZ ;  /* 0x00000011080f7227 */ /* 0x000fe200078e00ff */
[----:B------:R-:W-:-:S02]  /*2f10*/  IABS R2, R9 ;  /* 0x0000000900027213 */ /* 0x000fc40000000000 */
[C---:B------:R-:W-:Y:S01]  /*2f20*/  LOP3.LUT R11, R7.reuse, 0xa6, RZ, 0xfc, !PT ;  /* 0x000000a6070b7812 */ /* 0x040fe200078efcff */
[----:B0-----:R-:W-:Y:S01]  /*2f30*/  IMAD.MOV.U32 R3, RZ, RZ, R5 ;  /* 0x000000ffff037224 */ /* 0x001fe200078e0005 */
[----:B------:R-:W-:Y:S01]  /*2f40*/  LOP3.LUT R5, R7, 0xa4, RZ, 0xfc, !PT ;  /* 0x000000a407057812 */ /* 0x000fe200078efcff */
[--C-:B------:R-:W-:Y:S01]  /*2f50*/  @!P5 IMAD.IADD R19, R19, 0x1, -R0.reuse ;  /* 0x000000011313d824 */ /* 0x100fe200078e0a00 */
[----:B------:R-:W-:Y:S01]  /*2f60*/  ISETP.GE.AND P5, PT, R9, RZ, PT ;  /* 0x000000ff0900720c */ /* 0x000fe20003fa6270 */
[----:B------:R-:W-:Y:S01]  /*2f70*/  @!P0 IMAD.MOV R3, RZ, RZ, -R3 ;  /* 0x000000ffff038224 */ /* 0x000fe200078e0a03 */
[----:B------:R-:W-:Y:S01]  /*2f80*/  ISETP.GT.U32.AND P0, PT, R0, R14, PT ;  /* 0x0000000e0000720c */ /* 0x000fe20003f04070 */
[----:B------:R-:W-:Y:S01]  /*2f90*/  IMAD.HI.U32 R9, R8, R2, RZ ;  /* 0x0000000208097227 */ /* 0x000fe200078e00ff */
[----:B------:R-:W-:Y:S02]  /*2fa0*/  IABS R16, R11 ;  /* 0x0000000b00107213 */ /* 0x000fe40000000000 */
[----:B------:R0:W-:Y:S01]  /*2fb0*/  STL [R1+0x1a0], R3 ;  /* 0x0001a00301007387 */ /* 0x0001e20000100800 */
[----:B------:R-:W-:Y:S01]  /*2fc0*/  @!P6 IMAD.IADD R18, R18, 0x1, -R0 ;  /* 0x000000011212e824 */ /* 0x000fe200078e0a00 */
[----:B------:R-:W-:Y:S01]  /*2fd0*/  IABS R10, R5 ;  /* 0x00000005000a7213 */ /* 0x000fe20000000000 */
[----:B------:R-:W-:-:S02]  /*2fe0*/  IMAD.MOV R15, RZ, RZ, -R15 ;  /* 0x000000ffff0f7224 */ /* 0x000fc400078e0a0f */
[----:B------:R-:W-:Y:S01]  /*2ff0*/  IMAD.MOV R9, RZ, RZ, -R9 ;  /* 0x000000ffff097224 */ /* 0x000fe200078e0a09 */
[C---:B------:R-:W-:Y:S01]  /*3000*/  ISETP.GT.U32.AND P6, PT, R0.reuse, R18, PT ;  /* 0x000000120000720c */ /* 0x040fe20003fc4070 */
[----:B------:R-:W-:Y:S01]  /*3010*/  IMAD R17, R0, R15, R17 ;  /* 0x0000000f00117224 */ /* 0x000fe200078e0211 */
[----:B------:R-:W-:Y:S01]  /*3020*/  LOP3.LUT R15, R7, 0xa0, RZ, 0xfc, !PT ;  /* 0x000000a0070f7812 */ /* 0x000fe200078efcff */
[----:B------:R-:W-:Y:S01]  /*3030*/  @!P0 IMAD.IADD R14, R14, 0x1, -R0 ;  /* 0x000000010e0e8824 */ /* 0x000fe200078e0a00 */
[C---:B------:R-:W-:Y:S01]  /*3040*/  ISETP.GT.U32.AND P0, PT, R0.reuse, R19, PT ;  /* 0x000000130000720c */ /* 0x040fe20003f04070 */
[----:B0-----:R-:W-:Y:S02]  /*3050*/  IMAD.MOV.U32 R3, RZ, RZ, R13 ;  /* 0x000000ffff037224 */ /* 0x001fe400078e000d */
[C---:B------:R-:W-:Y:S02]  /*3060*/  IMAD R2, R0.reuse, R9, R2 ;  /* 0x0000000900027224 */ /* 0x040fe400078e0202 */
[----:B------:R-:W-:Y:S01]  /*3070*/  @!P4 IMAD.MOV R3, RZ, RZ, -R3 ;  /* 0x000000ffff03c224 */ /* 0x000fe200078e0a03 */
[----:B------:R-:W-:Y:S01]  /*3080*/  ISETP.GT.U32.AND P4, PT, R0, R14, PT ;  /* 0x0000000e0000720c */ /* 0x000fe20003f84070 */
[----:B------:R-:W-:-:S03]  /*3090*/  IMAD.HI.U32 R9, R8, R16, RZ ;  /* 0x0000001008097227 */ /* 0x000fc600078e00ff */
[----:B------:R0:W-:Y:S01]  /*30a0*/  STL [R1+0x19c], R3 ;  /* 0x00019c0301007387 */ /* 0x0001e20000100800 */
[--C-:B------:R-:W-:Y:S01]  /*30b0*/  @!P6 IMAD.IADD R18, R18, 0x1, -R0.reuse ;  /* 0x000000011212e824 */ /* 0x100fe200078e0a00 */
[C---:B------:R-:W-:Y:S01]  /*30c0*/  ISETP.GT.U32.AND P6, PT, R0.reuse, R17, PT ;  /* 0x000000110000720c */ /* 0x040fe20003fc4070 */
[----:B------:R-:W-:Y:S01]  /*30d0*/  @!P0 IMAD.IADD R19, R19, 0x1, -R0 ;  /* 0x0000000113138824 */ /* 0x000fe200078e0a00 */
[----:B------:R-:W-:Y:S01]  /*30e0*/  ISETP.GT.U32.AND P0, PT, R0, R2, PT ;  /* 0x000000020000720c */ /* 0x000fe20003f04070 */
[----:B------:R-:W-:-:S04]  /*30f0*/  IMAD.HI.U32 R13, R8, R10, RZ ;  /* 0x0000000a080d7227 */ /* 0x000fc800078e00ff */
[----:B------:R-:W-:Y:S02]  /*3100*/  IMAD.MOV R9, RZ, RZ, -R9 ;  /* 0x000000ffff097224 */ /* 0x000fe400078e0a09 */
[----:B0-----:R-:W-:Y:S01]  /*3110*/  IMAD.MOV.U32 R3, RZ, RZ, R19 ;  /* 0x000000ffff037224 */ /* 0x001fe200078e0013 */
[----:B------:R-:W-:Y:S01]  /*3120*/  IABS R19, R15 ;  /* 0x0000000f00137213 */ /* 0x000fe20000000000 */
[----:B------:R-:W-:Y:S01]  /*3130*/  @!P4 IMAD.IADD R14, R14, 0x1, -R0 ;  /* 0x000000010e0ec824 */ /* 0x000fe200078e0a00 */
[----:B------:R-:W-:Y:S01]  /*3140*/  ISETP.GE.AND P4, PT, R6, RZ, PT ;  /* 0x000000ff0600720c */ /* 0x000fe20003f86270 */
[----:B------:R-:W-:Y:S02]  /*3150*/  IMAD.MOV R13, RZ, RZ, -R13 ;  /* 0x000000ffff0d7224 */ /* 0x000fe400078e0a0d */
[----:B------:R-:W-:Y:S02]  /*3160*/  @!P3 IMAD.MOV R3, RZ, RZ, -R3 ;  /* 0x000000ffff03b224 */ /* 0x000fe400078e0a03 */
[----:B------:R-:W-:-:S02]  /*3170*/  IMAD R16, R0, R9, R16 ;  /* 0x0000000900107224 */ /* 0x000fc400078e0210 */
[C---:B------:R-:W-:Y:S01]  /*3180*/  IMAD R10, R0.reuse, R13, R10 ;  /* 0x0000000d000a7224 */ /* 0x040fe200078e020a */
[----:B------:R-:W-:Y:S01]  /*3190*/  LOP3.LUT R13, R7, 0xa2, RZ, 0xfc, !PT ;  /* 0x000000a2070d7812 */ /* 0x000fe200078efcff */
[----:B------:R-:W-:Y:S01]  /*31a0*/  IMAD.MOV.U32 R12, RZ, RZ, R14 ;  /* 0x000000ffff0c7224 */ /* 0x000fe200078e000e */
[----:B------:R0:W-:Y:S01]  /*31b0*/  STL [R1+0x184], R3 ;  /* 0x0001840301007387 */ /* 0x0001e20000100800 */
[----:B------:R-:W-:Y:S01]  /*31c0*/  @!P6 IMAD.IADD R17, R17, 0x1, -R0 ;  /* 0x000000011111e824 */ /* 0x000fe200078e0a00 */
[----:B------:R-:W-:Y:S01]  /*31d0*/  IABS R6, R13 ;  /* 0x0000000d00067213 */ /* 0x000fe20000000000 */
[----:B------:R-:W-:Y:S01]  /*31e0*/  @!P1 IMAD.MOV R12, RZ, RZ, -R12 ;  /* 0x000000ffff0c9224 */ /* 0x000fe200078e0a0c */
[----:B------:R-:W-:Y:S01]  /*31f0*/  ISETP.GT.U32.AND P1, PT, R0, R16, PT ;  /* 0x000000100000720c */ /* 0x000fe20003f24070 */
[----:B------:R-:W-:Y:S01]  /*3200*/  @!P0 IMAD.IADD R2, R2, 0x1, -R0 ;  /* 0x0000000102028824 */ /* 0x000fe200078e0a00 */
[----:B------:R-:W-:Y:S01]  /*3210*/  ISETP.GT.U32.AND P6, PT, R0, R17, PT ;  /* 0x000000110000720c */ /* 0x000fe20003fc4070 */
[----:B------:R-:W-:Y:S01]  /*3220*/  IMAD.HI.U32 R14, R8, R6, RZ ;  /* 0x00000006080e7227 */ /* 0x000fe200078e00ff */
[----:B------:R-:W-:Y:S02]  /*3230*/  STL [R1+0x180], R12 ;  /* 0x0001800c01007387 */ /* 0x000fe40000100800 */
[----:B------:R-:W-:Y:S01]  /*3240*/  ISETP.GT.U32.AND P3, PT, R0, R2, PT ;  /* 0x000000020000720c */ /* 0x000fe20003f64070 */
[----:B0-----:R-:W-:-:S02]  /*3250*/  IMAD.MOV.U32 R3, RZ, RZ, R18 ;  /* 0x000000ffff037224 */ /* 0x001fc400078e0012 */
[----:B------:R-:W-:Y:S02]  /*3260*/  IMAD.MOV R14, RZ, RZ, -R14 ;  /* 0x000000ffff0e7224 */ /* 0x000fe400078e0a0e */
[----:B------:R-:W-:Y:S01]  /*3270*/  @!P2 IMAD.MOV R3, RZ, RZ, -R3 ;  /* 0x000000ffff03a224 */ /* 0x000fe200078e0a03 */
[C---:B------:R-:W-:Y:S01]  /*3280*/  ISETP.GT.U32.AND P2, PT, R0.reuse, R10, PT ;  /* 0x0000000a0000720c */ /* 0x040fe20003f44070 */
[----:B------:R-:W-:Y:S02]  /*3290*/  IMAD R6, R0, R14, R6 ;  /* 0x0000000e00067224 */ /* 0x000fe400078e0206 */
[--C-:B------:R-:W-:Y:S01]  /*32a0*/  @!P1 IMAD.IADD R16, R16, 0x1, -R0.reuse ;  /* 0x0000000110109824 */ /* 0x100fe200078e0a00 */
[----:B------:R0:W-:Y:S01]  /*32b0*/  STL [R1+0x160], R3 ;  /* 0x0001600301007387 */ /* 0x0001e20000100800 */
[----:B------:R-:W-:Y:S01]  /*32c0*/  VIADD R9, R4, 0x9e ;  /* 0x0000009e04097836 */ /* 0x000fe20000000000 */
[----:B------:R-:W-:Y:S01]  /*32d0*/  ISETP.GE.AND P1, PT, R5, RZ, PT ;  /* 0x000000ff0500720c */ /* 0x000fe20003f26270 */
[--C-:B------:R-:W-:Y:S01]  /*32e0*/  @!P6 IMAD.IADD R17, R17, 0x1, -R0.reuse ;  /* 0x000000011111e824 */ /* 0x100fe200078e0a00 */
[----:B------:R-:W-:Y:S01]  /*32f0*/  ISETP.GT.U32.AND P6, PT, R0, R6, PT ;  /* 0x000000060000720c */ /* 0x000fe20003fc4070 */
[----:B------:R-:W-:Y:S01]  /*3300*/  @!P3 IMAD.IADD R2, R2, 0x1, -R0 ;  /* 0x000000010202b824 */ /* 0x000fe200078e0a00 */
[----:B------:R-:W-:Y:S01]  /*3310*/  ISETP.GE.AND P0, PT, R9, RZ, PT ;  /* 0x000000ff0900720c */ /* 0x000fe20003f06270 */
[----:B------:R-:W-:Y:S01]  /*3320*/  IMAD.HI.U32 R14, R8, R19, RZ ;  /* 0x00000013080e7227 */ /* 0x000fe200078e00ff */
[----:B------:R-:W-:-:S02]  /*3330*/  IABS R9, R9 ;  /* 0x0000000900097213 */ /* 0x000fc40000000000 */
[----:B------:R-:W-:Y:S01]  /*3340*/  ISETP.GE.AND P3, PT, R11, RZ, PT ;  /* 0x000000ff0b00720c */ /* 0x000fe20003f66270 */
[----:B------:R-:W-:Y:S01]  /*3350*/  @!P2 IMAD.IADD R10, R10, 0x1, -R0 ;  /* 0x000000010a0aa824 */ /* 0x000fe200078e0a00 */
[----:B------:R-:W-:Y:S01]  /*3360*/  ISETP.GT.U32.AND P2, PT, R0, R16, PT ;  /* 0x000000100000720c */ /* 0x000fe20003f44070 */
[----:B0-----:R-:W-:Y:S02]  /*3370*/  IMAD.MOV.U32 R3, RZ, RZ, R2 ;  /* 0x000000ffff037224 */ /* 0x001fe400078e0002 */
[----:B------:R-:W-:-:S04]  /*3380*/  IMAD.HI.U32 R11, R8, R9, RZ ;  /* 0x00000009080b7227 */ /* 0x000fc800078e00ff */
[----:B------:R-:W-:Y:S01]  /*3390*/  IMAD.MOV R5, RZ, RZ, -R14 ;  /* 0x000000ffff057224 */ /* 0x000fe200078e0a0e */
[C---:B------:R-:W-:Y:S01]  /*33a0*/  LOP3.LUT R14, R7.reuse, 0x9c, RZ, 0xfc, !PT ;  /* 0x0000009c070e7812 */ /* 0x040fe200078efcff */
[----:B------:R-:W-:Y:S02]  /*33b0*/  @!P5 IMAD.MOV R3, RZ, RZ, -R3 ;  /* 0x000000ffff03d224 */ /* 0x000fe400078e0a03 */
[----:B------:R-:W-:Y:S02]  /*33c0*/  IMAD.MOV R11, RZ, RZ, -R11 ;  /* 0x000000ffff0b7224 */ /* 0x000fe400078e0a0b */
[----:B------:R-:W-:Y:S01]  /*33d0*/  IMAD R19, R0, R5, R19 ;  /* 0x0000000500137224 */ /* 0x000fe200078e0213 */
[----:B------:R0:W-:Y:S01]  /*33e0*/  STL [R1+0x17c], R3 ;  /* 0x00017c0301007387 */ /* 0x0001e20000100800 */
[--C-:B------:R-:W-:Y:S01]  /*33f0*/  @!P6 IMAD.IADD R6, R6, 0x1, -R0.reuse ;  /* 0x000000010606e824 */ /* 0x100fe200078e0a00 */
[----:B------:R-:W-:Y:S01]  /*3400*/  ISETP.GT.U32.AND P6, PT, R0, R10, PT ;  /* 0x0000000a0000720c */ /* 0x000fe20003fc4070 */
[----:B------:R-:W-:Y:S01]  /*3410*/  @!P2 IMAD.IADD R16, R16, 0x1, -R0 ;  /* 0x000000011010a824 */ /* 0x000fe200078e0a00 */
[C---:B------:R-:W-:Y:S01]  /*3420*/  ISETP.GT.U32.AND P2, PT, R0.reuse, R19, PT ;  /* 0x000000130000720c */ /* 0x040fe20003f44070 */
[C---:B------:R-:W-:Y:S01]  /*3430*/  IMAD R9, R0.reuse, R11, R9 ;  /* 0x0000000b00097224 */ /* 0x040fe200078e0209 */
[C---:B------:R-:W-:Y:S01]  /*3440*/  ISETP.GT.U32.AND P5, PT, R0.reuse, R6, PT ;  /* 0x000000060000720c */ /* 0x040fe20003fa4070 */
[----:B------:R-:W-:Y:S01]  /*3450*/  IMAD.MOV.U32 R12, RZ, RZ, R17 ;  /* 0x000000ffff0c7224 */ /* 0x000fe200078e0011 */
[----:B------:R-:W-:Y:S01]  /*3460*/  LOP3.LUT R5, R7, 0x9a, RZ, 0xfc, !PT ;  /* 0x0000009a07057812 */ /* 0x000fe200078efcff */
[----:B0-----:R-:W-:Y:S01]  /*3470*/  IMAD.MOV.U32 R3, RZ, RZ, R16 ;  /* 0x000000ffff037224 */ /* 0x001fe200078e0010 */
[----:B------:R-:W-:Y:S01]  /*3480*/  IABS R11, R14 ;  /* 0x0000000e000b7213 */ /* 0x000fe20000000000 */
[----:B------:R-:W-:Y:S01]  /*3490*/  @!P4 IMAD.MOV R12, RZ, RZ, -R12 ;  /* 0x000000ffff0cc224 */ /* 0x000fe200078e0a0c */
[----:B------:R-:W-:Y:S01]  /*34a0*/  IABS R2, R5 ;  /* 0x0000000500027213 */ /* 0x000fe20000000000 */
[----:B------:R-:W-:Y:S01]  /*34b0*/  @!P3 IMAD.MOV R3, RZ, RZ, -R3 ;  /* 0x000000ffff03b224 */ /* 0x000fe200078e0a03 */
[----:B------:R-:W-:Y:S01]  /*34c0*/  ISETP.GT.U32.AND P3, PT, R0, R9, PT ;  /* 0x000000090000720c */ /* 0x000fe20003f64070 */
[--C-:B------:R-:W-:Y:S01]  /*34d0*/  @!P6 IMAD.IADD R10, R10, 0x1, -R0.reuse ;  /* 0x000000010a0ae824 */ /* 0x100fe200078e0a00 */
[----:B------:R-:W-:Y:S01]  /*34e0*/  STL [R1+0x16c], R12 ;  /* 0x00016c0c01007387 */ /* 0x000fe20000100800 */
[----:B------:R-:W-:Y:S01]  /*34f0*/  @!P2 IMAD.IADD R19, R19, 0x1, -R0 ;  /* 0x000000011313a824 */ /* 0x000fe200078e0a00 */
[----:B------:R-:W-:Y:S01]  /*3500*/  ISETP.GE.AND P4, PT, R13, RZ, PT ;  /* 0x000000ff0d00720c */ /* 0x000fe20003f86270 */
[----:B------:R-:W-:Y:S01]  /*3510*/  IMAD.HI.U32 R16, R8, R11, RZ ;  /* 0x0000000b08107227 */ /* 0x000fe200078e00ff */
[----:B------:R0:W-:Y:S01]  /*3520*/  STL [R1+0x178], R3 ;  /* 0x0001780301007387 */ /* 0x0001e20000100800 */
[----:B------:R-:W-:-:S02]  /*3530*/  ISETP.GE.AND P2, PT, R5, RZ, PT ;  /* 0x000000ff0500720c */ /* 0x000fc40003f46270 */
[----:B------:R-:W-:Y:S01]  /*3540*/  IMAD.HI.U32 R13, R8, R2, RZ ;  /* 0x00000002080d7227 */ /* 0x000fe200078e00ff */
[----:B------:R-:W-:Y:S02]  /*3550*/  ISETP.GE.AND P6, PT, R15, RZ, PT ;  /* 0x000000ff0f00720c */ /* 0x000fe40003fc6270 */
[----:B------:R-:W-:Y:S01]  /*3560*/  LOP3.LUT R17, R7, 0x92, RZ, 0xfc, !PT ;  /* 0x0000009207117812 */ /* 0x000fe200078efcff */
[----:B------:R-:W-:Y:S01]  /*3570*/  @!P3 IMAD.IADD R9, R9, 0x1, -R0 ;  /* 0x000000010909b824 */ /* 0x000fe200078e0a00 */
[----:B------:R-:W-:Y:S01]  /*3580*/  ISETP.GT.U32.AND P3, PT, R0, R19, PT ;  /* 0x000000130000720c */ /* 0x000fe20003f64070 */
[----:B------:R-:W-:Y:S02]  /*3590*/  IMAD.MOV R16, RZ, RZ, -R16 ;  /* 0x000000ffff107224 */ /* 0x000fe400078e0a10 */
[----:B0-----:R-:W-:Y:S01]  /*35a0*/  IMAD.MOV.U32 R3, RZ, RZ, R10 ;  /* 0x000000ffff037224 */ /* 0x001fe200078e000a */
[C---:B------:R-:W-:Y:S01]  /*35b0*/  LOP3.LUT R10, R7.reuse, 0x98, RZ, 0xfc, !PT ;  /* 0x00000098070a7812 */ /* 0x040fe200078efcff */
[----:B------:R-:W-:Y:S01]  /*35c0*/  @!P5 IMAD.IADD R6, R6, 0x1, -R0 ;  /* 0x000000010606d824 */ /* 0x000fe200078e0a00 */
[----:B------:R-:W-:Y:S01]  /*35d0*/  ISETP.GE.AND P5, PT, R14, RZ, PT ;  /* 0x000000ff0e00720c */ /* 0x000fe20003fa6270 */
[----:B------:R-:W-:Y:S01]  /*35e0*/  @!P1 IMAD.MOV R3, RZ, RZ, -R3 ;  /* 0x000000ffff039224 */ /* 0x000fe200078e0a03 */
[----:B------:R-:W-:Y:S01]  /*35f0*/  IABS R14, R10 ;  /* 0x0000000a000e7213 */ /* 0x000fe20000000000 */
[----:B------:R-:W-:Y:S01]  /*3600*/  IMAD.MOV R13, RZ, RZ, -R13 ;  /* 0x000000ffff0d7224 */ /* 0x000fe200078e0a0d */
[C---:B------:R-:W-:Y:S01]  /*3610*/  ISETP.GT.U32.AND P1, PT, R0.reuse, R9, PT ;  /* 0x000000090000720c */ /* 0x040fe20003f24070 */
[C---:B------:R-:W-:Y:S01]  /*3620*/  IMAD R5, R0.reuse, R16, R11 ;  /* 0x0000001000057224 */ /* 0x040fe200078e020b */
[----:B------:R0:W-:Y:S01]  /*3630*/  STL [R1+0x170], R3 ;  /* 0x0001700301007387 */ /* 0x0001e20000100800 */
[----:B------:R-:W-:Y:S01]  /*3640*/  IMAD R2, R0, R13, R2 ;  /* 0x0000000d00027224 */ /* 0x000fe200078e0202 */
[C---:B------:R-:W-:Y:S01]  /*3650*/  LOP3.LUT R11, R7.reuse, 0x96, RZ, 0xfc, !PT ;  /* 0x00000096070b7812 */ /* 0x040fe200078efcff */
[----:B------:R-:W-:Y:S01]  /*3660*/  IMAD.HI.U32 R16, R8, R14, RZ ;  /* 0x0000000e08107227 */ /* 0x000fe200078e00ff */
[----:B------:R-:W-:-:S02]  /*3670*/  LOP3.LUT R13, R7, 0x94, RZ, 0xfc, !PT ;  /* 0x00000094070d7812 */ /* 0x000fc400078efcff */
[----:B------:R-:W-:Y:S01]  /*3680*/  IABS R15, R11 ;  /* 0x0000000b000f7213 */ /* 0x000fe20000000000 */
[----:B------:R-:W-:Y:S01]  /*3690*/  @!P3 IMAD.IADD R19, R19, 0x1, -R0 ;  /* 0x000000011313b824 */ /* 0x000fe200078e0a00 */
[C---:B------:R-:W-:Y:S01]  /*36a0*/  ISETP.GT.U32.AND P3, PT, R0.reuse, R2, PT ;  /* 0x000000020000720c */ /* 0x040fe20003f64070 */
[----:B------:R-:W-:Y:S02]  /*36b0*/  IMAD.MOV R16, RZ, RZ, -R16 ;  /* 0x000000ffff107224 */ /* 0x000fe400078e0a10 */
[----:B0-----:R-:W-:Y:S01]  /*36c0*/  IMAD.MOV.U32 R3, RZ, RZ, R6 ;  /* 0x000000ffff037224 */ /* 0x001fe200078e0006 */
[----:B------:R-:W-:Y:S01]  /*36d0*/  IABS R6, R13 ;  /* 0x0000000d00067213 */ /* 0x000fe20000000000 */
[C---:B------:R-:W-:Y:S02]  /*36e0*/  IMAD R14, R0.reuse, R16, R14 ;  /* 0x00000010000e7224 */ /* 0x040fe400078e020e */
[----:B------:R-:W-:Y:S01]  /*36f0*/  @!P4 IMAD.MOV R3, RZ, RZ, -R3 ;  /* 0x000000ffff03c224 */ /* 0x000fe200078e0a03 */
[----:B------:R-:W-:Y:S01]  /*3700*/  ISETP.GT.U32.AND P4, PT, R0, R5, PT ;  /* 0x000000050000720c */ /* 0x000fe20003f84070 */
[----:B------:R-:W-:-:S02]  /*3710*/  IMAD.MOV.U32 R12, RZ, RZ, R19 ;  /* 0x000000ffff0c7224 */ /* 0x000fc400078e0013 */
[----:B------:R-:W-:Y:S01]  /*3720*/  @!P1 IMAD.IADD R9, R9, 0x1, -R0 ;  /* 0x0000000109099824 */ /* 0x000fe200078e0a00 */
[----:B------:R0:W-:Y:S01]  /*3730*/  STL [R1+0x174], R3 ;  /* 0x0001740301007387 */ /* 0x0001e20000100800 */
[----:B------:R-:W-:Y:S01]  /*3740*/  @!P6 IMAD.MOV R12, RZ, RZ, -R12 ;  /* 0x000000ffff0ce224 */ /* 0x000fe200078e0a0c */
[----:B------:R-:W-:Y:S01]  /*3750*/  ISETP.GT.U32.AND P6, PT, R0, R14, PT ;  /* 0x0000000e0000720c */ /* 0x000fe20003fc4070 */
[--C-:B------:R-:W-:Y:S01]  /*3760*/  @!P3 IMAD.IADD R2, R2, 0x1, -R0.reuse ;  /* 0x000000010202b824 */ /* 0x100fe200078e0a00 */
[----:B------:R-:W-:Y:S01]  /*3770*/  ISETP.GE.AND P1, PT, R10, RZ, PT ;  /* 0x000000ff0a00720c */ /* 0x000fe20003f26270 */
[----:B------:R-:W-:Y:S01]  /*3780*/  IMAD.HI.U32 R16, R8, R15, RZ ;  /* 0x0000000f08107227 */ /* 0x000fe200078e00ff */
[----:B------:R-:W-:Y:S01]  /*3790*/  IABS R10, R17 ;  /* 0x00000011000a7213 */ /* 0x000fe20000000000 */
[----:B------:R1:W-:Y:S01]  /*37a0*/  STL [R1+0x168], R12 ;  /* 0x0001680c01007387 */ /* 0x0003e20000100800 */
[----:B------:R-:W-:Y:S01]  /*37b0*/  ISETP.GT.U32.AND P3, PT, R0, R2, PT ;  /* 0x000000020000720c */ /* 0x000fe20003f64070 */
[----:B------:R-:W-:-:S02]  /*37c0*/  @!P4 IMAD.IADD R5, R5, 0x1, -R0 ;  /* 0x000000010505c824 */ /* 0x000fc400078e0a00 */
[----:B0-----:R-:W-:Y:S02]  /*37d0*/  IMAD.MOV.U32 R3, RZ, RZ, R9 ;  /* 0x000000ffff037224 */ /* 0x001fe400078e0009 */
[----:B------:R-:W-:Y:S01]  /*37e0*/  IMAD.HI.U32 R18, R8, R6, RZ ;  /* 0x0000000608127227 */ /* 0x000fe200078e00ff */
[----:B------:R-:W-:-:S03]  /*37f0*/  ISETP.GT.U32.AND P4, PT, R0, R5, PT ;  /* 0x000000050000720c */ /* 0x000fc60003f84070 */
[----:B------:R-:W-:Y:S02]  /*3800*/  IMAD.MOV R16, RZ, RZ, -R16 ;  /* 0x000000ffff107224 */ /* 0x000fe400078e0a10 */
[----:B------:R-:W-:Y:S01]  /*3810*/  @!P0 IMAD.MOV R3, RZ, RZ, -R3 ;  /* 0x000000ffff038224 */ /* 0x000fe200078e0a03 */
[----:B------:R-:W-:Y:S01]  /*3820*/  ISETP.GE.AND P0, PT, R11, RZ, PT ;  /* 0x000000ff0b00720c */ /* 0x000fe20003f06270 */
[----:B------:R-:W-:Y:S02]  /*3830*/  @!P6 IMAD.IADD R14, R14, 0x1, -R0 ;  /* 0x000000010e0ee824 */ /* 0x000fe400078e0a00 */
[----:B------:R-:W-:Y:S01]  /*3840*/  IMAD.MOV R18, RZ, RZ, -R18 ;  /* 0x000000ffff127224 */ /* 0x000fe200078e0a12 */
[----:B------:R0:W-:Y:S01]  /*3850*/  STL [R1+0x164], R3 ;  /* 0x0001640301007387 */ /* 0x0001e20000100800 */
[C---:B------:R-:W-:Y:S01]  /*3860*/  IMAD R11, R0.reuse, R16, R15 ;  /* 0x00000010000b7224 */ /* 0x040fe200078e020f */
[----:B------:R-:W-:Y:S01]  /*3870*/  ISETP.GT.U32.AND P6, PT, R0, R14, PT ;  /* 0x0000000e0000720c */ /* 0x000fe20003fc4070 */
[----:B------:R-:W-:Y:S01]  /*3880*/  @!P4 IMAD.IADD R5, R5, 0x1, -R0 ;  /* 0x000000010505c824 */ /* 0x000fe200078e0a00 */
[----:B------:R-:W-:Y:S01]  /*3890*/  ISETP.GE.AND P4, PT, R13, RZ, PT ;  /* 0x000000ff0d00720c */ /* 0x000fe20003f86270 */
[----:B------:R-:W-:Y:S01]  /*38a0*/  IMAD.HI.U32 R19, R8, R10, RZ ;  /* 0x0000000a08137227 */ /* 0x000fe200078e00ff */
[----:B------:R-:W-:-:S03]  /*38b0*/  LOP3.LUT R13, R7, 0x90, RZ, 0xfc, !PT ;  /* 0x00000090070d7812 */ /* 0x000fc600078efcff */
[----:B------:R-:W-:Y:S02]  /*38c0*/  IMAD R6, R0, R18, R6 ;  /* 0x0000001200067224 */ /* 0x000fe400078e0206 */
[----:B------:R-:W-:Y:S01]  /*38d0*/  @!P3 IMAD.IADD R2, R2, 0x1, -R0 ;  /* 0x000000010202b824 */ /* 0x000fe200078e0a00 */
[C---:B------:R-:W-:Y:S01]  /*38e0*/  ISETP.GT.U32.AND P3, PT, R0.reuse, R11, PT ;  /* 0x0000000b0000720c */ /* 0x040fe20003f64070 */
[----:B-1----:R-:W-:Y:S01]  /*38f0*/  IMAD.MOV.U32 R12, RZ, RZ, R5 ;  /* 0x000000ffff0c7224 */ /* 0x002fe200078e0005 */
[----:B------:R-:W-:Y:S01]  /*3900*/  IABS R5, R13 ;  /* 0x0000000d00057213 */ /* 0x000fe20000000000 */
[----:B------:R-:W-:Y:S02]  /*3910*/  IMAD.MOV R19, RZ, RZ, -R19 ;  /* 0x000000ffff137224 */ /* 0x000fe400078e0a13 */
[----:B------:R-:W-:Y:S01]  /*3920*/  @!P5 IMAD.MOV R12, RZ, RZ, -R12 ;  /* 0x000000ffff0cd224 */ /* 0x000fe200078e0a0c */
[C---:B------:R-:W-:Y:S01]  /*3930*/  ISETP.GT.U32.AND P5, PT, R0.reuse, R6, PT ;  /* 0x000000060000720c */ /* 0x040fe20003fa4070 */
[----:B------:R-:W-:-:S02]  /*3940*/  IMAD R10, R0, R19, R10 ;  /* 0x00000013000a7224 */ /* 0x000fc400078e020a */
[----:B------:R-:W-:Y:S01]  /*3950*/  @!P6 IMAD.IADD R14, R14, 0x1, -R0 ;  /* 0x000000010e0ee824 */ /* 0x000fe200078e0a00 */
[----:B------:R-:W-:Y:S01]  /*3960*/  STL [R1+0x148], R12 ;  /* 0x0001480c01007387 */ /* 0x000fe20000100800 */
[----:B0-----:R-:W-:Y:S01]  /*3970*/  IMAD.MOV.U32 R3, RZ, RZ, R2 ;  /* 0x000000ffff037224 */ /* 0x001fe200078e0002 */
[----:B------:R-:W-:Y:S01]  /*3980*/  ISETP.GT.U32.AND P6, PT, R0, R10, PT ;  /* 0x0000000a0000720c */ /* 0x000fe20003fc4070 */
[--C-:B------:R-:W-:Y:S01]  /*3990*/  @!P3 IMAD.IADD R11, R11, 0x1, -R0.reuse ;  /* 0x000000010b0bb824 */ /* 0x100fe200078e0a00 */
[----:B------:R-:W-:Y:S01]  /*39a0*/  LOP3.LUT R2, R7, 0x8c, RZ, 0xfc, !PT ;  /* 0x0000008c07027812 */ /* 0x000fe200078efcff */
[----:B------:R-:W-:Y:S02]  /*39b0*/  VIADD R9, R4, 0x8e ;  /* 0x0000008e04097836 */ /* 0x000fe40000000000 */
        /* <DEDUP_REMOVED lines=8> */
[----:B------:R-:W-:Y:S01]  /*3a40*/  @!P6 IMAD.IADD R10, R10, 0x1, -R0 ;  /* 0x000000010a0ae824 */ /* 0x000fe200078e0a00 */
[----:B------:R-:W-:Y:S01]  /*3a50*/  IABS R15, R2 ;  /* 0x00000002000f7213 */ /* 0x000fe20000000000 */
[----:B------:R-:W-:-:S03]  /*3a60*/  IMAD.MOV R16, RZ, RZ, -R16 ;  /* 0x000000ffff107224 */ /* 0x000fc600078e0a10 */
[----:B------:R-:W-:Y:S01]  /*3a70*/  ISETP.GT.U32.AND P6, PT, R0, R10, PT ;  /* 0x0000000a0000720c */ /* 0x000fe20003fc4070 */
[----:B------:R-:W-:Y:S01]  /*3a80*/  @!P3 IMAD.IADD R11, R11, 0x1, -R0 ;  /* 0x000000010b0bb824 */ /* 0x000fe200078e0a00 */
[----:B------:R-:W-:Y:S01]  /*3a90*/  ISETP.GE.AND P3, PT, R13, RZ, PT ;  /* 0x000000ff0d00720c */ /* 0x000fe20003f66270 */
[----:B0-----:R-:W-:Y:S02]  /*3aa0*/  IMAD.MOV.U32 R3, RZ, RZ, R14 ;  /* 0x000000ffff037224 */ /* 0x001fe400078e000e */
[----:B------:R-:W-:-:S04]  /*3ab0*/  IMAD.HI.U32 R14, R8, R9, RZ ;  /* 0x00000009080e7227 */ /* 0x000fc800078e00ff */
[----:B------:R-:W-:Y:S01]  /*3ac0*/  @!P1 IMAD.MOV R3, RZ, RZ, -R3 ;  /* 0x000000ffff039224 */ /* 0x000fe200078e0a03 */
[----:B------:R-:W-:Y:S01]  /*3ad0*/  ISETP.GE.AND P1, PT, R17, RZ, PT ;  /* 0x000000ff1100720c */ /* 0x000fe20003f26270 */
[----:B------:R-:W-:-:S03]  /*3ae0*/  IMAD.HI.U32 R17, R8, R15, RZ ;  /* 0x0000000f08117227 */ /* 0x000fc600078e00ff */
[----:B------:R0:W-:Y:S01]  /*3af0*/  STL [R1+0x15c], R3 ;  /* 0x00015c0301007387 */ /* 0x0001e20000100800 */
[----:B------:R-:W-:Y:S02]  /*3b00*/  IMAD.MOV R14, RZ, RZ, -R14 ;  /* 0x000000ffff0e7224 */ /* 0x000fe400078e0a0e */
[C---:B------:R-:W-:Y:S02]  /*3b10*/  IMAD R5, R0.reuse, R16, R5 ;  /* 0x0000001000057224 */ /* 0x040fe400078e0205 */
[----:B------:R-:W-:Y:S01]  /*3b20*/  IMAD.MOV R13, RZ, RZ, -R17 ;  /* 0x000000ffff0d7224 */ /* 0x000fe200078e0a11 */
[C---:B------:R-:W-:Y:S01]  /*3b30*/  LOP3.LUT R17, R7.reuse, 0x88, RZ, 0xfc, !PT ;  /* 0x0000008807117812 */ /* 0x040fe200078efcff */
[----:B------:R-:W-:Y:S02]  /*3b40*/  IMAD R9, R0, R14, R9 ;  /* 0x0000000e00097224 */ /* 0x000fe400078e0209 */
[----:B------:R-:W-:Y:S01]  /*3b50*/  @!P5 IMAD.IADD R6, R6, 0x1, -R0 ;  /* 0x000000010606d824 */ /* 0x000fe200078e0a00 */
[C---:B------:R-:W-:Y:S01]  /*3b60*/  ISETP.GT.U32.AND P5, PT, R0.reuse, R5, PT ;  /* 0x000000050000720c */ /* 0x040fe20003fa4070 */
[----:B------:R-:W-:Y:S01]  /*3b70*/  IMAD.MOV.U32 R12, RZ, RZ, R11 ;  /* 0x000000ffff0c7224 */ /* 0x000fe200078e000b */
[C---:B------:R-:W-:Y:S01]  /*3b80*/  LOP3.LUT R11, R7.reuse, 0x86, RZ, 0xfc, !PT ;  /* 0x00000086070b7812 */ /* 0x040fe200078efcff */
[C---:B------:R-:W-:Y:S01]  /*3b90*/  IMAD R15, R0.reuse, R13, R15 ;  /* 0x0000000d000f7224 */ /* 0x040fe200078e020f */
[----:B------:R-:W-:Y:S01]  /*3ba0*/  IABS R13, R17 ;  /* 0x00000011000d7213 */ /* 0x000fe20000000000 */
[----:B------:R-:W-:Y:S01]  /*3bb0*/  @!P0 IMAD.MOV R12, RZ, RZ, -R12 ;  /* 0x000000ffff0c8224 */ /* 0x000fe200078e0a0c */
[----:B------:R-:W-:Y:S01]  /*3bc0*/  ISETP.GT.U32.AND P0, PT, R0, R9, PT ;  /* 0x000000090000720c */ /* 0x000fe20003f04070 */
[----:B------:R-:W-:Y:S01]  /*3bd0*/  @!P6 IMAD.IADD R10, R10, 0x1, -R0 ;  /* 0x000000010a0ae824 */ /* 0x000fe200078e0a00 */
[----:B------:R-:W-:Y:S01]  /*3be0*/  ISETP.GT.U32.AND P6, PT, R0, R15, PT ;  /* 0x0000000f0000720c */ /* 0x000fe20003fc4070 */
[----:B0-----:R-:W-:Y:S01]  /*3bf0*/  IMAD.MOV.U32 R3, RZ, RZ, R6 ;  /* 0x000000ffff037224 */ /* 0x001fe200078e0006 */
[----:B------:R-:W-:Y:S01]  /*3c00*/  LOP3.LUT R6, R7, 0x8a, RZ, 0xfc, !PT ;  /* 0x0000008a07067812 */ /* 0x000fe200078efcff */
[----:B------:R-:W-:Y:S01]  /*3c10*/  STL [R1+0x150], R12 ;  /* 0x0001500c01007387 */ /* 0x000fe20000100800 */
[----:B------:R-:W-:Y:S01]  /*3c20*/  IABS R16, R11 ;  /* 0x0000000b00107213 */ /* 0x000fe20000000000 */
[----:B------:R-:W-:Y:S01]  /*3c30*/  @!P4 IMAD.MOV R3, RZ, RZ, -R3 ;  /* 0x000000ffff03c224 */ /* 0x000fe200078e0a03 */
[----:B------:R-:W-:Y:S01]  /*3c40*/  ISETP.GE.AND P4, PT, R2, RZ, PT ;  /* 0x000000ff0200720c */ /* 0x000fe20003f86270 */
[--C-:B------:R-:W-:Y:S01]  /*3c50*/  @!P5 IMAD.IADD R5, R5, 0x1, -R0.reuse ;  /* 0x000000010505d824 */ /* 0x100fe200078e0a00 */
[----:B------:R-:W-:Y:S01]  /*3c60*/  IABS R2, R6 ;  /* 0x0000000600027213 */ /* 0x000fe20000000000 */
[----:B------:R-:W-:Y:S01]  /*3c70*/  IMAD.HI.U32 R18, R8, R16, RZ ;  /* 0x0000001008127227 */ /* 0x000fe200078e00ff */
[----:B------:R-:W-:Y:S01]  /*3c80*/  ISETP.GE.AND P5, PT, R6, RZ, PT ;  /* 0x000000ff0600720c */ /* 0x000fe20003fa6270 */
[----:B------:R0:W-:Y:S02]  /*3c90*/  STL [R1+0x154], R3 ;  /* 0x0001540301007387 */ /* 0x0001e40000100800 */
[----:B------:R-:W-:Y:S01]  /*3ca0*/  @!P0 IMAD.IADD R9, R9, 0x1, -R0 ;  /* 0x0000000109098824 */ /* 0x000fe200078e0a00 */
[----:B------:R-:W-:Y:S01]  /*3cb0*/  ISETP.GT.U32.AND P0, PT, R0, R5, PT ;  /* 0x000000050000720c */ /* 0x000fe20003f04070 */
[----:B------:R-:W-:-:S04]  /*3cc0*/  IMAD.HI.U32 R6, R8, R2, RZ ;  /* 0x0000000208067227 */ /* 0x000fc800078e00ff */
[----:B------:R-:W-:Y:S01]  /*3cd0*/  @!P6 IMAD.IADD R15, R15, 0x1, -R0 ;  /* 0x000000010f0fe824 */ /* 0x000fe200078e0a00 */
[----:B------:R-:W-:Y:S01]  /*3ce0*/  ISETP.GT.U32.AND P6, PT, R0, R9, PT ;  /* 0x000000090000720c */ /* 0x000fe20003fc4070 */
[----:B0-----:R-:W-:Y:S02]  /*3cf0*/  IMAD.MOV.U32 R3, RZ, RZ, R10 ;  /* 0x000000ffff037224 */ /* 0x001fe400078e000a */
[----:B------:R-:W-:Y:S02]  /*3d00*/  IMAD.MOV R6, RZ, RZ, -R6 ;  /* 0x000000ffff067224 */ /* 0x000fe400078e0a06 */
[----:B------:R-:W-:-:S04]  /*3d10*/  IMAD.HI.U32 R10, R8, R13, RZ ;  /* 0x0000000d080a7227 */ /* 0x000fc800078e00ff */
[C---:B------:R-:W-:Y:S01]  /*3d20*/  IMAD R2, R0.reuse, R6, R2 ;  /* 0x0000000600027224 */ /* 0x040fe200078e0202 */
[----:B------:R-:W-:Y:S01]  /*3d30*/  LOP3.LUT R6, R7, 0x84, RZ, 0xfc, !PT ;  /* 0x0000008407067812 */ /* 0x000fe200078efcff */
[----:B------:R-:W-:Y:S02]  /*3d40*/  IMAD.MOV R10, RZ, RZ, -R10 ;  /* 0x000000ffff0a7224 */ /* 0x000fe400078e0a0a */
[--C-:B------:R-:W-:Y:S01]  /*3d50*/  @!P0 IMAD.IADD R5, R5, 0x1, -R0.reuse ;  /* 0x0000000105058824 */ /* 0x100fe200078e0a00 */
[C---:B------:R-:W-:Y:S01]  /*3d60*/  ISETP.GT.U32.AND P0, PT, R0.reuse, R2, PT ;  /* 0x000000020000720c */ /* 0x040fe20003f04070 */
[C---:B------:R-:W-:Y:S01]  /*3d70*/  IMAD R13, R0.reuse, R10, R13 ;  /* 0x0000000a000d7224 */ /* 0x040fe200078e020d */
[----:B------:R-:W-:Y:S01]  /*3d80*/  LOP3.LUT R10, R7, 0x82, RZ, 0xfc, !PT ;  /* 0x00000082070a7812 */ /* 0x000fe200078efcff */
[----:B------:R-:W-:Y:S01]  /*3d90*/  @!P1 IMAD.MOV R3, RZ, RZ, -R3 ;  /* 0x000000ffff039224 */ /* 0x000fe200078e0a03 */
[C---:B------:R-:W-:Y:S01]  /*3da0*/  ISETP.GT.U32.AND P1, PT, R0.reuse, R15, PT ;  /* 0x0000000f0000720c */ /* 0x040fe20003f24070 */
[----:B------:R-:W-:Y:S01]  /*3db0*/  @!P6 IMAD.IADD R9, R9, 0x1, -R0 ;  /* 0x000000010909e824 */ /* 0x000fe200078e0a00 */
[----:B------:R-:W-:-:S02]  /*3dc0*/  ISETP.GT.U32.AND P6, PT, R0, R13, PT ;  /* 0x0000000d0000720c */ /* 0x000fc40003fc4070 */
[----:B------:R0:W-:Y:S01]  /*3dd0*/  STL [R1+0x158], R3 ;  /* 0x0001580301007387 */ /* 0x0001e20000100800 */
[----:B------:R-:W-:Y:S01]  /*3de0*/  IABS R22, R6 ;  /* 0x0000000600167213 */ /* 0x000fe20000000000 */
[----:B------:R-:W-:Y:S01]  /*3df0*/  IMAD.MOV.U32 R12, RZ, RZ, R9 ;  /* 0x000000ffff0c7224 */ /* 0x000fe200078e0009 */
[----:B------:R-:W-:Y:S02]  /*3e00*/  IABS R14, R10 ;  /* 0x0000000a000e7213 */ /* 0x000fe40000000000 */
[----:B------:R-:W-:Y:S01]  /*3e10*/  @!P0 IMAD.IADD R2, R2, 0x1, -R0 ;  /* 0x0000000102028824 */ /* 0x000fe200078e0a00 */
[----:B------:R-:W-:Y:S01]  /*3e20*/  ISETP.GE.AND P0, PT, R11, RZ, PT ;  /* 0x000000ff0b00720c */ /* 0x000fe20003f06270 */
[----:B------:R-:W-:Y:S02]  /*3e30*/  @!P2 IMAD.MOV R12, RZ, RZ, -R12 ;  /* 0x000000ffff0ca224 */ /* 0x000fe400078e0a0c */
[----:B------:R-:W-:Y:S01]  /*3e40*/  @!P1 IMAD.IADD R15, R15, 0x1, -R0 ;  /* 0x000000010f0f9824 */ /* 0x000fe200078e0a00 */
[----:B------:R-:W-:Y:S01]  /*3e50*/  ISETP.GE.AND P1, PT, R17, RZ, PT ;  /* 0x000000ff1100720c */ /* 0x000fe20003f26270 */
[----:B0-----:R-:W-:-:S02]  /*3e60*/  IMAD.MOV.U32 R3, RZ, RZ, R5 ;  /* 0x000000ffff037224 */ /* 0x001fc400078e0005 */
[----:B------:R-:W-:Y:S02]  /*3e70*/  IMAD.MOV R17, RZ, RZ, -R18 ;  /* 0x000000ffff117224 */ /* 0x000fe400078e0a12 */
[----:B------:R-:W-:Y:S02]  /*3e80*/  @!P6 IMAD.IADD R13, R13, 0x1, -R0 ;  /* 0x000000010d0de824 */ /* 0x000fe400078e0a00 */
        /* <DEDUP_REMOVED lines=9> */
[----:B------:R-:W-:Y:S01]  /*3f20*/  IMAD.MOV R9, RZ, RZ, -R16 ;  /* 0x000000ffff097224 */ /* 0x000fe200078e0a10 */
[----:B------:R-:W-:Y:S01]  /*3f30*/  LOP3.LUT R16, R7, 0x74, RZ, 0xfc, !PT ;  /* 0x0000007407107812 */ /* 0x000fe200078efcff */
[----:B------:R-:W-:-:S02]  /*3f40*/  IMAD.MOV R5, RZ, RZ, -R5 ;  /* 0x000000ffff057224 */ /* 0x000fc400078e0a05 */
[----:B------:R-:W-:Y:S01]  /*3f50*/  IMAD R22, R0, R9, R22 ;  /* 0x0000000900167224 */ /* 0x000fe200078e0216 */
[----:B------:R-:W-:Y:S01]  /*3f60*/  LOP3.LUT R9, R7, 0x80, RZ, 0xfc, !PT ;  /* 0x0000008007097812 */ /* 0x000fe200078efcff */
[----:B------:R-:W-:Y:S01]  /*3f70*/  @!P3 IMAD.IADD R2, R2, 0x1, -R0 ;  /* 0x000000010202b824 */ /* 0x000fe200078e0a00 */
[----:B------:R-:W-:Y:S01]  /*3f80*/  IABS R21, R16 ;  /* 0x0000001000157213 */ /* 0x000fe20000000000 */
[C---:B------:R-:W-:Y:S01]  /*3f90*/  IMAD R14, R0.reuse, R5, R14 ;  /* 0x00000005000e7224 */ /* 0x040fe200078e020e */
[----:B------:R-:W-:Y:S01]  /*3fa0*/  IABS R19, R9 ;  /* 0x0000000900137213 */ /* 0x000fe20000000000 */
[----:B------:R-:W-:Y:S01]  /*3fb0*/  @!P6 IMAD.IADD R13, R13, 0x1, -R0 ;  /* 0x000000010d0de824 */ /* 0x000fe200078e0a00 */
[----:B------:R-:W-:Y:S01]  /*3fc0*/  ISETP.GT.U32.AND P6, PT, R0, R22, PT ;  /* 0x000000160000720c */ /* 0x000fe20003fc4070 */
[----:B0-----:R-:W-:Y:S01]  /*3fd0*/  IMAD.MOV.U32 R12, RZ, RZ, R2 ;  /* 0x000000ffff0c7224 */ /* 0x001fe200078e0002 */
[----:B------:R-:W-:Y:S01]  /*3fe0*/  LOP3.LUT R5, R7, 0x7c, RZ, 0xfc, !PT ;  /* 0x0000007c07057812 */ /* 0x000fe200078efcff */
[----:B------:R-:W-:-:S02]  /*3ff0*/  @!P2 IMAD.IADD R11, R11, 0x1, -R0 ;  /* 0x000000010b0ba824 */ /* 0x000fc400078e0a00 */
[----:B------:R-:W-:Y:S01]  /*4000*/  @!P5 IMAD.MOV R12, RZ, RZ, -R12 ;  /* 0x000000ffff0cd224 */ /* 0x000fe200078e0a0c */
[C---:B------:R-:W-:Y:S01]  /*4010*/  ISETP.GT.U32.AND P5, PT, R0.reuse, R14, PT ;  /* 0x0000000e0000720c */ /* 0x040fe20003fa4070 */
[----:B------:R-:W-:Y:S01]  /*4020*/  IMAD.MOV.U32 R3, RZ, RZ, R15 ;  /* 0x000000ffff037224 */ /* 0x000fe200078e000f */
[----:B------:R-:W-:Y:S02]  /*4030*/  ISETP.GT.U32.AND P2, PT, R0, R11, PT ;  /* 0x0000000b0000720c */ /* 0x000fe40003f44070 */
[----:B------:R-:W-:Y:S01]  /*4040*/  IABS R2, R5 ;  /* 0x0000000500027213 */ /* 0x000fe20000000000 */
[----:B------:R-:W-:Y:S01]  /*4050*/  @!P4 IMAD.MOV R3, RZ, RZ, -R3 ;  /* 0x000000ffff03c224 */ /* 0x000fe200078e0a03 */
[----:B------:R-:W-:Y:S01]  /*4060*/  ISETP.GE.AND P4, PT, R6, RZ, PT ;  /* 0x000000ff0600720c */ /* 0x000fe20003f86270 */
[----:B------:R-:W-:Y:S02]  /*4070*/  VIADD R6, R4, 0x7e ;  /* 0x0000007e04067836 */ /* 0x000fe40000000000 */
[--C-:B------:R-:W-:Y:S01]  /*4080*/  @!P6 IMAD.IADD R22, R22, 0x1, -R0.reuse ;  /* 0x000000011616e824 */ /* 0x100fe200078e0a00 */
[----:B------:R0:W-:Y:S02]  /*4090*/  STL [R1+0x138], R3 ;  /* 0x0001380301007387 */ /* 0x0001e40000100800 */
[----:B------:R-:W-:Y:S01]  /*40a0*/  ISETP.GE.AND P3, PT, R6, RZ, PT ;  /* 0x000000ff0600720c */ /* 0x000fe20003f66270 */
[--C-:B------:R-:W-:Y:S01]  /*40b0*/  @!P5 IMAD.IADD R14, R14, 0x1, -R0.reuse ;  /* 0x000000010e0ed824 */ /* 0x100fe200078e0a00 */
[----:B------:R-:W-:Y:S01]  /*40c0*/  IABS R6, R6 ;  /* 0x0000000600067213 */ /* 0x000fe20000000000 */
[----:B------:R-:W-:Y:S01]  /*40d0*/  @!P2 IMAD.IADD R11, R11, 0x1, -R0 ;  /* 0x000000010b0ba824 */ /* 0x000fe200078e0a00 */
[----:B------:R-:W-:Y:S01]  /*40e0*/  ISETP.GT.U32.AND P6, PT, R0, R22, PT ;  /* 0x000000160000720c */ /* 0x000fe20003fc4070 */
[----:B------:R-:W-:Y:S01]  /*40f0*/  STL [R1+0x144], R12 ;  /* 0x0001440c01007387 */ /* 0x000fe20000100800 */
[----:B------:R-:W-:Y:S01]  /*4100*/  ISETP.GE.AND P2, PT, R9, RZ, PT ;  /* 0x000000ff0900720c */ /* 0x000fe20003f46270 */
[----:B------:R-:W-:Y:S01]  /*4110*/  IMAD.HI.U32 R9, R8, R6, RZ ;  /* 0x0000000608097227 */ /* 0x000fe200078e00ff */
[----:B------:R-:W-:-:S03]  /*4120*/  ISETP.GT.U32.AND P5, PT, R0, R14, PT ;  /* 0x0000000e0000720c */ /* 0x000fc60003fa4070 */
[----:B0-----:R-:W-:Y:S02]  /*4130*/  IMAD.MOV.U32 R3, RZ, RZ, R13 ;  /* 0x000000ffff037224 */ /* 0x001fe400078e000d */
[----:B------:R-:W-:-:S04]  /*4140*/  IMAD.HI.U32 R13, R8, R19, RZ ;  /* 0x00000013080d7227 */ /* 0x000fc800078e00ff */
[----:B------:R-:W-:Y:S01]  /*4150*/  @!P1 IMAD.MOV R3, RZ, RZ, -R3 ;  /* 0x000000ffff039224 */ /* 0x000fe200078e0a03 */
[----:B------:R-:W-:Y:S01]  /*4160*/  ISETP.GE.AND P1, PT, R10, RZ, PT ;  /* 0x000000ff0a00720c */ /* 0x000fe20003f26270 */
[----:B------:R-:W-:Y:S02]  /*4170*/  IMAD.MOV R13, RZ, RZ, -R13 ;  /* 0x000000ffff0d7224 */ /* 0x000fe400078e0a0d */
[----:B------:R-:W-:Y:S01]  /*4180*/  IMAD.MOV R9, RZ, RZ, -R9 ;  /* 0x000000ffff097224 */ /* 0x000fe200078e0a09 */
[----:B------:R0:W-:Y:S01]  /*4190*/  STL [R1+0x140], R3 ;  /* 0x0001400301007387 */ /* 0x0001e20000100800 */
[----:B------:R-:W-:Y:S01]  /*41a0*/  IMAD R19, R0, R13, R19 ;  /* 0x0000000d00137224 */ /* 0x000fe200078e0213 */
[----:B------:R-:W-:Y:S01]  /*41b0*/  LOP3.LUT R13, R7, 0x76, RZ, 0xfc, !PT ;  /* 0x00000076070d7812 */ /* 0x000fe200078efcff */
[----:B------:R-:W-:Y:S02]  /*41c0*/  @!P6 IMAD.IADD R22, R22, 0x1, -R0 ;  /* 0x000000011616e824 */ /* 0x000fe400078e0a00 */
[----:B------:R-:W-:Y:S01]  /*41d0*/  IMAD.HI.U32 R10, R8, R2, RZ ;  /* 0x00000002080a7227 */ /* 0x000fe200078e00ff */
[----:B------:R-:W-:-:S03]  /*41e0*/  ISETP.GT.U32.AND P6, PT, R0, R19, PT ;  /* 0x000000130000720c */ /* 0x000fc60003fc4070 */
[----:B------:R-:W-:Y:S02]  /*41f0*/  @!P5 IMAD.IADD R14, R14, 0x1, -R0 ;  /* 0x000000010e0ed824 */ /* 0x000fe400078e0a00 */
[----:B0-----:R-:W-:Y:S01]  /*4200*/  IMAD.MOV.U32 R3, RZ, RZ, R11 ;  /* 0x000000ffff037224 */ /* 0x001fe200078e000b */
[----:B------:R-:W-:Y:S01]  /*4210*/  LOP3.LUT R11, R7, 0x7a, RZ, 0xfc, !PT ;  /* 0x0000007a070b7812 */ /* 0x000fe200078efcff */
[----:B------:R-:W-:Y:S02]  /*4220*/  IMAD.MOV R10, RZ, RZ, -R10 ;  /* 0x000000ffff0a7224 */ /* 0x000fe400078e0a0a */
[----:B------:R-:W-:Y:S01]  /*4230*/  @!P0 IMAD.MOV R3, RZ, RZ, -R3 ;  /* 0x000000ffff038224 */ /* 0x000fe200078e0a03 */
[----:B------:R-:W-:Y:S01]  /*4240*/  ISETP.GE.AND P0, PT, R5, RZ, PT ;  /* 0x000000ff0500720c */ /* 0x000fe20003f06270 */
[C---:B------:R-:W-:Y:S01]  /*4250*/  IMAD R5, R0.reuse, R9, R6 ;  /* 0x0000000900057224 */ /* 0x040fe200078e0206 */
[----:B------:R-:W-:Y:S01]  /*4260*/  IABS R18, R11 ;  /* 0x0000000b00127213 */ /* 0x000fe20000000000 */
[C---:B------:R-:W-:Y:S01]  /*4270*/  IMAD R2, R0.reuse, R10, R2 ;  /* 0x0000000a00027224 */ /* 0x040fe200078e0202 */
[----:B------:R-:W-:Y:S01]  /*4280*/  LOP3.LUT R9, R7, 0x78, RZ, 0xfc, !PT ;  /* 0x0000007807097812 */ /* 0x000fe200078efcff */
[----:B------:R-:W-:Y:S01]  /*4290*/  @!P6 IMAD.IADD R19, R19, 0x1, -R0 ;  /* 0x000000011313e824 */ /* 0x000fe200078e0a00 */
[----:B------:R-:W-:Y:S01]  /*42a0*/  ISETP.GT.U32.AND P5, PT, R0, R5, PT ;  /* 0x000000050000720c */ /* 0x000fe20003fa4070 */
[----:B------:R-:W-:Y:S01]  /*42b0*/  IMAD.HI.U32 R20, R8, R18, RZ ;  /* 0x0000001208147227 */ /* 0x000fe200078e00ff */
[C---:B------:R-:W-:Y:S01]  /*42c0*/  ISETP.GT.U32.AND P6, PT, R0.reuse, R2, PT ;  /* 0x000000020000720c */ /* 0x040fe20003fc4070 */
[----:B------:R0:W-:Y:S01]  /*42d0*/  STL [R1+0x13c], R3 ;  /* 0x00013c0301007387 */ /* 0x0001e20000100800 */
[----:B------:R-:W-:Y:S01]  /*42e0*/  IABS R17, R9 ;  /* 0x0000000900117213 */ /* 0x000fe20000000000 */
[----:B------:R-:W-:Y:S01]  /*42f0*/  IMAD.MOV R20, RZ, RZ, -R20 ;  /* 0x000000ffff147224 */ /* 0x000fe200078e0a14 */
[----:B------:R-:W-:Y:S01]  /*4300*/  IABS R10, R13 ;  /* 0x0000000d000a7213 */ /* 0x000fe20000000000 */
[----:B------:R-:W-:Y:S01]  /*4310*/  IMAD.MOV.U32 R12, RZ, RZ, R14 ;  /* 0x000000ffff0c7224 */ /* 0x000fe200078e000e */
[----:B------:R-:W-:Y:S01]  /*4320*/  LOP3.LUT R6, R7, 0x72, RZ, 0xfc, !PT ;  /* 0x0000007207067812 */ /* 0x000fe200078efcff */
[----:B------:R-:W-:-:S02]  /*4330*/  IMAD R18, R0, R20, R18 ;  /* 0x0000001400127224 */ /* 0x000fc400078e0212 */
[----:B------:R-:W-:Y:S01]  /*4340*/  IMAD.HI.U32 R23, R8, R17, RZ ;  /* 0x0000001108177227 */ /* 0x000fe200078e00ff */
[----:B------:R-:W-:-:S03]  /*4350*/  IABS R15, R6 ;  /* 0x00000006000f7213 */ /* 0x000fc60000000000 */
[--C-:B------:R-:W-:Y:S01]  /*4360*/  @!P5 IMAD.IADD R5, R5, 0x1, -R0.reuse ;  /* 0x000000010505d824 */ /* 0x100fe200078e0a00 */
[----:B------:R-:W-:Y:S01]  /*4370*/  ISETP.GT.U32.AND P5, PT, R0, R19, PT ;  /* 0x000000130000720c */ /* 0x000fe20003fa4070 */
[----:B------:R-:W-:Y:S02]  /*4380*/  @!P6 IMAD.IADD R2, R2, 0x1, -R0 ;  /* 0x000000010202e824 */ /* 0x000fe400078e0a00 */
[----:B------:R-:W-:Y:S01]  /*4390*/  IMAD.MOV R23, RZ, RZ, -R23 ;  /* 0x000000ffff177224 */ /* 0x000fe200078e0a17 */
        /* <DEDUP_REMOVED lines=12> */
[----:B------:R-:W-:Y:S02]  /*4460*/  @!P1 IMAD.MOV R12, RZ, RZ, -R12 ;  /* 0x000000ffff0c9224 */ /* 0x000fe400078e0a0c */
[----:B0-----:R-:W-:Y:S02]  /*4470*/  IMAD.MOV.U32 R3, RZ, RZ, R19 ;  /* 0x000000ffff037224 */ /* 0x001fe400078e0013 */
[----:B------:R-:W-:Y:S01]  /*4480*/  IMAD.MOV R20, RZ, RZ, -R20 ;  /* 0x000000ffff147224 */ /* 0x000fe200078e0a14 */
[----:B------:R-:W-:Y:S01]  /*4490*/  STL [R1+0x128], R12 ;  /* 0x0001280c01007387 */ /* 0x000fe20000100800 */
[--C-:B------:R-:W-:Y:S02]  /*44a0*/  @!P5 IMAD.IADD R18, R18, 0x1, -R0.reuse ;  /* 0x000000011212d824 */ /* 0x100fe400078e0a00 */
[----:B------:R-:W-:Y:S02]  /*44b0*/  IMAD.MOV R23, RZ, RZ, -R23 ;  /* 0x000000ffff177224 */ /* 0x000fe400078e0a17 */
[----:B------:R-:W-:Y:S01]  /*44c0*/  @!P2 IMAD.MOV R3, RZ, RZ, -R3 ;  /* 0x000000ffff03a224 */ /* 0x000fe200078e0a03 */
[----:B------:R-:W-:Y:S01]  /*44d0*/  ISETP.GT.U32.AND P1, PT, R0, R18, PT ;  /* 0x000000120000720c */ /* 0x000fe20003f24070 */
[----:B------:R-:W-:Y:S01]  /*44e0*/  @!P4 IMAD.IADD R2, R2, 0x1, -R0 ;  /* 0x000000010202c824 */ /* 0x000fe200078e0a00 */
[----:B------:R-:W-:Y:S01]  /*44f0*/  ISETP.GE.AND P4, PT, R11, RZ, PT ;  /* 0x000000ff0b00720c */ /* 0x000fe20003f86270 */
[C---:B------:R-:W-:Y:S01]  /*4500*/  IMAD R10, R0.reuse, R20, R10 ;  /* 0x00000014000a7224 */ /* 0x040fe200078e020a */
[----:B------:R0:W-:Y:S01]  /*4510*/  STL [R1+0x124], R3 ;  /* 0x0001240301007387 */ /* 0x0001e20000100800 */
[C---:B------:R-:W-:Y:S01]  /*4520*/  IMAD R21, R0.reuse, R23, R21 ;  /* 0x0000001700157224 */ /* 0x040fe200078e0215 */
[----:B------:R-:W-:Y:S01]  /*4530*/  LOP3.LUT R20, R7, 0x70, RZ, 0xfc, !PT ;  /* 0x0000007007147812 */ /* 0x000fe200078efcff */
[----:B------:R-:W-:Y:S01]  /*4540*/  @!P6 IMAD.IADD R17, R17, 0x1, -R0 ;  /* 0x000000011111e824 */ /* 0x000fe200078e0a00 */
[C---:B------:R-:W-:Y:S01]  /*4550*/  ISETP.GT.U32.AND P6, PT, R0.reuse, R10, PT ;  /* 0x0000000a0000720c */ /* 0x040fe20003fc4070 */
[----:B------:R-:W-:Y:S01]  /*4560*/  @!P3 IMAD.MOV R5, RZ, RZ, -R5 ;  /* 0x000000ffff05b224 */ /* 0x000fe200078e0a05 */
[----:B------:R-:W-:Y:S01]  /*4570*/  ISETP.GT.U32.AND P3, PT, R0, R21, PT ;  /* 0x000000150000720c */ /* 0x000fe20003f64070 */
[----:B------:R-:W-:Y:S01]  /*4580*/  IMAD.HI.U32 R22, R8, R15, RZ ;  /* 0x0000000f08167227 */ /* 0x000fe200078e00ff */
[----:B------:R-:W-:-:S02]  /*4590*/  ISETP.GT.U32.AND P2, PT, R0, R17, PT ;  /* 0x000000110000720c */ /* 0x000fc40003f44070 */
[----:B------:R-:W-:Y:S01]  /*45a0*/  IABS R14, R20 ;  /* 0x00000014000e7213 */ /* 0x000fe20000000000 */
[----:B0-----:R-:W-:Y:S01]  /*45b0*/  IMAD.MOV.U32 R3, RZ, RZ, R2 ;  /* 0x000000ffff037224 */ /* 0x001fe200078e0002 */
[----:B------:R-:W-:Y:S01]  /*45c0*/  STL [R1+0x11c], R5 ;  /* 0x00011c0501007387 */ /* 0x000fe20000100800 */
[----:B------:R-:W-:Y:S02]  /*45d0*/  @!P1 IMAD.IADD R18, R18, 0x1, -R0 ;  /* 0x0000000112129824 */ /* 0x000fe400078e0a00 */
[----:B------:R-:W-:Y:S01]  /*45e0*/  @!P0 IMAD.MOV R3, RZ, RZ, -R3 ;  /* 0x000000ffff038224 */ /* 0x000fe200078e0a03 */
[----:B------:R-:W-:Y:S01]  /*45f0*/  ISETP.GE.AND P0, PT, R9, RZ, PT ;  /* 0x000000ff0900720c */ /* 0x000fe20003f06270 */
[----:B------:R-:W-:Y:S02]  /*4600*/  IMAD.MOV R22, RZ, RZ, -R22 ;  /* 0x000000ffff167224 */ /* 0x000fe400078e0a16 */
[----:B------:R-:W-:Y:S01]  /*4610*/  VIADD R11, R4, 0x6e ;  /* 0x0000006e040b7836 */ /* 0x000fe20000000000 */
[----:B------:R0:W-:Y:S01]  /*4620*/  STL [R1+0x118], R3 ;  /* 0x0001180301007387 */ /* 0x0001e20000100800 */
[----:B------:R-:W-:-:S03]  /*4630*/  IMAD.HI.U32 R2, R8, R14, RZ ;  /* 0x0000000e08027227 */ /* 0x000fc600078e00ff */
[----:B------:R-:W-:Y:S01]  /*4640*/  ISETP.GE.AND P5, PT, R11, RZ, PT ;  /* 0x000000ff0b00720c */ /* 0x000fe20003fa6270 */
[C---:B------:R-:W-:Y:S01]  /*4650*/  IMAD R15, R0.reuse, R22, R15 ;  /* 0x00000016000f7224 */ /* 0x040fe200078e020f */
[----:B------:R-:W-:Y:S01]  /*4660*/  IABS R11, R11 ;  /* 0x0000000b000b7213 */ /* 0x000fe20000000000 */
[----:B------:R-:W-:Y:S02]  /*4670*/  IMAD.MOV R2, RZ, RZ, -R2 ;  /* 0x000000ffff027224 */ /* 0x000fe400078e0a02 */
[----:B------:R-:W-:Y:S01]  /*4680*/  @!P2 IMAD.IADD R17, R17, 0x1, -R0 ;  /* 0x000000011111a824 */ /* 0x000fe200078e0a00 */
[----:B------:R-:W-:Y:S01]  /*4690*/  ISETP.GT.U32.AND P1, PT, R0, R15, PT ;  /* 0x0000000f0000720c */ /* 0x000fe20003f24070 */
[----:B0-----:R-:W-:Y:S01]  /*46a0*/  IMAD.MOV.U32 R3, RZ, RZ, R18 ;  /* 0x000000ffff037224 */ /* 0x001fe200078e0012 */
[----:B------:R-:W-:Y:S01]  /*46b0*/  ISETP.GE.AND P2, PT, R13, RZ, PT ;  /* 0x000000ff0d00720c */ /* 0x000fe20003f46270 */
[----:B------:R-:W-:Y:S01]  /*46c0*/  @!P6 IMAD.IADD R10, R10, 0x1, -R0 ;  /* 0x000000010a0ae824 */ /* 0x000fe200078e0a00 */
[----:B------:R-:W-:Y:S01]  /*46d0*/  ISETP.GE.AND P6, PT, R16, RZ, PT ;  /* 0x000000ff1000720c */ /* 0x000fe20003fc6270 */
[----:B------:R-:W-:-:S02]  /*46e0*/  @!P4 IMAD.MOV R3, RZ, RZ, -R3 ;  /* 0x000000ffff03c224 */ /* 0x000fc400078e0a03 */
[----:B------:R-:W-:Y:S01]  /*46f0*/  @!P3 IMAD.IADD R21, R21, 0x1, -R0 ;  /* 0x000000011515b824 */ /* 0x000fe200078e0a00 */
[C---:B------:R-:W-:Y:S01]  /*4700*/  ISETP.GT.U32.AND P3, PT, R0.reuse, R10, PT ;  /* 0x0000000a0000720c */ /* 0x040fe20003f64070 */
[----:B------:R-:W-:Y:S01]  /*4710*/  IMAD R14, R0, R2, R14 ;  /* 0x00000002000e7224 */ /* 0x000fe200078e020e */
[----:B------:R0:W-:Y:S01]  /*4720*/  STL [R1+0x10c], R3 ;  /* 0x00010c0301007387 */ /* 0x0001e20000100800 */
[----:B------:R-:W-:Y:S01]  /*4730*/  IMAD.HI.U32 R5, R8, R11, RZ ;  /* 0x0000000b08057227 */ /* 0x000fe200078e00ff */
[----:B------:R-:W-:Y:S02]  /*4740*/  ISETP.GT.U32.AND P4, PT, R0, R21, PT ;  /* 0x000000150000720c */ /* 0x000fe40003f84070 */
[----:B------:R-:W-:Y:S01]  /*4750*/  LOP3.LUT R2, R7, 0x6c, RZ, 0xfc, !PT ;  /* 0x0000006c07027812 */ /* 0x000fe200078efcff */
[----:B------:R-:W-:Y:S02]  /*4760*/  IMAD.MOV R5, RZ, RZ, -R5 ;  /* 0x000000ffff057224 */ /* 0x000fe400078e0a05 */
[----:B------:R-:W-:-:S02]  /*4770*/  @!P1 IMAD.IADD R15, R15, 0x1, -R0 ;  /* 0x000000010f0f9824 */ /* 0x000fc400078e0a00 */
[C---:B------:R-:W-:Y:S01]  /*4780*/  IMAD R9, R0.reuse, R5, R11 ;  /* 0x0000000500097224 */ /* 0x040fe200078e020b */
[----:B------:R-:W-:Y:S01]  /*4790*/  IABS R5, R2 ;  /* 0x0000000200057213 */ /* 0x000fe20000000000 */
[----:B0-----:R-:W-:Y:S01]  /*47a0*/  IMAD.MOV.U32 R3, RZ, RZ, R17 ;  /* 0x000000ffff037224 */ /* 0x001fe200078e0011 */
[----:B------:R-:W-:Y:S01]  /*47b0*/  ISETP.GT.U32.AND P1, PT, R0, R15, PT ;  /* 0x0000000f0000720c */ /* 0x000fe20003f24070 */
[--C-:B------:R-:W-:Y:S01]  /*47c0*/  @!P3 IMAD.IADD R10, R10, 0x1, -R0.reuse ;  /* 0x000000010a0ab824 */ /* 0x100fe200078e0a00 */
[----:B------:R-:W-:Y:S01]  /*47d0*/  ISETP.GE.AND P3, PT, R6, RZ, PT ;  /* 0x000000ff0600720c */ /* 0x000fe20003f66270 */
[----:B------:R-:W-:Y:S01]  /*47e0*/  @!P0 IMAD.MOV R3, RZ, RZ, -R3 ;  /* 0x000000ffff038224 */ /* 0x000fe200078e0a03 */
[C---:B------:R-:W-:Y:S01]  /*47f0*/  ISETP.GT.U32.AND P0, PT, R0.reuse, R14, PT ;  /* 0x0000000e0000720c */ /* 0x040fe20003f04070 */
[----:B------:R-:W-:Y:S01]  /*4800*/  @!P4 IMAD.IADD R21, R21, 0x1, -R0 ;  /* 0x000000011515c824 */ /* 0x000fe200078e0a00 */
[----:B------:R-:W-:Y:S01]  /*4810*/  ISETP.GT.U32.AND P4, PT, R0, R9, PT ;  /* 0x000000090000720c */ /* 0x000fe20003f84070 */
[----:B------:R-:W-:Y:S01]  /*4820*/  IMAD.HI.U32 R18, R8, R5, RZ ;  /* 0x0000000508127227 */ /* 0x000fe200078e00ff */
[----:B------:R0:W-:Y:S01]  /*4830*/  STL [R1+0x108], R3 ;  /* 0x0001080301007387 */ /* 0x0001e20000100800 */
[----:B------:R-:W-:-:S02]  /*4840*/  LOP3.LUT R6, R7, 0x68, RZ, 0xfc, !PT ;  /* 0x0000006807067812 */ /* 0x000fc400078efcff */
[----:B------:R-:W-:Y:S01]  /*4850*/  IMAD.MOV R18, RZ, RZ, -R18 ;  /* 0x000000ffff127224 */ /* 0x000fe200078e0a12 */
[----:B------:R-:W-:Y:S01]  /*4860*/  LOP3.LUT R11, R7, 0x6a, RZ, 0xfc, !PT ;  /* 0x0000006a070b7812 */ /* 0x000fe200078efcff */
[----:B------:R-:W-:Y:S01]  /*4870*/  IMAD.MOV.U32 R12, RZ, RZ, R21 ;  /* 0x000000ffff0c7224 */ /* 0x000fe200078e0015 */
[----:B------:R-:W-:Y:S01]  /*4880*/  IABS R16, R6 ;  /* 0x0000000600107213 */ /* 0x000fe20000000000 */
[----:B------:R-:W-:Y:S01]  /*4890*/  IMAD R5, R0, R18, R5 ;  /* 0x0000001200057224 */ /* 0x000fe200078e0205 */
[----:B------:R-:W-:Y:S01]  /*48a0*/  IABS R13, R11 ;  /* 0x0000000b000d7213 */ /* 0x000fe20000000000 */
[----:B------:R-:W-:Y:S01]  /*48b0*/  @!P0 IMAD.IADD R14, R14, 0x1, -R0 ;  /* 0x000000010e0e8824 */ /* 0x000fe200078e0a00 */
[----:B------:R-:W-:Y:S01]  /*48c0*/  ISETP.GE.AND P0, PT, R2, RZ, PT ;  /* 0x000000ff0200720c */ /* 0x000fe20003f06270 */
[----:B0-----:R-:W-:Y:S02]  /*48d0*/  IMAD.MOV.U32 R3, RZ, RZ, R10 ;  /* 0x000000ffff037224 */ /* 0x001fe400078e000a */
[----:B------:R-:W-:-:S02]  /*48e0*/  @!P4 IMAD.IADD R9, R9, 0x1, -R0 ;  /* 0x000000010909c824 */ /* 0x000fc400078e0a00 */
[----:B------:R-:W-:Y:S01]  /*48f0*/  @!P2 IMAD.MOV R3, RZ, RZ, -R3 ;  /* 0x000000ffff03a224 */ /* 0x000fe200078e0a03 */
[C---:B------:R-:W-:Y:S01]  /*4900*/  ISETP.GT.U32.AND P2, PT, R0.reuse, R14, PT ;  /* 0x0000000e0000720c */ /* 0x040fe20003f44070 */
[----:B------:R-:W-:Y:S01]  /*4910*/  @!P6 IMAD.MOV R12, RZ, RZ, -R12 ;  /* 0x000000ffff0ce224 */ /* 0x000fe200078e0a0c */
[----:B------:R-:W-:Y:S01]  /*4920*/  ISETP.GT.U32.AND P6, PT, R0, R5, PT ;  /* 0x000000050000720c */ /* 0x000fe20003fc4070 */
[----:B------:R-:W-:Y:S01]  /*4930*/  @!P1 IMAD.IADD R15, R15, 0x1, -R0 ;  /* 0x000000010f0f9824 */ /* 0x000fe200078e0a00 */
[----:B------:R-:W-:Y:S01]  /*4940*/  ISETP.GE.AND P1, PT, R20, RZ, PT ;  /* 0x000000ff1400720c */ /* 0x000fe20003f26270 */
[----:B------:R-:W-:Y:S01]  /*4950*/  IMAD.HI.U32 R10, R8, R16, RZ ;  /* 0x00000010080a7227 */ /* 0x000fe200078e00ff */
[----:B------:R-:W-:Y:S01]  /*4960*/  ISETP.GT.U32.AND P4, PT, R0, R9, PT ;  /* 0x000000090000720c */ /* 0x000fe20003f84070 */
[----:B------:R-:W-:Y:S02]  /*4970*/  STL [R1+0x104], R3 ;  /* 0x0001040301007387 */ /* 0x000fe40000100800 */
[----:B------:R-:W-:-:S02]  /*4980*/  IMAD.HI.U32 R17, R8, R13, RZ ;  /* 0x0000000d08117227 */ /* 0x000fc400078e00ff */
[----:B------:R0:W-:Y:S02]  /*4990*/  STL [R1+0x100], R12 ;  /* 0x0001000c01007387 */ /* 0x0001e40000100800 */
[----:B------:R-:W-:Y:S02]  /*49a0*/  IMAD.MOV R10, RZ, RZ, -R10 ;  /* 0x000000ffff0a7224 */ /* 0x000fe400078e0a0a */
[----:B------:R-:W-:Y:S02]  /*49b0*/  @!P2 IMAD.IADD R14, R14, 0x1, -R0 ;  /* 0x000000010e0ea824 */ /* 0x000fe400078e0a00 */
[----:B------:R-:W-:Y:S02]  /*49c0*/  IMAD.MOV R2, RZ, RZ, -R17 ;  /* 0x000000ffff027224 */ /* 0x000fe400078e0a11 */
[----:B------:R-:W-:Y:S01]  /*49d0*/  IMAD R16, R0, R10, R16 ;  /* 0x0000000a00107224 */ /* 0x000fe200078e0210 */
[----:B------:R-:W-:Y:S01]  /*49e0*/  LOP3.LUT R10, R7, 0x64, RZ, 0xfc, !PT ;  /* 0x00000064070a7812 */ /* 0x000fe200078efcff */
[----:B0-----:R-:W-:-:S02]  /*49f0*/  IMAD.MOV.U32 R12, RZ, RZ, R14 ;  /* 0x000000ffff0c7224 */ /* 0x001fc400078e000e */
[----:B------:R-:W-:Y:S02]  /*4a00*/  IMAD.MOV.U32 R3, RZ, RZ, R15 ;  /* 0x000000ffff037224 */ /* 0x000fe400078e000f */
[----:B------:R-:W-:Y:S02]  /*4a10*/  @!P6 IMAD.IADD R5, R5, 0x1, -R0 ;  /* 0x000000010505e824 */ /* 0x000fe400078e0a00 */
[C---:B------:R-:W-:Y:S01]  /*4a20*/  IMAD R2, R0.reuse, R2, R13 ;  /* 0x0000000200027224 */ /* 0x040fe200078e020d */
[----:B------:R-:W-:Y:S01]  /*4a30*/  IABS R13, R10 ;  /* 0x0000000a000d7213 */ /* 0x000fe20000000000 */
[----:B------:R-:W-:Y:S01]  /*4a40*/  @!P1 IMAD.MOV R12, RZ, RZ, -R12 ;  /* 0x000000ffff0c9224 */ /* 0x000fe200078e0a0c */
[C---:B------:R-:W-:Y:S01]  /*4a50*/  ISETP.GT.U32.AND P1, PT, R0.reuse, R16, PT ;  /* 0x000000100000720c */ /* 0x040fe20003f24070 */
[----:B------:R-:W-:Y:S01]  /*4a60*/  @!P3 IMAD.MOV R3, RZ, RZ, -R3 ;  /* 0x000000ffff03b224 */ /* 0x000fe200078e0a03 */
[----:B------:R-:W-:Y:S01]  /*4a70*/  ISETP.GT.U32.AND P6, PT, R0, R5, PT ;  /* 0x000000050000720c */ /* 0x000fe20003fc4070 */
[----:B------:R-:W-:Y:S01]  /*4a80*/  @!P4 IMAD.IADD R9, R9, 0x1, -R0 ;  /* 0x000000010909c824 */ /* 0x000fe200078e0a00 */
[----:B------:R-:W-:-:S02]  /*4a90*/  ISETP.GE.AND P4, PT, R6, RZ, PT ;  /* 0x000000ff0600720c */ /* 0x000fc40003f86270 */
[----:B------:R-:W-:Y:S01]  /*4aa0*/  ISETP.GE.AND P3, PT, R11, RZ, PT ;  /* 0x000000ff0b00720c */ /* 0x000fe20003f66270 */
[----:B------:R0:W-:Y:S01]  /*4ab0*/  STL [R1+0xfc], R3 ;  /* 0x0000fc0301007387 */ /* 0x0001e20000100800 */
[C---:B------:R-:W-:Y:S02]  /*4ac0*/  LOP3.LUT R6, R7.reuse, 0x62, RZ, 0xfc, !PT ;  /* 0x0000006207067812 */ /* 0x040fe400078efcff */
[----:B------:R-:W-:Y:S01]  /*4ad0*/  ISETP.GT.U32.AND P2, PT, R0, R2, PT ;  /* 0x000000020000720c */ /* 0x000fe20003f44070 */
[----:B------:R1:W-:Y:S01]  /*4ae0*/  STL [R1+0xe8], R12 ;  /* 0x0000e80c01007387 */ /* 0x0003e20000100800 */
[----:B------:R-:W-:Y:S01]  /*4af0*/  LOP3.LUT R11, R7, 0x66, RZ, 0xfc, !PT ;  /* 0x00000066070b7812 */ /* 0x000fe200078efcff */
[--C-:B------:R-:W-:Y:S01]  /*4b00*/  @!P1 IMAD.IADD R16, R16, 0x1, -R0.reuse ;  /* 0x0000000110109824 */ /* 0x100fe200078e0a00 */
[----:B------:R-:W-:Y:S01]  /*4b10*/  IABS R15, R6 ;  /* 0x00000006000f7213 */ /* 0x000fe20000000000 */
[----:B------:R-:W-:Y:S01]  /*4b20*/  @!P6 IMAD.IADD R5, R5, 0x1, -R0 ;  /* 0x000000010505e824 */ /* 0x000fe200078e0a00 */
[----:B------:R-:W-:Y:S01]  /*4b30*/  IABS R23, R11 ;  /* 0x0000000b00177213 */ /* 0x000fe20000000000 */
[----:B0-----:R-:W-:Y:S01]  /*4b40*/  IMAD.MOV.U32 R3, RZ, RZ, R9 ;  /* 0x000000ffff037224 */ /* 0x001fe200078e0009 */
[----:B------:R-:W-:Y:S01]  /*4b50*/  ISETP.GE.AND P6, PT, R10, RZ, PT ;  /* 0x000000ff0a00720c */ /* 0x000fe20003fc6270 */
[----:B------:R-:W-:Y:S01]  /*4b60*/  IMAD.HI.U32 R9, R8, R13, RZ ;  /* 0x0000000d08097227 */ /* 0x000fe200078e00ff */
[----:B------:R-:W-:-:S03]  /*4b70*/  ISETP.GT.U32.AND P1, PT, R0, R16, PT ;  /* 0x000000100000720c */ /* 0x000fc60003f24070 */
[----:B------:R-:W-:Y:S01]  /*4b80*/  @!P5 IMAD.MOV R3, RZ, RZ, -R3 ;  /* 0x000000ffff03d224 */ /* 0x000fe200078e0a03 */
[----:B------:R-:W-:Y:S01]  /*4b90*/  ISETP.GE.AND P5, PT, R11, RZ, PT ;  /* 0x000000ff0b00720c */ /* 0x000fe20003fa6270 */
[----:B------:R-:W-:Y:S02]  /*4ba0*/  IMAD.MOV.U32 R11, RZ, RZ, R15 ;  /* 0x000000ffff0b7224 */ /* 0x000fe400078e000f */
[----:B------:R-:W-:Y:S01]  /*4bb0*/  IMAD.HI.U32 R15, R8, R23, RZ ;  /* 0x00000017080f7227 */ /* 0x000fe200078e00ff */
[----:B------:R0:W-:Y:S03]  /*4bc0*/  STL [R1+0xf0], R3 ;  /* 0x0000f00301007387 */ /* 0x0001e60000100800 */
[----:B------:R-:W-:Y:S02]  /*4bd0*/  @!P2 IMAD.IADD R2, R2, 0x1, -R0 ;  /* 0x000000010202a824 */ /* 0x000fe400078e0a00 */
[----:B------:R-:W-:Y:S01]  /*4be0*/  IMAD.MOV R10, RZ, RZ, -R15 ;  /* 0x000000ffff0a7224 */ /* 0x000fe200078e0a0f */
[C---:B------:R-:W-:Y:S01]  /*4bf0*/  LOP3.LUT R15, R7.reuse, 0x5a, RZ, 0xfc, !PT ;  /* 0x0000005a070f7812 */ /* 0x040fe200078efcff */
[----:B-1----:R-:W-:Y:S01]  /*4c00*/  IMAD.MOV.U32 R12, RZ, RZ, R5 ;  /* 0x000000ffff0c7224 */ /* 0x002fe200078e0005 */
[C---:B------:R-:W-:Y:S01]  /*4c10*/  ISETP.GT.U32.AND P2, PT, R0.reuse, R2, PT ;  /* 0x000000020000720c */ /* 0x040fe20003f44070 */
[C---:B------:R-:W-:Y:S01]  /*4c20*/  IMAD R23, R0.reuse, R10, R23 ;  /* 0x0000000a00177224 */ /* 0x040fe200078e0217 */
[----:B------:R-:W-:Y:S01]  /*4c30*/  LOP3.LUT R10, R7, 0x60, RZ, 0xfc, !PT ;  /* 0x00000060070a7812 */ /* 0x000fe200078efcff */
[----:B------:R-:W-:Y:S01]  /*4c40*/  IMAD.MOV R9, RZ, RZ, -R9 ;  /* 0x000000ffff097224 */ /* 0x000fe200078e0a09 */
[----:B------:R-:W-:Y:S01]  /*4c50*/  IABS R5, R15 ;  /* 0x0000000f00057213 */ /* 0x000fe20000000000 */
[----:B------:R-:W-:Y:S01]  /*4c60*/  @!P0 IMAD.MOV R12, RZ, RZ, -R12 ;  /* 0x000000ffff0c8224 */ /* 0x000fe200078e0a0c */
[C---:B------:R-:W-:Y:S01]  /*4c70*/  ISETP.GT.U32.AND P0, PT, R0.reuse, R23, PT ;  /* 0x000000170000720c */ /* 0x040fe20003f04070 */
[----:B------:R-:W-:Y:S01]  /*4c80*/  IMAD R13, R0, R9, R13 ;  /* 0x00000009000d7224 */ /* 0x000fe200078e020d */
[----:B------:R-:W-:Y:S01]  /*4c90*/  IABS R18, R10 ;  /* 0x0000000a00127213 */ /* 0x000fe20000000000 */
[----:B------:R-:W-:Y:S01]  /*4ca0*/  @!P1 IMAD.IADD R16, R16, 0x1, -R0 ;  /* 0x0000000110109824 */ /* 0x000fe200078e0a00 */
[----:B------:R-:W-:Y:S01]  /*4cb0*/  STL [R1+0xf4], R12 ;  /* 0x0000f40c01007387 */ /* 0x000fe20000100800 */
[----:B------:R-:W-:Y:S01]  /*4cc0*/  IMAD.HI.U32 R14, R8, R11, RZ ;  /* 0x0000000b080e7227 */ /* 0x000fe200078e00ff */
[----:B------:R-:W-:-:S03]  /*4cd0*/  ISETP.GT.U32.AND P1, PT, R0, R13, PT ;  /* 0x0000000d0000720c */ /* 0x000fc60003f24070 */
[----:B------:R-:W-:Y:S01]  /*4ce0*/  @!P2 IMAD.IADD R2, R2, 0x1, -R0 ;  /* 0x000000010202a824 */ /* 0x000fe200078e0a00 */
[----:B------:R-:W-:Y:S01]  /*4cf0*/  ISETP.GE.AND P2, PT, R6, RZ, PT ;  /* 0x000000ff0600720c */ /* 0x000fe20003f46270 */
[----:B------:R-:W-:Y:S02]  /*4d00*/  VIADD R9, R4, 0x5e ;  /* 0x0000005e04097836 */ /* 0x000fe40000000000 */
[----:B0-----:R-:W-:Y:S02]  /*4d10*/  IMAD.MOV.U32 R3, RZ, RZ, R2 ;  /* 0x000000ffff037224 */ /* 0x001fe400078e0002 */
[----:B------:R-:W-:Y:S02]  /*4d20*/  @!P0 IMAD.IADD R23, R23, 0x1, -R0 ;  /* 0x0000000117178824 */ /* 0x000fe400078e0a00 */
[----:B------:R-:W-:Y:S01]  /*4d30*/  @!P3 IMAD.MOV R3, RZ, RZ, -R3 ;  /* 0x000000ffff03b224 */ /* 0x000fe200078e0a03 */
[----:B------:R-:W-:Y:S01]  /*4d40*/  ISETP.GE.AND P3, PT, R9, RZ, PT ;  /* 0x000000ff0900720c */ /* 0x000fe20003f66270 */
[----:B------:R-:W-:Y:S01]  /*4d50*/  IMAD.MOV R6, RZ, RZ, -R14 ;  /* 0x000000ffff067224 */ /* 0x000fe200078e0a0e */
[C---:B------:R-:W-:Y:S01]  /*4d60*/  ISETP.GT.U32.AND P0, PT, R0.reuse, R23, PT ;  /* 0x000000170000720c */ /* 0x040fe20003f04070 */
[----:B------:R-:W-:Y:S01]  /*4d70*/  @!P1 IMAD.IADD R13, R13, 0x1, -R0 ;  /* 0x000000010d0d9824 */ /* 0x000fe200078e0a00 */
[----:B------:R0:W-:Y:S01]  /*4d80*/  STL [R1+0xf8], R3 ;  /* 0x0000f80301007387 */ /* 0x0001e20000100800 */
[----:B------:R-:W-:Y:S01]  /*4d90*/  IMAD R11, R0, R6, R11 ;  /* 0x00000006000b7224 */ /* 0x000fe200078e020b */
[----:B------:R-:W-:Y:S01]  /*4da0*/  IABS R9, R9 ;  /* 0x0000000900097213 */ /* 0x000fe20000000000 */
[----:B------:R-:W-:Y:S01]  /*4db0*/  IMAD.HI.U32 R19, R8, R18, RZ ;  /* 0x0000001208137227 */ /* 0x000fe200078e00ff */
[----:B------:R-:W-:-:S02]  /*4dc0*/  ISETP.GT.U32.AND P1, PT, R0, R13, PT ;  /* 0x0000000d0000720c */ /* 0x000fc40003f24070 */
[----:B------:R-:W-:Y:S01]  /*4dd0*/  LOP3.LUT R14, R7, 0x5c, RZ, 0xfc, !PT ;  /* 0x0000005c070e7812 */ /* 0x000fe200078efcff */
[----:B------:R-:W-:-:S03]  /*4de0*/  IMAD.HI.U32 R17, R8, R9, RZ ;  /* 0x0000000908117227 */ /* 0x000fc600078e00ff */
[----:B------:R-:W-:Y:S01]  /*4df0*/  IABS R6, R14 ;  /* 0x0000000e00067213 */ /* 0x000fe20000000000 */
[----:B0-----:R-:W-:Y:S02]  /*4e00*/  IMAD.MOV.U32 R3, RZ, RZ, R16 ;  /* 0x000000ffff037224 */ /* 0x001fe400078e0010 */
[----:B------:R-:W-:Y:S02]  /*4e10*/  IMAD.MOV R19, RZ, RZ, -R19 ;  /* 0x000000ffff137224 */ /* 0x000fe400078e0a13 */
[----:B------:R-:W-:Y:S01]  /*4e20*/  @!P4 IMAD.MOV R3, RZ, RZ, -R3 ;  /* 0x000000ffff03c224 */ /* 0x000fe200078e0a03 */
[----:B------:R-:W-:Y:S01]  /*4e30*/  ISETP.GT.U32.AND P4, PT, R0, R11, PT ;  /* 0x0000000b0000720c */ /* 0x000fe20003f84070 */
[----:B------:R-:W-:Y:S01]  /*4e40*/  @!P0 IMAD.IADD R23, R23, 0x1, -R0 ;  /* 0x0000000117178824 */ /* 0x000fe200078e0a00 */
[----:B------:R-:W-:Y:S01]  /*4e50*/  ISETP.GE.AND P0, PT, R10, RZ, PT ;  /* 0x000000ff0a00720c */ /* 0x000fe20003f06270 */
[----:B------:R-:W-:Y:S01]  /*4e60*/  IMAD.MOV R17, RZ, RZ, -R17 ;  /* 0x000000ffff117224 */ /* 0x000fe200078e0a11 */
[----:B------:R0:W-:Y:S01]  /*4e70*/  STL [R1+0xec], R3 ;  /* 0x0000ec0301007387 */ /* 0x0001e20000100800 */
[C---:B------:R-:W-:Y:S01]  /*4e80*/  IMAD R10, R0.reuse, R19, R18 ;  /* 0x00000013000a7224 */ /* 0x040fe200078e0212 */
[C---:B------:R-:W-:Y:S01]  /*4e90*/  LOP3.LUT R18, R7.reuse, 0x54, RZ, 0xfc, !PT ;  /* 0x0000005407127812 */ /* 0x040fe200078efcff */
[C---:B------:R-:W-:Y:S01]  /*4ea0*/  IMAD R9, R0.reuse, R17, R9 ;  /* 0x0000001100097224 */ /* 0x040fe200078e0209 */
[----:B------:R-:W-:Y:S01]  /*4eb0*/  LOP3.LUT R17, R7, 0x56, RZ, 0xfc, !PT ;  /* 0x0000005607117812 */ /* 0x000fe200078efcff */
[----:B------:R-:W-:Y:S01]  /*4ec0*/  @!P1 IMAD.IADD R13, R13, 0x1, -R0 ;  /* 0x000000010d0d9824 */ /* 0x000fe200078e0a00 */
[----:B------:R-:W-:Y:S01]  /*4ed0*/  ISETP.GT.U32.AND P1, PT, R0, R10, PT ;  /* 0x0000000a0000720c */ /* 0x000fe20003f24070 */
[----:B------:R-:W-:Y:S01]  /*4ee0*/  IMAD.HI.U32 R20, R8, R6, RZ ;  /* 0x0000000608147227 */ /* 0x000fe200078e00ff */
[----:B------:R-:W-:-:S03]  /*4ef0*/  IABS R21, R18 ;  /* 0x0000001200157213 */ /* 0x000fc60000000000 */
[----:B------:R-:W-:Y:S01]  /*4f00*/  @!P4 IMAD.IADD R11, R11, 0x1, -R0 ;  /* 0x000000010b0bc824 */ /* 0x000fe200078e0a00 */
[C---:B------:R-:W-:Y:S01]  /*4f10*/  ISETP.GT.U32.AND P4, PT, R0.reuse, R9, PT ;  /* 0x000000090000720c */ /* 0x040fe20003f84070 */
[----:B------:R-:W-:Y:S01]  /*4f20*/  IMAD.MOV R16, RZ, RZ, -R20 ;  /* 0x000000ffff107224 */ /* 0x000fe200078e0a14 */
[----:B------:R-:W-:Y:S01]  /*4f30*/  IABS R20, R17 ;  /* 0x0000001100147213 */ /* 0x000fe20000000000 */
[----:B0-----:R-:W-:Y:S02]  /*4f40*/  IMAD.MOV.U32 R3, RZ, RZ, R23 ;  /* 0x000000ffff037224 */ /* 0x001fe400078e0017 */
[----:B------:R-:W-:Y:S01]  /*4f50*/  IMAD R6, R0, R16, R6 ;  /* 0x0000001000067224 */ /* 0x000fe200078e0206 */
[----:B------:R-:W-:Y:S01]  /*4f60*/  LOP3.LUT R16, R7, 0x58, RZ, 0xfc, !PT ;  /* 0x0000005807107812 */ /* 0x000fe200078efcff */
[----:B------:R-:W-:Y:S01]  /*4f70*/  @!P1 IMAD.IADD R10, R10, 0x1, -R0 ;  /* 0x000000010a0a9824 */ /* 0x000fe200078e0a00 */
[----:B------:R-:W-:Y:S01]  /*4f80*/  ISETP.GT.U32.AND P1, PT, R0, R11, PT ;  /* 0x0000000b0000720c */ /* 0x000fe20003f24070 */
[----:B------:R-:W-:Y:S01]  /*4f90*/  @!P5 IMAD.MOV R3, RZ, RZ, -R3 ;  /* 0x000000ffff03d224 */ /* 0x000fe200078e0a03 */
[----:B------:R-:W-:Y:S01]  /*4fa0*/  IABS R19, R16 ;  /* 0x0000001000137213 */ /* 0x000fe20000000000 */
[----:B------:R-:W-:-:S03]  /*4fb0*/  IMAD.HI.U32 R2, R8, R5, RZ ;  /* 0x0000000508027227 */ /* 0x000fc600078e00ff */
[----:B------:R0:W-:Y:S01]  /*4fc0*/  STL [R1+0xe4], R3 ;  /* 0x0000e40301007387 */ /* 0x0001e20000100800 */
[----:B------:R-:W-:Y:S01]  /*4fd0*/  @!P4 IMAD.IADD R9, R9, 0x1, -R0 ;  /* 0x000000010909c824 */ /* 0x000fe200078e0a00 */
[----:B------:R-:W-:Y:S01]  /*4fe0*/  ISETP.GT.U32.AND P4, PT, R0, R10, PT ;  /* 0x0000000a0000720c */ /* 0x000fe20003f84070 */
[----:B------:R-:W-:-:S03]  /*4ff0*/  IMAD.HI.U32 R23, R8, R19, RZ ;  /* 0x0000001308177227 */ /* 0x000fc600078e00ff */
[C---:B------:R-:W-:Y:S01]  /*5000*/  ISETP.GT.U32.AND P5, PT, R0.reuse, R9, PT ;  /* 0x000000090000720c */ /* 0x040fe20003fa4070 */
[----:B------:R-:W-:Y:S02]  /*5010*/  IMAD.MOV R23, RZ, RZ, -R23 ;  /* 0x000000ffff177224 */ /* 0x000fe400078e0a17 */
[----:B------:R-:W-:Y:S02]  /*5020*/  IMAD.MOV R2, RZ, RZ, -R2 ;  /* 0x000000ffff027224 */ /* 0x000fe400078e0a02 */
[----:B------:R-:W-:Y:S02]  /*5030*/  IMAD R19, R0, R23, R19 ;  /* 0x0000001700137224 */ /* 0x000fe400078e0213 */
[----:B0-----:R-:W-:Y:S02]  /*5040*/  IMAD.MOV.U32 R3, RZ, RZ, R13 ;  /* 0x000000ffff037224 */ /* 0x001fe400078e000d */
[----:B------:R-:W-:Y:S01]  /*5050*/  @!P4 IMAD.IADD R10, R10, 0x1, -R0 ;  /* 0x000000010a0ac824 */ /* 0x000fe200078e0a00 */
[C---:B------:R-:W-:Y:S01]  /*5060*/  ISETP.GT.U32.AND P4, PT, R0.reuse, R19, PT ;  /* 0x000000130000720c */ /* 0x040fe20003f84070 */
[----:B------:R-:W-:Y:S01]  /*5070*/  @!P6 IMAD.MOV R3, RZ, RZ, -R3 ;  /* 0x000000ffff03e224 */ /* 0x000fe200078e0a03 */
[----:B------:R-:W-:Y:S01]  /*5080*/  ISETP.GT.U32.AND P6, PT, R0, R6, PT ;  /* 0x000000060000720c */ /* 0x000fe20003fc4070 */
[----:B------:R-:W-:-:S03]  /*5090*/  IMAD.HI.U32 R24, R8, R20, RZ ;  /* 0x0000001408187227 */ /* 0x000fc600078e00ff */
[----:B------:R0:W-:Y:S01]  /*50a0*/  STL [R1+0xd0], R3 ;  /* 0x0000d00301007387 */ /* 0x0001e20000100800 */
[C---:B------:R-:W-:Y:S01]  /*50b0*/  IMAD R5, R0.reuse, R2, R5 ;  /* 0x0000000200057224 */ /* 0x040fe200078e0205 */
[----:B------:R-:W-:Y:S01]  /*50c0*/  LOP3.LUT R2, R7, 0x52, RZ, 0xfc, !PT ;  /* 0x0000005207027812 */ /* 0x000fe200078efcff */
[----:B------:R-:W-:Y:S02]  /*50d0*/  IMAD.MOV R24, RZ, RZ, -R24 ;  /* 0x000000ffff187224 */ /* 0x000fe400078e0a18 */
[----:B------:R-:W-:Y:S01]  /*50e0*/  @!P1 IMAD.IADD R11, R11, 0x1, -R0 ;  /* 0x000000010b0b9824 */ /* 0x000fe200078e0a00 */
[C---:B------:R-:W-:Y:S01]  /*50f0*/  ISETP.GT.U32.AND P1, PT, R0.reuse, R5, PT ;  /* 0x000000050000720c */ /* 0x040fe20003f24070 */
[----:B------:R-:W-:Y:S01]  /*5100*/  IMAD R20, R0, R24, R20 ;  /* 0x0000001800147224 */ /* 0x000fe200078e0214 */
[----:B------:R-:W-:Y:S01]  /*5110*/  IABS R22, R2 ;  /* 0x0000000200167213 */ /* 0x000fe20000000000 */
[--C-:B------:R-:W-:Y:S02]  /*5120*/  @!P4 IMAD.IADD R19, R19, 0x1, -R0.reuse ;  /* 0x000000011313c824 */ /* 0x100fe400078e0a00 */
[----:B------:R-:W-:Y:S01]  /*5130*/  @!P6 IMAD.IADD R6, R6, 0x1, -R0 ;  /* 0x000000010606e824 */ /* 0x000fe200078e0a00 */
[C---:B------:R-:W-:Y:S01]  /*5140*/  ISETP.GT.U32.AND P6, PT, R0.reuse, R20, PT ;  /* 0x000000140000720c */ /* 0x040fe20003fc4070 */
[----:B------:R-:W-:Y:S01]  /*5150*/  @!P0 IMAD.MOV R10, RZ, RZ, -R10 ;  /* 0x000000ffff0a8224 */ /* 0x000fe200078e0a0a */
[----:B------:R-:W-:Y:S01]  /*5160*/  ISETP.GT.U32.AND P0, PT, R0, R19, PT ;  /* 0x000000130000720c */ /* 0x000fe20003f04070 */
[----:B------:R-:W-:Y:S01]  /*5170*/  IMAD.HI.U32 R13, R8, R22, RZ ;  /* 0x00000016080d7227 */ /* 0x000fe200078e00ff */
[----:B------:R-:W-:-:S03]  /*5180*/  ISETP.GT.U32.AND P4, PT, R0, R6, PT ;  /* 0x000000060000720c */ /* 0x000fc60003f84070 */
[----:B------:R-:W-:Y:S01]  /*5190*/  @!P5 IMAD.IADD R9, R9, 0x1, -R0 ;  /* 0x000000010909d824 */ /* 0x000fe200078e0a00 */
[----:B------:R-:W-:Y:S01]  /*51a0*/  ISETP.GE.AND P5, PT, R14, RZ, PT ;  /* 0x000000ff0e00720c */ /* 0x000fe20003fa6270 */
[----:B------:R-:W-:-:S04]  /*51b0*/  IMAD.HI.U32 R23, R8, R21, RZ ;  /* 0x0000001508177227 */ /* 0x000fc800078e00ff */
[----:B------:R-:W-:Y:S02]  /*51c0*/  IMAD.MOV R14, RZ, RZ, -R13 ;  /* 0x000000ffff0e7224 */ /* 0x000fe400078e0a0d */
[----:B------:R-:W-:Y:S01]  /*51d0*/  @!P1 IMAD.IADD R5, R5, 0x1, -R0 ;  /* 0x0000000105059824 */ /* 0x000fe200078e0a00 */
[----:B------:R-:W-:Y:S01]  /*51e0*/  ISETP.GE.AND P1, PT, R15, RZ, PT ;  /* 0x000000ff0f00720c */ /* 0x000fe20003f26270 */
[----:B0-----:R-:W-:Y:S01]  /*51f0*/  IMAD.MOV.U32 R3, RZ, RZ, R11 ;  /* 0x000000ffff037224 */ /* 0x001fe200078e000b */
[----:B------:R-:W-:Y:S01]  /*5200*/  LOP3.LUT R11, R7, 0x50, RZ, 0xfc, !PT ;  /* 0x00000050070b7812 */ /* 0x000fe200078efcff */
[----:B------:R-:W-:Y:S02]  /*5210*/  IMAD.MOV R23, RZ, RZ, -R23 ;  /* 0x000000ffff177224 */ /* 0x000fe400078e0a17 */
[C---:B------:R-:W-:Y:S02]  /*5220*/  IMAD R14, R0.reuse, R14, R22 ;  /* 0x0000000e000e7224 */ /* 0x040fe400078e0216 */
[----:B------:R-:W-:Y:S01]  /*5230*/  @!P2 IMAD.MOV R3, RZ, RZ, -R3 ;  /* 0x000000ffff03a224 */ /* 0x000fe200078e0a03 */
[----:B------:R-:W-:Y:S01]  /*5240*/  ISETP.GT.U32.AND P2, PT, R0, R5, PT ;  /* 0x000000050000720c */ /* 0x000fe20003f44070 */
[----:B------:R-:W-:-:S02]  /*5250*/  @!P6 IMAD.IADD R20, R20, 0x1, -R0 ;  /* 0x000000011414e824 */ /* 0x000fc400078e0a00 */
[C---:B------:R-:W-:Y:S01]  /*5260*/  IMAD R13, R0.reuse, R23, R21 ;  /* 0x00000017000d7224 */ /* 0x040fe200078e0215 */
[----:B------:R0:W-:Y:S01]  /*5270*/  STL [R1+0xc4], R3 ;  /* 0x0000c40301007387 */ /* 0x0001e20000100800 */
[--C-:B------:R-:W-:Y:S01]  /*5280*/  @!P0 IMAD.IADD R19, R19, 0x1, -R0.reuse ;  /* 0x0000000113138824 */ /* 0x100fe200078e0a00 */
[----:B------:R-:W-:Y:S01]  /*5290*/  ISETP.GT.U32.AND P0, PT, R0, R14, PT ;  /* 0x0000000e0000720c */ /* 0x000fe20003f04070 */
[----:B------:R-:W-:Y:S01]  /*52a0*/  VIADD R15, R4, 0x4e ;  /* 0x0000004e040f7836 */ /* 0x000fe20000000000 */
[----:B------:R-:W-:Y:S01]  /*52b0*/  ISETP.GT.U32.AND P6, PT, R0, R20, PT ;  /* 0x000000140000720c */ /* 0x000fe20003fc4070 */
[--C-:B------:R-:W-:Y:S01]  /*52c0*/  @!P4 IMAD.IADD R6, R6, 0x1, -R0.reuse ;  /* 0x000000010606c824 */ /* 0x100fe200078e0a00 */
[----:B------:R-:W-:Y:S01]  /*52d0*/  ISETP.GT.U32.AND P4, PT, R0, R13, PT ;  /* 0x0000000d0000720c */ /* 0x000fe20003f84070 */
[----:B------:R1:W-:Y:S01]  /*52e0*/  STL [R1+0xb8], R10 ;  /* 0x0000b80a01007387 */ /* 0x0003e20000100800 */
[----:B------:R-:W-:Y:S02]  /*52f0*/  IMAD.MOV.U32 R12, RZ, RZ, R19 ;  /* 0x000000ffff0c7224 */ /* 0x000fe400078e0013 */
[----:B0-----:R-:W-:Y:S01]  /*5300*/  IMAD.MOV.U32 R3, RZ, RZ, R9 ;  /* 0x000000ffff037224 */ /* 0x001fe200078e0009 */
[----:B------:R-:W-:Y:S01]  /*5310*/  IABS R9, R11 ;  /* 0x0000000b00097213 */ /* 0x000fe20000000000 */
[--C-:B------:R-:W-:Y:S01]  /*5320*/  @!P2 IMAD.IADD R5, R5, 0x1, -R0.reuse ;  /* 0x000000010505a824 */ /* 0x100fe200078e0a00 */
[----:B------:R-:W-:Y:S01]  /*5330*/  ISETP.GE.AND P2, PT, R16, RZ, PT ;  /* 0x000000ff1000720c */ /* 0x000fe20003f46270 */
[----:B------:R-:W-:Y:S01]  /*5340*/  @!P3 IMAD.MOV R3, RZ, RZ, -R3 ;  /* 0x000000ffff03b224 */ /* 0x000fe200078e0a03 */
[----:B------:R-:W-:Y:S01]  /*5350*/  ISETP.GE.AND P3, PT, R15, RZ, PT ;  /* 0x000000ff0f00720c */ /* 0x000fe20003f66270 */
[--C-:B------:R-:W-:Y:S01]  /*5360*/  @!P0 IMAD.IADD R14, R14, 0x1, -R0.reuse ;  /* 0x000000010e0e8824 */ /* 0x100fe200078e0a00 */
[----:B-1----:R-:W-:Y:S01]  /*5370*/  IABS R10, R15 ;  /* 0x0000000f000a7213 */ /* 0x002fe20000000000 */
[----:B------:R-:W-:Y:S01]  /*5380*/  IMAD.MOV.U32 R15, RZ, RZ, R9 ;  /* 0x000000ffff0f7224 */ /* 0x000fe200078e0009 */
[----:B------:R0:W-:Y:S01]  /*5390*/  STL [R1+0xa0], R3 ;  /* 0x0000a00301007387 */ /* 0x0001e20000100800 */
[----:B------:R-:W-:Y:S01]  /*53a0*/  @!P6 IMAD.IADD R20, R20, 0x1, -R0 ;  /* 0x000000011414e824 */ /* 0x000fe200078e0a00 */
[----:B------:R-:W-:Y:S01]  /*53b0*/  ISETP.GE.AND P6, PT, R17, RZ, PT ;  /* 0x000000ff1100720c */ /* 0x000fe20003fc6270 */
[----:B------:R-:W-:Y:S01]  /*53c0*/  IMAD.MOV.U32 R9, RZ, RZ, R10 ;  /* 0x000000ffff097224 */ /* 0x000fe200078e000a */
[----:B------:R-:W-:Y:S01]  /*53d0*/  LOP3.LUT R10, R7, 0x4c, RZ, 0xfc, !PT ;  /* 0x0000004c070a7812 */ /* 0x000fe200078efcff */
[----:B------:R-:W-:Y:S01]  /*53e0*/  @!P4 IMAD.IADD R13, R13, 0x1, -R0 ;  /* 0x000000010d0dc824 */ /* 0x000fe200078e0a00 */
[----:B------:R-:W-:Y:S01]  /*53f0*/  ISETP.GE.AND P4, PT, R18, RZ, PT ;  /* 0x000000ff1200720c */ /* 0x000fe20003f86270 */
[----:B------:R-:W-:Y:S01]  /*5400*/  IMAD.HI.U32 R21, R8, R15, RZ ;  /* 0x0000000f08157227 */ /* 0x000fe200078e00ff */
[----:B------:R-:W-:-:S02]  /*5410*/  IABS R17, R10 ;  /* 0x0000000a00117213 */ /* 0x000fc40000000000 */
[----:B------:R-:W-:Y:S01]  /*5420*/  ISETP.GT.U32.AND P0, PT, R0, R13, PT ;  /* 0x0000000d0000720c */ /* 0x000fe20003f04070 */
[----:B0-----:R-:W-:Y:S01]  /*5430*/  IMAD.MOV.U32 R3, RZ, RZ, R6 ;  /* 0x000000ffff037224 */ /* 0x001fe200078e0006 */
[----:B------:R-:W-:Y:S01]  /*5440*/  LOP3.LUT R18, R7, 0x40, RZ, 0xfc, !PT ;  /* 0x0000004007127812 */ /* 0x000fe200078efcff */
[----:B------:R-:W-:-:S04]  /*5450*/  IMAD.HI.U32 R16, R8, R9, RZ ;  /* 0x0000000908107227 */ /* 0x000fc800078e00ff */
[----:B------:R-:W-:Y:S01]  /*5460*/  @!P5 IMAD.MOV R3, RZ, RZ, -R3 ;  /* 0x000000ffff03d224 */ /* 0x000fe200078e0a03 */
[----:B------:R-:W-:Y:S01]  /*5470*/  ISETP.GT.U32.AND P5, PT, R0, R14, PT ;  /* 0x0000000e0000720c */ /* 0x000fe20003fa4070 */
[----:B------:R-:W-:Y:S02]  /*5480*/  IMAD.MOV R21, RZ, RZ, -R21 ;  /* 0x000000ffff157224 */ /* 0x000fe400078e0a15 */
[----:B------:R-:W-:Y:S01]  /*5490*/  IMAD.MOV.U32 R6, RZ, RZ, R17 ;  /* 0x000000ffff067224 */ /* 0x000fe200078e0011 */
[----:B------:R0:W-:Y:S01]  /*54a0*/  STL [R1+0x80], R3 ;  /* 0x0000800301007387 */ /* 0x0001e20000100800 */
[----:B------:R-:W-:Y:S02]  /*54b0*/  IMAD.MOV R16, RZ, RZ, -R16 ;  /* 0x000000ffff107224 */ /* 0x000fe400078e0a10 */
[----:B------:R-:W-:Y:S01]  /*54c0*/  @!P2 IMAD.MOV R12, RZ, RZ, -R12 ;  /* 0x000000ffff0ca224 */ /* 0x000fe200078e0a0c */
[----:B------:R-:W-:Y:S01]  /*54d0*/  ISETP.GE.AND P2, PT, R2, RZ, PT ;  /* 0x000000ff0200720c */ /* 0x000fe20003f46270 */
[----:B------:R-:W-:-:S02]  /*54e0*/  IMAD R15, R0, R21, R15 ;  /* 0x00000015000f7224 */ /* 0x000fc400078e020f */
[----:B------:R-:W-:-:S04]  /*54f0*/  IMAD.HI.U32 R2, R8, R6, RZ ;  /* 0x0000000608027227 */ /* 0x000fc800078e00ff */
[C---:B------:R-:W-:Y:S02]  /*5500*/  IMAD R9, R0.reuse, R16, R9 ;  /* 0x0000001000097224 */ /* 0x040fe400078e0209 */
[----:B------:R-:W-:Y:S01]  /*5510*/  @!P1 IMAD.MOV R5, RZ, RZ, -R5 ;  /* 0x000000ffff059224 */ /* 0x000fe200078e0a05 */
[----:B------:R-:W-:Y:S01]  /*5520*/  ISETP.GT.U32.AND P1, PT, R0, R15, PT ;  /* 0x0000000f0000720c */ /* 0x000fe20003f24070 */
[----:B------:R-:W-:Y:S02]  /*5530*/  IMAD.MOV R2, RZ, RZ, -R2 ;  /* 0x000000ffff027224 */ /* 0x000fe400078e0a02 */
[--C-:B------:R-:W-:Y:S01]  /*5540*/  @!P5 IMAD.IADD R14, R14, 0x1, -R0.reuse ;  /* 0x000000010e0ed824 */ /* 0x100fe200078e0a00 */
[C---:B------:R-:W-:Y:S01]  /*5550*/  ISETP.GT.U32.AND P5, PT, R0.reuse, R9, PT ;  /* 0x000000090000720c */ /* 0x040fe20003fa4070 */
[----:B------:R-:W-:Y:S01]  /*5560*/  @!P0 IMAD.IADD R13, R13, 0x1, -R0 ;  /* 0x000000010d0d8824 */ /* 0x000fe200078e0a00 */
[----:B------:R1:W-:Y:S01]  /*5570*/  STL [R1+0x7c], R5 ;  /* 0x00007c0501007387 */ /* 0x0003e20000100800 */
[----:B------:R-:W-:Y:S01]  /*5580*/  IMAD R6, R0, R2, R6 ;  /* 0x0000000200067224 */ /* 0x000fe200078e0206 */
[----:B------:R-:W-:Y:S01]  /*5590*/  ISETP.GE.AND P0, PT, R10, RZ, PT ;  /* 0x000000ff0a00720c */ /* 0x000fe20003f06270 */
[----:B------:R-:W-:Y:S01]  /*55a0*/  @!P4 IMAD.MOV R13, RZ, RZ, -R13 ;  /* 0x000000ffff0dc224 */ /* 0x000fe200078e0a0d */
[----:B------:R-:W-:Y:S01]  /*55b0*/  LOP3.LUT R10, R7, 0x48, RZ, 0xfc, !PT ;  /* 0x00000048070a7812 */ /* 0x000fe200078efcff */
[----:B0-----:R-:W-:Y:S01]  /*55c0*/  IMAD.MOV.U32 R3, RZ, RZ, R20 ;  /* 0x000000ffff037224 */ /* 0x001fe200078e0014 */
[C---:B------:R-:W-:Y:S01]  /*55d0*/  ISETP.GT.U32.AND P4, PT, R0.reuse, R6, PT ;  /* 0x000000060000720c */ /* 0x040fe20003f84070 */
[----:B------:R-:W-:Y:S01]  /*55e0*/  @!P1 IMAD.IADD R15, R15, 0x1, -R0 ;  /* 0x000000010f0f9824 */ /* 0x000fe200078e0a00 */
[----:B------:R-:W-:Y:S01]  /*55f0*/  IABS R17, R10 ;  /* 0x0000000a00117213 */ /* 0x000fe20000000000 */
[----:B------:R-:W-:Y:S01]  /*5600*/  @!P2 IMAD.MOV R14, RZ, RZ, -R14 ;  /* 0x000000ffff0ea224 */ /* 0x000fe200078e0a0e */
[----:B-1----:R-:W-:Y:S01]  /*5610*/  LOP3.LUT R5, R7, 0x4a, RZ, 0xfc, !PT ;  /* 0x0000004a07057812 */ /* 0x002fe200078efcff */
[--C-:B------:R-:W-:Y:S01]  /*5620*/  @!P5 IMAD.IADD R9, R9, 0x1, -R0.reuse ;  /* 0x000000010909d824 */ /* 0x100fe200078e0a00 */
[C---:B------:R-:W-:Y:S01]  /*5630*/  ISETP.GT.U32.AND P1, PT, R0.reuse, R15, PT ;  /* 0x0000000f0000720c */ /* 0x040fe20003f24070 */
[----:B------:R-:W-:Y:S01]  /*5640*/  @!P6 IMAD.MOV R3, RZ, RZ, -R3 ;  /* 0x000000ffff03e224 */ /* 0x000fe200078e0a03 */
[----:B------:R-:W-:Y:S01]  /*5650*/  IABS R21, R5 ;  /* 0x0000000500157213 */ /* 0x000fe20000000000 */
[----:B------:R-:W-:Y:S01]  /*5660*/  STL [R1+0x24], R12 ;  /* 0x0000240c01007387 */ /* 0x000fe20000100800 */
[----:B------:R-:W-:Y:S01]  /*5670*/  ISETP.GT.U32.AND P5, PT, R0, R9, PT ;  /* 0x000000090000720c */ /* 0x000fe20003fa4070 */
[----:B------:R-:W-:Y:S01]  /*5680*/  VIADD R24, R4, 0x1e ;  /* 0x0000001e04187836 */ /* 0x000fe20000000000 */
[----:B------:R-:W-:Y:S01]  /*5690*/  ISETP.GE.AND P2, PT, R5, RZ, PT ;  /* 0x000000ff0500720c */ /* 0x000fe20003f46270 */
[----:B------:R-:W-:Y:S01]  /*56a0*/  IMAD.HI.U32 R16, R8, R21, RZ ;  /* 0x0000001508107227 */ /* 0x000fe200078e00ff */
[----:B------:R-:W-:Y:S01]  /*56b0*/  LOP3.LUT R2, R7, 0x46, RZ, 0xfc, !PT ;  /* 0x0000004607027812 */ /* 0x000fe200078efcff */
[----:B------:R-:W-:Y:S01]  /*56c0*/  STL [R1], R3 ;  /* 0x0000000301007387 */ /* 0x000fe20000100800 */
[----:B------:R-:W-:Y:S01]  /*56d0*/  ISETP.GE.AND P6, PT, R11, RZ, PT ;  /* 0x000000ff0b00720c */ /* 0x000fe20003fc6270 */
[----:B------:R-:W-:Y:S01]  /*56e0*/  @!P4 IMAD.IADD R6, R6, 0x1, -R0 ;  /* 0x000000010606c824 */ /* 0x000fe200078e0a00 */
[----:B------:R-:W-:Y:S01]  /*56f0*/  IABS R11, R2 ;  /* 0x00000002000b7213 */ /* 0x000fe20000000000 */
[----:B------:R-:W-:Y:S01]  /*5700*/  IMAD.MOV R5, RZ, RZ, -R16 ;  /* 0x000000ffff057224 */ /* 0x000fe200078e0a10 */
[----:B------:R0:W-:Y:S01]  /*5710*/  STL [R1+0x8c0], R13 ;  /* 0x0008c00d01007387 */ /* 0x0001e20000100800 */
[--C-:B------:R-:W-:Y:S01]  /*5720*/  @!P1 IMAD.IADD R15, R15, 0x1, -R0.reuse ;  /* 0x000000010f0f9824 */ /* 0x100fe200078e0a00 */
[C---:B------:R-:W-:Y:S01]  /*5730*/  ISETP.GT.U32.AND P4, PT, R0.reuse, R6, PT ;  /* 0x000000060000720c */ /* 0x040fe20003f84070 */
[----:B------:R-:W-:Y:S01]  /*5740*/  IMAD R21, R0, R5, R21 ;  /* 0x0000000500157224 */ /* 0x000fe200078e0215 */
[----:B------:R-:W-:Y:S01]  /*5750*/  ISETP.GE.AND P1, PT, R10, RZ, PT ;  /* 0x000000ff0a00720c */ /* 0x000fe20003f26270 */
[----:B------:R-:W-:Y:S01]  /*5760*/  IMAD.HI.U32 R5, R8, R17, RZ ;  /* 0x0000001108057227 */ /* 0x000fe200078e00ff */
[----:B------:R1:W-:Y:S03]  /*5770*/  STL [R1+0x8c4], R14 ;  /* 0x0008c40e01007387 */ /* 0x0003e60000100800 */
[----:B------:R-:W-:Y:S01]  /*5780*/  @!P5 IMAD.IADD R9, R9, 0x1, -R0 ;  /* 0x000000010909d824 */ /* 0x000fe200078e0a00 */
[----:B------:R-:W-:Y:S01]  /*5790*/  ISETP.GT.U32.AND P5, PT, R0, R21, PT ;  /* 0x000000150000720c */ /* 0x000fe20003fa4070 */
[----:B------:R-:W-:Y:S01]  /*57a0*/  IMAD.MOV R5, RZ, RZ, -R5 ;  /* 0x000000ffff057224 */ /* 0x000fe200078e0a05 */
[----:B0-----:R-:W-:Y:S01]  /*57b0*/  LOP3.LUT R13, R7, 0x1a, RZ, 0xfc, !PT ;  /* 0x0000001a070d7812 */ /* 0x001fe200078efcff */
[----:B------:R-:W-:-:S02]  /*57c0*/  IMAD.MOV.U32 R10, RZ, RZ, R11 ;  /* 0x000000ffff0a7224 */ /* 0x000fc400078e000b */
[----:B------:R-:W-:Y:S01]  /*57d0*/  IMAD.MOV.U32 R3, RZ, RZ, R9 ;  /* 0x000000ffff037224 */ /* 0x000fe200078e0009 */
[----:B------:R-:W-:Y:S01]  /*57e0*/  IABS R9, R18 ;  /* 0x0000001200097213 */ /* 0x000fe20000000000 */
[----:B------:R-:W-:Y:S01]  /*57f0*/  IMAD R17, R0, R5, R17 ;  /* 0x0000000500117224 */ /* 0x000fe200078e0211 */
[C---:B------:R-:W-:Y:S01]  /*5800*/  LOP3.LUT R5, R7.reuse, 0x42, RZ, 0xfc, !PT ;  /* 0x0000004207057812 */ /* 0x040fe200078efcff */
[----:B------:R-:W-:Y:S01]  /*5810*/  IMAD.HI.U32 R11, R8, R10, RZ ;  /* 0x0000000a080b7227 */ /* 0x000fe200078e00ff */
[----:B-1----:R-:W-:Y:S02]  /*5820*/  LOP3.LUT R14, R7, 0x1c, RZ, 0xfc, !PT ;  /* 0x0000001c070e7812 */ /* 0x002fe400078efcff */
[----:B------:R-:W-:Y:S01]  /*5830*/  IABS R20, R5 ;  /* 0x0000000500147213 */ /* 0x000fe20000000000 */
[----:B------:R-:W-:Y:S01]  /*5840*/  @!P6 IMAD.MOV R15, RZ, RZ, -R15 ;  /* 0x000000ffff0fe224 */ /* 0x000fe200078e0a0f */
[----:B------:R-:W-:Y:S01]  /*5850*/  ISETP.GE.AND P6, PT, R2, RZ, PT ;  /* 0x000000ff0200720c */ /* 0x000fe20003fc6270 */
[----:B------:R-:W-:Y:S01]  /*5860*/  @!P3 IMAD.MOV R3, RZ, RZ, -R3 ;  /* 0x000000ffff03b224 */ /* 0x000fe200078e0a03 */
[----:B------:R-:W-:Y:S01]  /*5870*/  IABS R25, R14 ;  /* 0x0000000e00197213 */ /* 0x000fe20000000000 */
[--C-:B------:R-:W-:Y:S01]  /*5880*/  @!P4 IMAD.IADD R6, R6, 0x1, -R0.reuse ;  /* 0x000000010606c824 */ /* 0x100fe200078e0a00 */
[C---:B------:R-:W-:Y:S01]  /*5890*/  ISETP.GT.U32.AND P4, PT, R0.reuse, R17, PT ;  /* 0x000000110000720c */ /* 0x040fe20003f84070 */
[----:B------:R-:W-:Y:S01]  /*58a0*/  IMAD.MOV R2, RZ, RZ, -R11 ;  /* 0x000000ffff027224 */ /* 0x000fe200078e0a0b */
[----:B------:R-:W-:Y:S01]  /*58b0*/  STL [R1+0x8c8], R15 ;  /* 0x0008c80f01007387 */ /* 0x000fe20000100800 */
[----:B------:R-:W-:Y:S01]  /*58c0*/  @!P5 IMAD.IADD R21, R21, 0x1, -R0 ;  /* 0x000000011515d824 */ /* 0x000fe200078e0a00 */
[----:B------:R-:W-:Y:S01]  /*58d0*/  IABS R26, R13 ;  /* 0x0000000d001a7213 */ /* 0x000fe20000000000 */
[----:B------:R-:W-:Y:S01]  /*58e0*/  IMAD R10, R0, R2, R10 ;  /* 0x00000002000a7224 */ /* 0x000fe200078e020a */
[----:B------:R0:W-:Y:S01]  /*58f0*/  STL [R1+0x120], R3 ;  /* 0x0001200301007387 */ /* 0x0001e20000100800 */
[----:B------:R-:W-:Y:S01]  /*5900*/  LOP3.LUT R2, R7, 0x44, RZ, 0xfc, !PT ;  /* 0x0000004407027812 */ /* 0x000fe200078efcff */
[----:B------:R-:W-:Y:S01]  /*5910*/  VIADD R11, R4, 0x3e ;  /* 0x0000003e040b7836 */ /* 0x000fe20000000000 */
[----:B------:R-:W-:-:S02]  /*5920*/  ISETP.GT.U32.AND P5, PT, R0, R21, PT ;  /* 0x000000150000720c */ /* 0x000fc40003fa4070 */
[----:B------:R-:W-:Y:S02]  /*5930*/  IABS R16, R2 ;  /* 0x0000000200107213 */ /* 0x000fe40000000000 */
[----:B------:R-:W-:Y:S01]  /*5940*/  @!P4 IMAD.IADD R17, R17, 0x1, -R0 ;  /* 0x000000011111c824 */ /* 0x000fe200078e0a00 */
[----:B------:R-:W-:Y:S01]  /*5950*/  ISETP.GE.AND P3, PT, R11, RZ, PT ;  /* 0x000000ff0b00720c */ /* 0x000fe20003f66270 */
[----:B0-----:R-:W-:Y:S01]  /*5960*/  IMAD.MOV.U32 R3, RZ, RZ, R6 ;  /* 0x000000ffff037224 */ /* 0x001fe200078e0006 */
[----:B------:R-:W-:Y:S01]  /*5970*/  IABS R11, R11 ;  /* 0x0000000b000b7213 */ /* 0x000fe20000000000 */
[----:B------:R-:W-:Y:S01]  /*5980*/  IMAD.HI.U32 R6, R8, R20, RZ ;  /* 0x0000001408067227 */ /* 0x000fe200078e00ff */
[C---:B------:R-:W-:Y:S02]  /*5990*/  ISETP.GT.U32.AND P4, PT, R0.reuse, R17, PT ;  /* 0x000000110000720c */ /* 0x040fe40003f84070 */
[----:B------:R-:W-:Y:S01]  /*59a0*/  LOP3.LUT R15, R7, 0x6, RZ, 0xfc, !PT ;  /* 0x00000006070f7812 */ /* 0x000fe200078efcff */
[----:B------:R-:W-:Y:S01]  /*59b0*/  @!P0 IMAD.MOV R3, RZ, RZ, -R3 ;  /* 0x000000ffff038224 */ /* 0x000fe200078e0a03 */
[----:B------:R-:W-:Y:S01]  /*59c0*/  ISETP.GT.U32.AND P0, PT, R0, R10, PT ;  /* 0x0000000a0000720c */ /* 0x000fe20003f04070 */
[----:B------:R-:W-:-:S03]  /*59d0*/  IMAD.HI.U32 R19, R8, R16, RZ ;  /* 0x0000001008137227 */ /* 0x000fc600078e00ff */
[----:B------:R0:W-:Y:S01]  /*59e0*/  STL [R1+0x114], R3 ;  /* 0x0001140301007387 */ /* 0x0001e20000100800 */
[----:B------:R-:W-:Y:S02]  /*59f0*/  IMAD.MOV R6, RZ, RZ, -R6 ;  /* 0x000000ffff067224 */ /* 0x000fe400078e0a06 */
[----:B------:R-:W-:Y:S01]  /*5a00*/  @!P5 IMAD.IADD R21, R21, 0x1, -R0 ;  /* 0x000000011515d824 */ /* 0x000fe200078e0a00 */
[----:B------:R-:W-:Y:S01]  /*5a10*/  ISETP.GE.AND P5, PT, R2, RZ, PT ;  /* 0x000000ff0200720c */ /* 0x000fe20003fa6270 */
[----:B------:R-:W-:Y:S02]  /*5a20*/  IMAD.MOV R19, RZ, RZ, -R19 ;  /* 0x000000ffff137224 */ /* 0x000fe400078e0a13 */
[----:B------:R-:W-:Y:S02]  /*5a30*/  IMAD R20, R0, R6, R20 ;  /* 0x0000000600147224 */ /* 0x000fe400078e0214 */
[----:B------:R-:W-:Y:S02]  /*5a40*/  @!P0 IMAD.IADD R10, R10, 0x1, -R0 ;  /* 0x000000010a0a8824 */ /* 0x000fe400078e0a00 */
[----:B------:R-:W-:-:S02]  /*5a50*/  IMAD.MOV.U32 R12, RZ, RZ, R21 ;  /* 0x000000ffff0c7224 */ /* 0x000fc400078e0015 */
[C---:B------:R-:W-:Y:S01]  /*5a60*/  IMAD R16, R0.reuse, R19, R16 ;  /* 0x0000001300107224 */ /* 0x040fe200078e0210 */
[C---:B------:R-:W-:Y:S01]  /*5a70*/  ISETP.GT.U32.AND P0, PT, R0.reuse, R10, PT ;  /* 0x0000000a0000720c */ /* 0x040fe20003f04070 */
[----:B------:R-:W-:Y:S01]  /*5a80*/  @!P4 IMAD.IADD R17, R17, 0x1, -R0 ;  /* 0x000000011111c824 */ /* 0x000fe200078e0a00 */
[----:B------:R-:W-:Y:S01]  /*5a90*/  LOP3.LUT R19, R7, 0x3c, RZ, 0xfc, !PT ;  /* 0x0000003c07137812 */ /* 0x000fe200078efcff */
[----:B------:R-:W-:Y:S01]  /*5aa0*/  IMAD.MOV.U32 R2, RZ, RZ, R11 ;  /* 0x000000ffff027224 */ /* 0x000fe200078e000b */
[C---:B------:R-:W-:Y:S01]  /*5ab0*/  ISETP.GT.U32.AND P4, PT, R0.reuse, R16, PT ;  /* 0x000000100000720c */ /* 0x040fe20003f84070 */
[----:B------:R-:W-:Y:S01]  /*5ac0*/  @!P2 IMAD.MOV R12, RZ, RZ, -R12 ;  /* 0x000000ffff0ca224 */ /* 0x000fe200078e0a0c */
[----:B------:R-:W-:Y:S01]  /*5ad0*/  ISETP.GT.U32.AND P2, PT, R0, R20, PT ;  /* 0x000000140000720c */ /* 0x000fe20003f44070 */
[----:B0-----:R-:W-:Y:S02]  /*5ae0*/  IMAD.MOV.U32 R3, RZ, RZ, R17 ;  /* 0x000000ffff037224 */ /* 0x001fe400078e0011 */
[C---:B------:R-:W-:Y:S01]  /*5af0*/  IMAD.HI.U32 R6, R8.reuse, R2, RZ ;  /* 0x0000000208067227 */ /* 0x040fe200078e00ff */
[----:B------:R-:W-:Y:S03]  /*5b00*/  STL [R1+0x6c], R12 ;  /* 0x00006c0c01007387 */ /* 0x000fe60000100800 */
[----:B------:R-:W-:-:S04]  /*5b10*/  IMAD.HI.U32 R11, R8, R9, RZ ;  /* 0x00000009080b7227 */ /* 0x000fc800078e00ff */
[----:B------:R-:W-:Y:S01]  /*5b20*/  @!P1 IMAD.MOV R3, RZ, RZ, -R3 ;  /* 0x000000ffff039224 */ /* 0x000fe200078e0a03 */
[----:B------:R-:W-:Y:S01]  /*5b30*/  ISETP.GE.AND P1, PT, R5, RZ, PT ;  /* 0x000000ff0500720c */ /* 0x000fe20003f26270 */
[----:B------:R-:W-:Y:S02]  /*5b40*/  IMAD.MOV R6, RZ, RZ, -R6 ;  /* 0x000000ffff067224 */ /* 0x000fe400078e0a06 */
[----:B------:R-:W-:Y:S01]  /*5b50*/  @!P0 IMAD.IADD R10, R10, 0x1, -R0 ;  /* 0x000000010a0a8824 */ /* 0x000fe200078e0a00 */
[----:B------:R0:W-:Y:S01]  /*5b60*/  STL [R1+0x70], R3 ;  /* 0x0000700301007387 */ /* 0x0001e20000100800 */
[----:B------:R-:W-:Y:S02]  /*5b70*/  IMAD.MOV R11, RZ, RZ, -R11 ;  /* 0x000000ffff0b7224 */ /* 0x000fe400078e0a0b */
[C---:B------:R-:W-:Y:S01]  /*5b80*/  IMAD R2, R0.reuse, R6, R2 ;  /* 0x0000000600027224 */ /* 0x040fe200078e0202 */
[----:B------:R-:W-:Y:S01]  /*5b90*/  LOP3.LUT R6, R7, 0x3a, RZ, 0xfc, !PT ;  /* 0x0000003a07067812 */ /* 0x000fe200078efcff */
[----:B------:R-:W-:Y:S01]  /*5ba0*/  IMAD R5, R0, R11, R9 ;  /* 0x0000000b00057224 */ /* 0x000fe200078e0209 */
[----:B------:R-:W-:Y:S01]  /*5bb0*/  IABS R11, R19 ;  /* 0x00000013000b7213 */ /* 0x000fe20000000000 */
[--C-:B------:R-:W-:Y:S01]  /*5bc0*/  @!P2 IMAD.IADD R20, R20, 0x1, -R0.reuse ;  /* 0x000000011414a824 */ /* 0x100fe200078e0a00 */
[----:B------:R-:W-:Y:S01]  /*5bd0*/  IABS R17, R6 ;  /* 0x0000000600117213 */ /* 0x000fe20000000000 */
[----:B------:R-:W-:Y:S01]  /*5be0*/  @!P4 IMAD.IADD R16, R16, 0x1, -R0 ;  /* 0x000000011010c824 */ /* 0x000fe200078e0a00 */
[C---:B------:R-:W-:Y:S01]  /*5bf0*/  ISETP.GT.U32.AND P0, PT, R0.reuse, R5, PT ;  /* 0x000000050000720c */ /* 0x040fe20003f04070 */
[----:B0-----:R-:W-:Y:S01]  /*5c00*/  IMAD.MOV.U32 R3, RZ, RZ, R10 ;  /* 0x000000ffff037224 */ /* 0x001fe200078e000a */
[----:B------:R-:W-:Y:S01]  /*5c10*/  ISETP.GT.U32.AND P2, PT, R0, R20, PT ;  /* 0x000000140000720c */ /* 0x000fe20003f44070 */
[----:B------:R-:W-:Y:S01]  /*5c20*/  IMAD.HI.U32 R21, R8, R11, RZ ;  /* 0x0000000b08157227 */ /* 0x000fe200078e00ff */
[----:B------:R-:W-:-:S02]  /*5c30*/  ISETP.GT.U32.AND P4, PT, R0, R16, PT ;  /* 0x000000100000720c */ /* 0x000fc40003f84070 */
[----:B------:R-:W-:Y:S01]  /*5c40*/  LOP3.LUT R9, R7, 0x38, RZ, 0xfc, !PT ;  /* 0x0000003807097812 */ /* 0x000fe200078efcff */
[----:B------:R-:W-:Y:S01]  /*5c50*/  @!P6 IMAD.MOV R3, RZ, RZ, -R3 ;  /* 0x000000ffff03e224 */ /* 0x000fe200078e0a03 */
[C---:B------:R-:W-:Y:S01]  /*5c60*/  ISETP.GT.U32.AND P6, PT, R0.reuse, R2, PT ;  /* 0x000000020000720c */ /* 0x040fe20003fc4070 */
[----:B------:R-:W-:Y:S01]  /*5c70*/  IMAD.MOV R21, RZ, RZ, -R21 ;  /* 0x000000ffff157224 */ /* 0x000fe200078e0a15 */
[----:B------:R-:W-:Y:S02]  /*5c80*/  IABS R10, R9 ;  /* 0x00000009000a7213 */ /* 0x000fe40000000000 */
[----:B------:R0:W-:Y:S01]  /*5c90*/  STL [R1+0xdc], R3 ;  /* 0x0000dc0301007387 */ /* 0x0001e20000100800 */
[----:B------:R-:W-:Y:S02]  /*5ca0*/  IMAD R11, R0, R21, R11 ;  /* 0x00000015000b7224 */ /* 0x000fe400078e020b */
[--C-:B------:R-:W-:Y:S02]  /*5cb0*/  @!P2 IMAD.IADD R20, R20, 0x1, -R0.reuse ;  /* 0x000000011414a824 */ /* 0x100fe400078e0a00 */
[--C-:B------:R-:W-:Y:S01]  /*5cc0*/  @!P4 IMAD.IADD R16, R16, 0x1, -R0.reuse ;  /* 0x000000011010c824 */ /* 0x100fe200078e0a00 */
[----:B------:R-:W-:Y:S01]  /*5cd0*/  ISETP.GT.U32.AND P2, PT, R0, R11, PT ;  /* 0x0000000b0000720c */ /* 0x000fe20003f44070 */
[--C-:B------:R-:W-:Y:S01]  /*5ce0*/  @!P0 IMAD.IADD R5, R5, 0x1, -R0.reuse ;  /* 0x0000000105058824 */ /* 0x100fe200078e0a00 */
[----:B------:R-:W-:Y:S01]  /*5cf0*/  ISETP.GE.AND P4, PT, R18, RZ, PT ;  /* 0x000000ff1200720c */ /* 0x000fe20003f86270 */
[----:B------:R-:W-:-:S02]  /*5d00*/  @!P6 IMAD.IADD R2, R2, 0x1, -R0 ;  /* 0x000000010202e824 */ /* 0x000fc400078e0a00 */
[----:B------:R-:W-:Y:S01]  /*5d10*/  IMAD.HI.U32 R18, R8, R17, RZ ;  /* 0x0000001108127227 */ /* 0x000fe200078e00ff */
[C---:B------:R-:W-:Y:S02]  /*5d20*/  ISETP.GT.U32.AND P0, PT, R0.reuse, R5, PT ;  /* 0x000000050000720c */ /* 0x040fe40003f04070 */
[----:B------:R-:W-:Y:S01]  /*5d30*/  ISETP.GT.U32.AND P6, PT, R0, R2, PT ;  /* 0x000000020000720c */ /* 0x000fe20003fc4070 */
[----:B0-----:R-:W-:Y:S02]  /*5d40*/  IMAD.MOV.U32 R3, RZ, RZ, R20 ;  /* 0x000000ffff037224 */ /* 0x001fe400078e0014 */
[----:B------:R-:W-:Y:S02]  /*5d50*/  IMAD.MOV R18, RZ, RZ, -R18 ;  /* 0x000000ffff127224 */ /* 0x000fe400078e0a12 */
[----:B------:R-:W-:Y:S01]  /*5d60*/  @!P1 IMAD.MOV R3, RZ, RZ, -R3 ;  /* 0x000000ffff039224 */ /* 0x000fe200078e0a03 */
[----:B------:R-:W-:Y:S01]  /*5d70*/  ISETP.GE.AND P1, PT, R6, RZ, PT ;  /* 0x000000ff0600720c */ /* 0x000fe20003f26270 */
[----:B------:R-:W-:Y:S01]  /*5d80*/  IMAD R6, R0, R18, R17 ;  /* 0x0000001200067224 */ /* 0x000fe200078e0211 */
[----:B------:R-:W-:Y:S01]  /*5d90*/  LOP3.LUT R17, R7, 0x36, RZ, 0xfc, !PT ;  /* 0x0000003607117812 */ /* 0x000fe200078efcff */
[----:B------:R-:W-:Y:S01]  /*5da0*/  @!P2 IMAD.IADD R11, R11, 0x1, -R0 ;  /* 0x000000010b0ba824 */ /* 0x000fe200078e0a00 */
[----:B------:R-:W-:Y:S01]  /*5db0*/  LOP3.LUT R18, R7, 0x34, RZ, 0xfc, !PT ;  /* 0x0000003407127812 */ /* 0x000fe200078efcff */
[----:B------:R-:W-:Y:S01]  /*5dc0*/  @!P5 IMAD.MOV R16, RZ, RZ, -R16 ;  /* 0x000000ffff10d224 */ /* 0x000fe200078e0a10 */
[----:B------:R-:W-:Y:S01]  /*5dd0*/  ISETP.GE.AND P5, PT, R19, RZ, PT ;  /* 0x000000ff1300720c */ /* 0x000fe20003fa6270 */
[----:B------:R-:W-:Y:S01]  /*5de0*/  @!P6 IMAD.IADD R2, R2, 0x1, -R0 ;  /* 0x000000010202e824 */ /* 0x000fe200078e0a00 */
[----:B------:R-:W-:Y:S01]  /*5df0*/  ISETP.GT.U32.AND P6, PT, R0, R6, PT ;  /* 0x000000060000720c */ /* 0x000fe20003fc4070 */
[----:B------:R-:W-:Y:S01]  /*5e00*/  IMAD.HI.U32 R19, R8, R10, RZ ;  /* 0x0000000a08137227 */ /* 0x000fe200078e00ff */
[----:B------:R-:W-:Y:S01]  /*5e10*/  ISETP.GT.U32.AND P2, PT, R0, R11, PT ;  /* 0x0000000b0000720c */ /* 0x000fe20003f44070 */
[----:B------:R0:W-:Y:S02]  /*5e20*/  STL [R1+0x8ac], R16 ;  /* 0x0008ac1001007387 */ /* 0x0001e40000100800 */
[----:B------:R-:W-:-:S02]  /*5e30*/  IMAD.MOV R19, RZ, RZ, -R19 ;  /* 0x000000ffff137224 */ /* 0x000fc400078e0a13 */
[----:B------:R1:W-:Y:S01]  /*5e40*/  STL [R1+0x4c], R3 ;  /* 0x00004c0301007387 */ /* 0x0003e20000100800 */
[----:B------:R-:W-:Y:S01]  /*5e50*/  @!P0 IMAD.IADD R5, R5, 0x1, -R0 ;  /* 0x0000000105058824 */ /* 0x000fe200078e0a00 */
[----:B------:R-:W-:Y:S01]  /*5e60*/  ISETP.GE.AND P0, PT, R9, RZ, PT ;  /* 0x000000ff0900720c */ /* 0x000fe20003f06270 */
[----:B------:R-:W-:Y:S01]  /*5e70*/  IMAD R10, R0, R19, R10 ;  /* 0x00000013000a7224 */ /* 0x000fe200078e020a */
[C---:B------:R-:W-:Y:S01]  /*5e80*/  LOP3.LUT R9, R7.reuse, 0x32, RZ, 0xfc, !PT ;  /* 0x0000003207097812 */ /* 0x040fe200078efcff */
[----:B------:R-:W-:Y:S01]  /*5e90*/  IMAD.MOV.U32 R12, RZ, RZ, R5 ;  /* 0x000000ffff0c7224 */ /* 0x000fe200078e0005 */
[----:B0-----:R-:W-:Y:S01]  /*5ea0*/  LOP3.LUT R16, R7, 0x8, RZ, 0xfc, !PT ;  /* 0x0000000807107812 */ /* 0x001fe200078efcff */
[--C-:B------:R-:W-:Y:S02]  /*5eb0*/  @!P6 IMAD.IADD R6, R6, 0x1, -R0.reuse ;  /* 0x000000010606e824 */ /* 0x100fe400078e0a00 */
[----:B------:R-:W-:Y:S01]  /*5ec0*/  @!P2 IMAD.IADD R11, R11, 0x1, -R0 ;  /* 0x000000010b0ba824 */ /* 0x000fe200078e0a00 */
[C---:B------:R-:W-:Y:S01]  /*5ed0*/  ISETP.GT.U32.AND P2, PT, R0.reuse, R10, PT ;  /* 0x0000000a0000720c */ /* 0x040fe20003f44070 */
[----:B-1----:R-:W-:Y:S01]  /*5ee0*/  IMAD.MOV.U32 R3, RZ, RZ, R2 ;  /* 0x000000ffff037224 */ /* 0x002fe200078e0002 */
[----:B------:R-:W-:Y:S01]  /*5ef0*/  IABS R2, R17 ;  /* 0x0000001100027213 */ /* 0x000fe20000000000 */
[----:B------:R-:W-:Y:S01]  /*5f00*/  @!P4 IMAD.MOV R12, RZ, RZ, -R12 ;  /* 0x000000ffff0cc224 */ /* 0x000fe200078e0a0c */
[----:B------:R-:W-:Y:S01]  /*5f10*/  ISETP.GT.U32.AND P6, PT, R0, R6, PT ;  /* 0x000000060000720c */ /* 0x000fe20003fc4070 */
[----:B------:R-:W-:Y:S01]  /*5f20*/  @!P3 IMAD.MOV R3, RZ, RZ, -R3 ;  /* 0x000000ffff03b224 */ /* 0x000fe200078e0a03 */
[----:B------:R-:W-:Y:S01]  /*5f30*/  ISETP.GE.AND P4, PT, R17, RZ, PT ;  /* 0x000000ff1100720c */ /* 0x000fe20003f86270 */
[----:B------:R-:W-:Y:S01]  /*5f40*/  IMAD.HI.U32 R5, R8, R2, RZ ;  /* 0x0000000208057227 */ /* 0x000fe200078e00ff */
[----:B------:R-:W-:Y:S01]  /*5f50*/  IABS R17, R18 ;  /* 0x0000001200117213 */ /* 0x000fe20000000000 */
[----:B------:R-:W-:Y:S01]  /*5f60*/  STL [R1+0x50], R12 ;  /* 0x0000500c01007387 */ /* 0x000fe20000100800 */
[----:B------:R-:W-:Y:S01]  /*5f70*/  ISETP.GE.AND P3, PT, R18, RZ, PT ;  /* 0x000000ff1200720c */ /* 0x000fe20003f66270 */
[----:B------:R-:W-:Y:S01]  /*5f80*/  IMAD.MOV R5, RZ, RZ, -R5 ;  /* 0x000000ffff057224 */ /* 0x000fe200078e0a05 */
[----:B------:R-:W-:Y:S01]  /*5f90*/  IABS R18, R9 ;  /* 0x0000000900127213 */ /* 0x000fe20000000000 */
[----:B------:R-:W-:Y:S01]  /*5fa0*/  @!P2 IMAD.IADD R10, R10, 0x1, -R0 ;  /* 0x000000010a0aa824 */ /* 0x000fe200078e0a00 */
[----:B------:R0:W-:Y:S01]  /*5fb0*/  STL [R1+0x98], R3 ;  /* 0x0000980301007387 */ /* 0x0001e20000100800 */
[----:B------:R-:W-:Y:S01]  /*5fc0*/  IMAD R2, R0, R5, R2 ;  /* 0x0000000500027224 */ /* 0x000fe200078e0202 */
[----:B------:R-:W-:Y:S01]  /*5fd0*/  LOP3.LUT R5, R7, 0x30, RZ, 0xfc, !PT ;  /* 0x0000003007057812 */ /* 0x000fe200078efcff */
[----:B------:R-:W-:Y:S01]  /*5fe0*/  @!P6 IMAD.IADD R6, R6, 0x1, -R0 ;  /* 0x000000010606e824 */ /* 0x000fe200078e0a00 */
[----:B------:R-:W-:-:S02]  /*5ff0*/  ISETP.GT.U32.AND P2, PT, R0, R10, PT ;  /* 0x0000000a0000720c */ /* 0x000fc40003f44070 */
[----:B------:R-:W-:Y:S02]  /*6000*/  ISETP.GT.U32.AND P6, PT, R0, R2, PT ;  /* 0x000000020000720c */ /* 0x000fe40003fc4070 */
[----:B------:R-:W-:Y:S01]  /*6010*/  IABS R19, R5 ;  /* 0x0000000500137213 */ /* 0x000fe20000000000 */
[----:B0-----:R-:W-:Y:S02]  /*6020*/  IMAD.MOV.U32 R3, RZ, RZ, R11 ;  /* 0x000000ffff037224 */ /* 0x001fe400078e000b */
[----:B------:R-:W-:-:S04]  /*6030*/  IMAD.HI.U32 R11, R8, R17, RZ ;  /* 0x00000011080b7227 */ /* 0x000fc800078e00ff */
[----:B------:R-:W-:Y:S02]  /*6040*/  IMAD.MOV R11, RZ, RZ, -R11 ;  /* 0x000000ffff0b7224 */ /* 0x000fe400078e0a0b */
[----:B------:R-:W-:Y:S01]  /*6050*/  @!P5 IMAD.MOV R3, RZ, RZ, -R3 ;  /* 0x000000ffff03d224 */ /* 0x000fe200078e0a03 */
[----:B------:R-:W-:Y:S01]  /*6060*/  ISETP.GE.AND P5, PT, R9, RZ, PT ;  /* 0x000000ff0900720c */ /* 0x000fe20003fa6270 */
[----:B------:R-:W-:Y:S02]  /*6070*/  IMAD R17, R0, R11, R17 ;  /* 0x0000000b00117224 */ /* 0x000fe400078e0211 */
[--C-:B------:R-:W-:Y:S01]  /*6080*/  @!P6 IMAD.IADD R2, R2, 0x1, -R0.reuse ;  /* 0x000000010202e824 */ /* 0x100fe200078e0a00 */
[----:B------:R0:W-:Y:S01]  /*6090*/  STL [R1+0xb4], R3 ;  /* 0x0000b40301007387 */ /* 0x0001e20000100800 */
[----:B------:R-:W-:Y:S01]  /*60a0*/  @!P2 IMAD.IADD R10, R10, 0x1, -R0 ;  /* 0x000000010a0aa824 */ /* 0x000fe200078e0a00 */
[----:B------:R-:W-:Y:S01]  /*60b0*/  ISETP.GT.U32.AND P2, PT, R0, R17, PT ;  /* 0x000000110000720c */ /* 0x000fe20003f44070 */
[----:B------:R-:W-:Y:S01]  /*60c0*/  IMAD.HI.U32 R11, R8, R19, RZ ;  /* 0x00000013080b7227 */ /* 0x000fe200078e00ff */
[----:B------:R-:W-:-:S03]  /*60d0*/  ISETP.GT.U32.AND P6, PT, R0, R2, PT ;  /* 0x000000020000720c */ /* 0x000fc60003fc4070 */
[----:B------:R-:W-:-:S04]  /*60e0*/  IMAD.HI.U32 R9, R8, R18, RZ ;  /* 0x0000001208097227 */ /* 0x000fc800078e00ff */
[----:B0-----:R-:W-:Y:S02]  /*60f0*/  IMAD.MOV.U32 R3, RZ, RZ, R6 ;  /* 0x000000ffff037224 */ /* 0x001fe400078e0006 */
[----:B------:R-:W-:Y:S02]  /*6100*/  IMAD.MOV R11, RZ, RZ, -R11 ;  /* 0x000000ffff0b7224 */ /* 0x000fe400078e0a0b */
[----:B------:R-:W-:Y:S02]  /*6110*/  @!P1 IMAD.MOV R3, RZ, RZ, -R3 ;  /* 0x000000ffff039224 */ /* 0x000fe400078e0a03 */
[----:B------:R-:W-:Y:S02]  /*6120*/  IMAD.MOV R9, RZ, RZ, -R9 ;  /* 0x000000ffff097224 */ /* 0x000fe400078e0a09 */
[----:B------:R-:W-:Y:S01]  /*6130*/  VIADD R6, R4, 0x2e ;  /* 0x0000002e04067836 */ /* 0x000fe20000000000 */
[----:B------:R0:W-:Y:S01]  /*6140*/  STL [R1+0xa8], R3 ;  /* 0x0000a80301007387 */ /* 0x0001e20000100800 */
[----:B------:R-:W-:Y:S01]  /*6150*/  IMAD R19, R0, R11, R19 ;  /* 0x0000000b00137224 */ /* 0x000fe200078e0213 */
[----:B------:R-:W-:Y:S01]  /*6160*/  LOP3.LUT R11, R7, 0x2a, RZ, 0xfc, !PT ;  /* 0x0000002a070b7812 */ /* 0x000fe200078efcff */
[----:B------:R-:W-:Y:S01]  /*6170*/  @!P2 IMAD.IADD R17, R17, 0x1, -R0 ;  /* 0x000000011111a824 */ /* 0x000fe200078e0a00 */
[----:B------:R-:W-:Y:S01]  /*6180*/  ISETP.GE.AND P1, PT, R6, RZ, PT ;  /* 0x000000ff0600720c */ /* 0x000fe20003f26270 */
[----:B------:R-:W-:Y:S01]  /*6190*/  IMAD R18, R0, R9, R18 ;  /* 0x0000000900127224 */ /* 0x000fe200078e0212 */
[----:B------:R-:W-:Y:S01]  /*61a0*/  IABS R9, R6 ;  /* 0x0000000600097213 */ /* 0x000fe20000000000 */
[----:B------:R-:W-:Y:S01]  /*61b0*/  @!P6 IMAD.IADD R2, R2, 0x1, -R0 ;  /* 0x000000010202e824 */ /* 0x000fe200078e0a00 */
[----:B------:R-:W-:Y:S01]  /*61c0*/  LOP3.LUT R6, R7, 0x2c, RZ, 0xfc, !PT ;  /* 0x0000002c07067812 */ /* 0x000fe200078efcff */
[----:B------:R-:W-:Y:S01]  /*61d0*/  VIADD R4, R4, 0xe ;  /* 0x0000000e04047836 */ /* 0x000fe20000000000 */
[C---:B------:R-:W-:Y:S01]  /*61e0*/  ISETP.GT.U32.AND P6, PT, R0.reuse, R19, PT ;  /* 0x000000130000720c */ /* 0x040fe20003fc4070 */
[----:B0-----:R-:W-:Y:S01]  /*61f0*/  IMAD.MOV.U32 R3, RZ, RZ, R10 ;  /* 0x000000ffff037224 */ /* 0x001fe200078e000a */
[----:B------:R-:W-:Y:S01]  /*6200*/  ISETP.GT.U32.AND P2, PT, R0, R17, PT ;  /* 0x000000110000720c */ /* 0x000fe20003f44070 */
[----:B------:R-:W-:Y:S01]  /*6210*/  IMAD.HI.U32 R22, R8, R9, RZ ;  /* 0x0000000908167227 */ /* 0x000fe200078e00ff */
[----:B------:R-:W-:-:S02]  /*6220*/  IABS R10, R6 ;  /* 0x00000006000a7213 */ /* 0x000fc40000000000 */
[----:B------:R-:W-:Y:S01]  /*6230*/  IABS R21, R11 ;  /* 0x0000000b00157213 */ /* 0x000fe20000000000 */
[----:B------:R-:W-:Y:S01]  /*6240*/  @!P0 IMAD.MOV R3, RZ, RZ, -R3 ;  /* 0x000000ffff038224 */ /* 0x000fe200078e0a03 */
[----:B------:R-:W-:Y:S01]  /*6250*/  ISETP.GT.U32.AND P0, PT, R0, R18, PT ;  /* 0x000000120000720c */ /* 0x000fe20003f04070 */
[----:B------:R-:W-:-:S03]  /*6260*/  IMAD.HI.U32 R20, R8, R10, RZ ;  /* 0x0000000a08147227 */ /* 0x000fc600078e00ff */
[----:B------:R0:W-:Y:S01]  /*6270*/  STL [R1+0x9c], R3 ;  /* 0x00009c0301007387 */ /* 0x0001e20000100800 */
[----:B------:R-:W-:Y:S02]  /*6280*/  IMAD.MOV R22, RZ, RZ, -R22 ;  /* 0x000000ffff167224 */ /* 0x000fe400078e0a16 */
[--C-:B------:R-:W-:Y:S02]  /*6290*/  @!P6 IMAD.IADD R19, R19, 0x1, -R0.reuse ;  /* 0x000000011313e824 */ /* 0x100fe400078e0a00 */
[--C-:B------:R-:W-:Y:S01]  /*62a0*/  @!P2 IMAD.IADD R17, R17, 0x1, -R0.reuse ;  /* 0x000000011111a824 */ /* 0x100fe200078e0a00 */
[----:B------:R-:W-:Y:S01]  /*62b0*/  ISETP.GE.AND P2, PT, R5, RZ, PT ;  /* 0x000000ff0500720c */ /* 0x000fe20003f46270 */
[C---:B------:R-:W-:Y:S01]  /*62c0*/  IMAD R9, R0.reuse, R22, R9 ;  /* 0x0000001600097224 */ /* 0x040fe200078e0209 */
[----:B------:R-:W-:Y:S01]  /*62d0*/  ISETP.GT.U32.AND P6, PT, R0, R19, PT ;  /* 0x000000130000720c */ /* 0x000fe20003fc4070 */
[----:B------:R-:W-:Y:S01]  /*62e0*/  @!P0 IMAD.IADD R18, R18, 0x1, -R0 ;  /* 0x0000000112128824 */ /* 0x000fe200078e0a00 */
[----:B------:R-:W-:Y:S01]  /*62f0*/  LOP3.LUT R22, R7, 0x28, RZ, 0xfc, !PT ;  /* 0x0000002807167812 */ /* 0x000fe200078efcff */
[----:B0-----:R-:W-:-:S02]  /*6300*/  IMAD.MOV.U32 R3, RZ, RZ, R2 ;  /* 0x000000ffff037224 */ /* 0x001fc400078e0002 */
[----:B------:R-:W-:Y:S01]  /*6310*/  IMAD.MOV.U32 R2, RZ, RZ, R21 ;  /* 0x000000ffff027224 */ /* 0x000fe200078e0015 */
[----:B------:R-:W-:Y:S01]  /*6320*/  ISETP.GT.U32.AND P0, PT, R0, R18, PT ;  /* 0x000000120000720c */ /* 0x000fe20003f04070 */
[----:B------:R-:W-:Y:S02]  /*6330*/  IMAD.MOV R21, RZ, RZ, -R20 ;  /* 0x000000ffff157224 */ /* 0x000fe400078e0a14 */
[----:B------:R-:W-:-:S04]  /*6340*/  IMAD.HI.U32 R20, R8, R2, RZ ;  /* 0x0000000208147227 */ /* 0x000fc800078e00ff */
[C---:B------:R-:W-:Y:S01]  /*6350*/  IMAD R5, R0.reuse, R21, R10 ;  /* 0x0000001500057224 */ /* 0x040fe200078e020a */
[----:B------:R-:W-:Y:S01]  /*6360*/  IABS R10, R22 ;  /* 0x00000016000a7213 */ /* 0x000fe20000000000 */
[----:B------:R-:W-:Y:S01]  /*6370*/  @!P4 IMAD.MOV R3, RZ, RZ, -R3 ;  /* 0x000000ffff03c224 */ /* 0x000fe200078e0a03 */
[C---:B------:R-:W-:Y:S01]  /*6380*/  ISETP.GT.U32.AND P4, PT, R0.reuse, R9, PT ;  /* 0x000000090000720c */ /* 0x040fe20003f84070 */
[----:B------:R-:W-:Y:S01]  /*6390*/  @!P3 IMAD.MOV R17, RZ, RZ, -R17 ;  /* 0x000000ffff11b224 */ /* 0x000fe200078e0a11 */
[C---:B------:R-:W-:Y:S01]  /*63a0*/  ISETP.GT.U32.AND P3, PT, R0.reuse, R5, PT ;  /* 0x000000050000720c */ /* 0x040fe20003f64070 */
[----:B------:R-:W-:Y:S01]  /*63b0*/  IMAD.MOV R20, RZ, RZ, -R20 ;  /* 0x000000ffff147224 */ /* 0x000fe200078e0a14 */
[----:B------:R-:W-:Y:S01]  /*63c0*/  STL [R1+0x8c], R3 ;  /* 0x00008c0301007387 */ /* 0x000fe20000100800 */
[----:B------:R-:W-:Y:S02]  /*63d0*/  @!P6 IMAD.IADD R19, R19, 0x1, -R0 ;  /* 0x000000011313e824 */ /* 0x000fe400078e0a00 */
[----:B------:R-:W-:Y:S01]  /*63e0*/  IMAD R2, R0, R20, R2 ;  /* 0x0000001400027224 */ /* 0x000fe200078e0202 */
[----:B------:R0:W-:Y:S01]  /*63f0*/  STL [R1+0x894], R17 ;  /* 0x0008941101007387 */ /* 0x0001e20000100800 */
[--C-:B------:R-:W-:Y:S01]  /*6400*/  @!P0 IMAD.IADD R18, R18, 0x1, -R0.reuse ;  /* 0x0000000112128824 */ /* 0x100fe200078e0a00 */
[----:B------:R-:W-:Y:S01]  /*6410*/  ISETP.GE.AND P0, PT, R6, RZ, PT ;  /* 0x000000ff0600720c */ /* 0x000fe20003f06270 */
[----:B------:R-:W-:Y:S01]  /*6420*/  @!P2 IMAD.MOV R19, RZ, RZ, -R19 ;  /* 0x000000ffff13a224 */ /* 0x000fe200078e0a13 */
[C---:B------:R-:W-:Y:S01]  /*6430*/  ISETP.GT.U32.AND P6, PT, R0.reuse, R2, PT ;  /* 0x000000020000720c */ /* 0x040fe20003fc4070 */
[--C-:B------:R-:W-:Y:S01]  /*6440*/  @!P4 IMAD.IADD R9, R9, 0x1, -R0.reuse ;  /* 0x000000010909c824 */ /* 0x100fe200078e0a00 */
[----:B------:R-:W-:Y:S01]  /*6450*/  LOP3.LUT R6, R7, 0x26, RZ, 0xfc, !PT ;  /* 0x0000002607067812 */ /* 0x000fe200078efcff */
[----:B------:R-:W-:Y:S01]  /*6460*/  @!P3 IMAD.IADD R5, R5, 0x1, -R0 ;  /* 0x000000010505b824 */ /* 0x000fe200078e0a00 */
[----:B------:R-:W-:Y:S01]  /*6470*/  ISETP.GE.AND P3, PT, R11, RZ, PT ;  /* 0x000000ff0b00720c */ /* 0x000fe20003f66270 */
[----:B------:R-:W-:Y:S01]  /*6480*/  @!P5 IMAD.MOV R18, RZ, RZ, -R18 ;  /* 0x000000ffff12d224 */ /* 0x000fe200078e0a12 */
[----:B------:R-:W-:Y:S01]  /*6490*/  ISETP.GT.U32.AND P4, PT, R0, R9, PT ;  /* 0x000000090000720c */ /* 0x000fe20003f84070 */
[----:B------:R-:W-:Y:S01]  /*64a0*/  IMAD.HI.U32 R11, R8, R10, RZ ;  /* 0x0000000a080b7227 */ /* 0x000fe200078e00ff */
[----:B------:R-:W-:-:S02]  /*64b0*/  ISETP.GT.U32.AND P5, PT, R0, R5, PT ;  /* 0x000000050000720c */ /* 0x000fc40003fa4070 */
[----:B------:R-:W-:Y:S01]  /*64c0*/  IABS R20, R6 ;  /* 0x0000000600147213 */ /* 0x000fe20000000000 */
[----:B------:R-:W-:Y:S01]  /*64d0*/  IMAD.MOV R11, RZ, RZ, -R11 ;  /* 0x000000ffff0b7224 */ /* 0x000fe200078e0a0b */
[----:B------:R-:W-:Y:S01]  /*64e0*/  STL [R1+0x898], R18 ;  /* 0x0008981201007387 */ /* 0x000fe20000100800 */
[--C-:B------:R-:W-:Y:S01]  /*64f0*/  @!P6 IMAD.IADD R2, R2, 0x1, -R0.reuse ;  /* 0x000000010202e824 */ /* 0x100fe200078e0a00 */
[----:B------:R-:W-:Y:S01]  /*6500*/  ISETP.GE.AND P6, PT, R6, RZ, PT ;  /* 0x000000ff0600720c */ /* 0x000fe20003fc6270 */
[----:B------:R-:W-:Y:S01]  /*6510*/  IMAD.HI.U32 R21, R8, R20, RZ ;  /* 0x0000001408157227 */ /* 0x000fe200078e00ff */
[----:B------:R-:W-:Y:S01]  /*6520*/  STL [R1+0x89c], R19 ;  /* 0x00089c1301007387 */ /* 0x000fe20000100800 */
[----:B0-----:R-:W-:Y:S02]  /*6530*/  LOP3.LUT R17, R7, 0xa, RZ, 0xfc, !PT ;  /* 0x0000000a07117812 */ /* 0x001fe400078efcff */
[----:B------:R-:W-:Y:S01]  /*6540*/  ISETP.GT.U32.AND P2, PT, R0, R2, PT ;  /* 0x000000020000720c */ /* 0x000fe20003f44070 */
[--C-:B------:R-:W-:Y:S01]  /*6550*/  @!P4 IMAD.IADD R9, R9, 0x1, -R0.reuse ;  /* 0x000000010909c824 */ /* 0x100fe200078e0a00 */
[----:B------:R-:W-:Y:S01]  /*6560*/  ISETP.GE.AND P4, PT, R22, RZ, PT ;  /* 0x000000ff1600720c */ /* 0x000fe20003f86270 */
[----:B------:R-:W-:Y:S01]  /*6570*/  @!P5 IMAD.IADD R5, R5, 0x1, -R0 ;  /* 0x000000010505d824 */ /* 0x000fe200078e0a00 */
[C---:B------:R-:W-:Y:S01]  /*6580*/  LOP3.LUT R22, R7.reuse, 0x22, RZ, 0xfc, !PT ;  /* 0x0000002207167812 */ /* 0x040fe200078efcff */
[----:B------:R-:W-:Y:S01]  /*6590*/  IMAD.MOV.U32 R12, RZ, RZ, R9 ;  /* 0x000000ffff0c7224 */ /* 0x000fe200078e0009 */
[----:B------:R-:W-:Y:S01]  /*65a0*/  LOP3.LUT R9, R7, 0x24, RZ, 0xfc, !PT ;  /* 0x0000002407097812 */ /* 0x000fe200078efcff */
[----:B------:R-:W-:Y:S01]  /*65b0*/  IMAD.MOV.U32 R3, RZ, RZ, R5 ;  /* 0x000000ffff037224 */ /* 0x000fe200078e0005 */
[----:B------:R-:W-:Y:S01]  /*65c0*/  ISETP.GE.AND P5, PT, R24, RZ, PT ;  /* 0x000000ff1800720c */ /* 0x000fe20003fa6270 */
[----:B------:R-:W-:Y:S01]  /*65d0*/  @!P1 IMAD.MOV R12, RZ, RZ, -R12 ;  /* 0x000000ffff0c9224 */ /* 0x000fe200078e0a0c */
[----:B------:R-:W-:Y:S01]  /*65e0*/  ISETP.GE.AND P1, PT, R9, RZ, PT ;  /* 0x000000ff0900720c */ /* 0x000fe20003f26270 */
[----:B------:R-:W-:Y:S01]  /*65f0*/  @!P0 IMAD.MOV R3, RZ, RZ, -R3 ;  /* 0x000000ffff038224 */ /* 0x000fe200078e0a03 */
[----:B------:R-:W-:Y:S01]  /*6600*/  IABS R24, R24 ;  /* 0x0000001800187213 */ /* 0x000fe20000000000 */
[----:B------:R-:W-:Y:S01]  /*6610*/  IMAD.MOV R21, RZ, RZ, -R21 ;  /* 0x000000ffff157224 */ /* 0x000fe200078e0a15 */
[----:B------:R0:W-:Y:S01]  /*6620*/  STL [R1+0x2c], R12 ;  /* 0x00002c0c01007387 */ /* 0x0001e20000100800 */
[----:B------:R-:W-:Y:S01]  /*6630*/  IMAD R6, R0, R11, R10 ;  /* 0x0000000b00067224 */ /* 0x000fe200078e020a */
[----:B------:R-:W-:Y:S01]  /*6640*/  LOP3.LUT R10, R7, 0x20, RZ, 0xfc, !PT ;  /* 0x00000020070a7812 */ /* 0x000fe200078efcff */
[----:B------:R-:W-:Y:S01]  /*6650*/  @!P2 IMAD.IADD R2, R2, 0x1, -R0 ;  /* 0x000000010202a824 */ /* 0x000fe200078e0a00 */
[----:B------:R1:W-:Y:S01]  /*6660*/  STL [R1+0x34], R3 ;  /* 0x0000340301007387 */ /* 0x0003e20000100800 */
[C---:B------:R-:W-:Y:S01]  /*6670*/  IMAD R20, R0.reuse, R21, R20 ;  /* 0x0000001500147224 */ /* 0x040fe200078e0214 */
[----:B------:R-:W-:-:S02]  /*6680*/  ISETP.GT.U32.AND P0, PT, R0, R6, PT ;  /* 0x000000060000720c */ /* 0x000fc40003f04070 */
[----:B------:R-:W-:Y:S02]  /*6690*/  IABS R21, R9 ;  /* 0x0000000900157213 */ /* 0x000fe40000000000 */
[----:B------:R-:W-:Y:S02]  /*66a0*/  IABS R5, R10 ;  /* 0x0000000a00057213 */ /* 0x000fe40000000000 */
[----:B------:R-:W-:Y:S01]  /*66b0*/  ISETP.GE.AND P2, PT, R22, RZ, PT ;  /* 0x000000ff1600720c */ /* 0x000fe20003f46270 */
[----:B------:R-:W-:Y:S01]  /*66c0*/  IMAD.HI.U32 R9, R8, R21, RZ ;  /* 0x0000001508097227 */ /* 0x000fe200078e00ff */
[----:B------:R-:W-:Y:S02]  /*66d0*/  IABS R22, R22 ;  /* 0x0000001600167213 */ /* 0x000fe40000000000 */
[C---:B0-----:R-:W-:Y:S01]  /*66e0*/  LOP3.LUT R12, R7.reuse, 0x16, RZ, 0xfc, !PT ;  /* 0x00000016070c7812 */ /* 0x041fe200078efcff */
[----:B-1----:R-:W-:Y:S01]  /*66f0*/  IMAD.MOV.U32 R3, RZ, RZ, R2 ;  /* 0x000000ffff037224 */ /* 0x002fe200078e0002 */
[----:B------:R-:W-:Y:S01]  /*6700*/  LOP3.LUT R19, R7, 0x10, RZ, 0xfc, !PT ;  /* 0x0000001007137812 */ /* 0x000fe200078efcff */
[----:B------:R-:W-:Y:S01]  /*6710*/  @!P0 IMAD.IADD R6, R6, 0x1, -R0 ;  /* 0x0000000106068824 */ /* 0x000fe200078e0a00 */
[----:B------:R-:W-:Y:S01]  /*6720*/  IABS R28, R12 ;  /* 0x0000000c001c7213 */ /* 0x000fe20000000000 */
[----:B------:R-:W-:Y:S01]  /*6730*/  @!P3 IMAD.MOV R3, RZ, RZ, -R3 ;  /* 0x000000ffff03b224 */ /* 0x000fe200078e0a03 */
[----:B------:R-:W-:Y:S01]  /*6740*/  ISETP.GT.U32.AND P3, PT, R0, R20, PT ;  /* 0x000000140000720c */ /* 0x000fe20003f64070 */
[----:B------:R-:W-:Y:S01]  /*6750*/  IMAD.HI.U32 R23, R8, R5, RZ ;  /* 0x0000000508177227 */ /* 0x000fe200078e00ff */
[----:B------:R-:W-:-:S02]  /*6760*/  ISETP.GT.U32.AND P0, PT, R0, R6, PT ;  /* 0x000000060000720c */ /* 0x000fc40003f04070 */
[----:B------:R0:W-:Y:S01]  /*6770*/  STL [R1+0x3c], R3 ;  /* 0x00003c0301007387 */ /* 0x0001e20000100800 */
[----:B------:R-:W-:Y:S01]  /*6780*/  IMAD.HI.U32 R2, R8, R22, RZ ;  /* 0x0000001608027227 */ /* 0x000fe200078e00ff */
[----:B------:R-:W-:-:S03]  /*6790*/  LOP3.LUT R18, R7, 0xc, RZ, 0xfc, !PT ;  /* 0x0000000c07127812 */ /* 0x000fc600078efcff */
[----:B------:R-:W-:Y:S02]  /*67a0*/  IMAD.MOV R9, RZ, RZ, -R9 ;  /* 0x000000ffff097224 */ /* 0x000fe400078e0a09 */
[----:B------:R-:W-:Y:S02]  /*67b0*/  IMAD.MOV R23, RZ, RZ, -R23 ;  /* 0x000000ffff177224 */ /* 0x000fe400078e0a17 */
[----:B------:R-:W-:Y:S02]  /*67c0*/  @!P3 IMAD.IADD R20, R20, 0x1, -R0 ;  /* 0x000000011414b824 */ /* 0x000fe400078e0a00 */
[----:B------:R-:W-:Y:S02]  /*67d0*/  IMAD.MOV R2, RZ, RZ, -R2 ;  /* 0x000000ffff027224 */ /* 0x000fe400078e0a02 */
[C---:B------:R-:W-:Y:S01]  /*67e0*/  IMAD R21, R0.reuse, R9, R21 ;  /* 0x0000000900157224 */ /* 0x040fe200078e0215 */
[----:B------:R-:W-:Y:S01]  /*67f0*/  ISETP.GT.U32.AND P3, PT, R0, R20, PT ;  /* 0x000000140000720c */ /* 0x000fe20003f64070 */
[----:B------:R-:W-:-:S02]  /*6800*/  @!P0 IMAD.IADD R6, R6, 0x1, -R0 ;  /* 0x0000000106068824 */ /* 0x000fc400078e0a00 */
[C---:B------:R-:W-:Y:S01]  /*6810*/  IMAD R23, R0.reuse, R23, R5 ;  /* 0x0000001700177224 */ /* 0x040fe200078e0205 */
[C---:B------:R-:W-:Y:S01]  /*6820*/  ISETP.GT.U32.AND P0, PT, R0.reuse, R21, PT ;  /* 0x000000150000720c */ /* 0x040fe20003f04070 */
[----:B------:R-:W-:Y:S01]  /*6830*/  IMAD R22, R0, R2, R22 ;  /* 0x0000000200167224 */ /* 0x000fe200078e0216 */
[----:B------:R-:W-:Y:S01]  /*6840*/  LOP3.LUT R5, R7, 0x18, RZ, 0xfc, !PT ;  /* 0x0000001807057812 */ /* 0x000fe200078efcff */
[----:B0-----:R-:W-:Y:S02]  /*6850*/  IMAD.MOV.U32 R3, RZ, RZ, R6 ;  /* 0x000000ffff037224 */ /* 0x001fe400078e0006 */
[----:B------:R-:W-:Y:S01]  /*6860*/  IMAD.HI.U32 R2, R8, R25, RZ ;  /* 0x0000001908027227 */ /* 0x000fe200078e00ff */
[----:B------:R-:W-:-:S03]  /*6870*/  IABS R27, R5 ;  /* 0x00000005001b7213 */ /* 0x000fc60000000000 */
[--C-:B------:R-:W-:Y:S01]  /*6880*/  @!P3 IMAD.IADD R20, R20, 0x1, -R0.reuse ;  /* 0x000000011414b824 */ /* 0x100fe200078e0a00 */
[C---:B------:R-:W-:Y:S01]  /*6890*/  ISETP.GT.U32.AND P3, PT, R0.reuse, R23, PT ;  /* 0x000000170000720c */ /* 0x040fe20003f64070 */
[----:B------:R-:W-:Y:S01]  /*68a0*/  @!P4 IMAD.MOV R3, RZ, RZ, -R3 ;  /* 0x000000ffff03c224 */ /* 0x000fe200078e0a03 */
[----:B------:R-:W-:Y:S01]  /*68b0*/  ISETP.GT.U32.AND P4, PT, R0, R22, PT ;  /* 0x000000160000720c */ /* 0x000fe20003f84070 */
[----:B------:R-:W-:Y:S02]  /*68c0*/  @!P0 IMAD.IADD R21, R21, 0x1, -R0 ;  /* 0x0000000115158824 */ /* 0x000fe400078e0a00 */
[----:B------:R-:W-:Y:S01]  /*68d0*/  IMAD.MOV R2, RZ, RZ, -R2 ;  /* 0x000000ffff027224 */ /* 0x000fe200078e0a02 */
[----:B------:R0:W-:Y:S01]  /*68e0*/  STL [R1+0x30], R3 ;  /* 0x0000300301007387 */ /* 0x0001e20000100800 */
[----:B------:R-:W-:Y:S01]  /*68f0*/  IMAD.HI.U32 R9, R8, R24, RZ ;  /* 0x0000001808097227 */ /* 0x000fe200078e00ff */
[C---:B------:R-:W-:Y:S02]  /*6900*/  ISETP.GT.U32.AND P0, PT, R0.reuse, R21, PT ;  /* 0x000000150000720c */ /* 0x040fe40003f04070 */
[----:B------:R1:W-:Y:S01]  /*6910*/  STL [R1+0x74], R5 ;  /* 0x0000740501007387 */ /* 0x0003e20000100800 */
[----:B------:R-:W-:-:S02]  /*6920*/  IMAD R25, R0, R2, R25 ;  /* 0x0000000200197224 */ /* 0x000fc400078e0219 */
[--C-:B------:R-:W-:Y:S01]  /*6930*/  @!P3 IMAD.IADD R23, R23, 0x1, -R0.reuse ;  /* 0x000000011717b824 */ /* 0x100fe200078e0a00 */
[----:B------:R-:W-:Y:S01]  /*6940*/  STL [R1+0x8f0], R12 ;  /* 0x0008f00c01007387 */ /* 0x000fe20000100800 */
[----:B------:R-:W-:Y:S01]  /*6950*/  @!P4 IMAD.IADD R22, R22, 0x1, -R0 ;  /* 0x000000011616c824 */ /* 0x000fe200078e0a00 */
[----:B0-----:R-:W-:Y:S01]  /*6960*/  LOP3.LUT R3, R7, 0x14, RZ, 0xfc, !PT ;  /* 0x0000001407037812 */ /* 0x001fe200078efcff */
[----:B------:R-:W-:Y:S01]  /*6970*/  IMAD.HI.U32 R2, R8, R26, RZ ;  /* 0x0000001a08027227 */ /* 0x000fe200078e00ff */
[C---:B------:R-:W-:Y:S02]  /*6980*/  ISETP.GT.U32.AND P3, PT, R0.reuse, R23, PT ;  /* 0x000000170000720c */ /* 0x040fe40003f64070 */
[C---:B------:R-:W-:Y:S01]  /*6990*/  ISETP.GT.U32.AND P4, PT, R0.reuse, R22, PT ;  /* 0x000000160000720c */ /* 0x040fe20003f84070 */
[----:B------:R-:W-:Y:S01]  /*69a0*/  IMAD.MOV R9, RZ, RZ, -R9 ;  /* 0x000000ffff097224 */ /* 0x000fe200078e0a09 */
[----:B------:R-:W-:Y:S01]  /*69b0*/  IABS R29, R3 ;  /* 0x00000003001d7213 */ /* 0x000fe20000000000 */
[----:B------:R-:W-:Y:S01]  /*69c0*/  IMAD.MOV R2, RZ, RZ, -R2 ;  /* 0x000000ffff027224 */ /* 0x000fe200078e0a02 */
[----:B------:R-:W-:Y:S01]  /*69d0*/  STL [R1+0x8f4], R3 ;  /* 0x0008f40301007387 */ /* 0x000fe20000100800 */
[----:B------:R-:W-:-:S02]  /*69e0*/  IMAD R24, R0, R9, R24 ;  /* 0x0000000900187224 */ /* 0x000fc400078e0218 */
[C---:B------:R-:W-:Y:S02]  /*69f0*/  IMAD R26, R0.reuse, R2, R26 ;  /* 0x00000002001a7224 */ /* 0x040fe400078e021a */
[--C-:B------:R-:W-:Y:S01]  /*6a00*/  @!P0 IMAD.IADD R21, R21, 0x1, -R0.reuse ;  /* 0x0000000115158824 */ /* 0x100fe200078e0a00 */
[C---:B------:R-:W-:Y:S01]  /*6a10*/  ISETP.GT.U32.AND P0, PT, R0.reuse, R24, PT ;  /* 0x000000180000720c */ /* 0x040fe20003f04070 */
[--C-:B------:R-:W-:Y:S01]  /*6a20*/  @!P3 IMAD.IADD R23, R23, 0x1, -R0.reuse ;  /* 0x000000011717b824 */ /* 0x100fe200078e0a00 */
[----:B------:R-:W-:Y:S01]  /*6a30*/  ISETP.GT.U32.AND P3, PT, R0, R26, PT ;  /* 0x0000001a0000720c */ /* 0x000fe20003f64070 */
[--C-:B------:R-:W-:Y:S01]  /*6a40*/  @!P4 IMAD.IADD R22, R22, 0x1, -R0.reuse ;  /* 0x000000011616c824 */ /* 0x100fe200078e0a00 */
[----:B------:R-:W-:Y:S01]  /*6a50*/  ISETP.GT.U32.AND P4, PT, R0, R25, PT ;  /* 0x000000190000720c */ /* 0x000fe20003f84070 */
[C---:B------:R-:W-:Y:S01]  /*6a60*/  IMAD.HI.U32 R6, R8.reuse, R27, RZ ;  /* 0x0000001b08067227 */ /* 0x040fe200078e00ff */
[----:B------:R-:W-:Y:S03]  /*6a70*/  STL [R1+0x8fc], R23 ;  /* 0x0008fc1701007387 */ /* 0x000fe60000100800 */
[----:B------:R-:W-:Y:S01]  /*6a80*/  IMAD.HI.U32 R2, R8, R29, RZ ;  /* 0x0000001d08027227 */ /* 0x000fe200078e00ff */
[----:B------:R-:W-:Y:S03]  /*6a90*/  STL [R1+0x78], R4 ;  /* 0x0000780401007387 */ /* 0x000fe60000100800 */
[--C-:B------:R-:W-:Y:S01]  /*6aa0*/  @!P0 IMAD.IADD R24, R24, 0x1, -R0.reuse ;  /* 0x0000000118188824 */ /* 0x100fe200078e0a00 */
[----:B------:R-:W-:Y:S01]  /*6ab0*/  ISETP.GE.AND P0, PT, R10, RZ, PT ;  /* 0x000000ff0a00720c */ /* 0x000fe20003f06270 */
[----:B------:R-:W-:-:S02]  /*6ac0*/  @!P3 IMAD.IADD R26, R26, 0x1, -R0 ;  /* 0x000000011a1ab824 */ /* 0x000fc400078e0a00 */
[----:B------:R-:W-:Y:S01]  /*6ad0*/  @!P4 IMAD.IADD R25, R25, 0x1, -R0 ;  /* 0x000000011919c824 */ /* 0x000fe200078e0a00 */
[C---:B------:R-:W-:Y:S01]  /*6ae0*/  ISETP.GT.U32.AND P4, PT, R0.reuse, R24, PT ;  /* 0x000000180000720c */ /* 0x040fe20003f84070 */
[----:B------:R-:W-:Y:S01]  /*6af0*/  @!P6 IMAD.MOV R20, RZ, RZ, -R20 ;  /* 0x000000ffff14e224 */ /* 0x000fe200078e0a14 */
[----:B------:R-:W-:Y:S01]  /*6b00*/  ISETP.GT.U32.AND P3, PT, R0, R26, PT ;  /* 0x0000001a0000720c */ /* 0x000fe20003f64070 */
[----:B-1----:R-:W-:Y:S01]  /*6b10*/  IMAD.HI.U32 R5, R8, R28, RZ ;  /* 0x0000001c08057227 */ /* 0x002fe200078e00ff */
[----:B------:R-:W-:Y:S02]  /*6b20*/  ISETP.GT.U32.AND P6, PT, R0, R25, PT ;  /* 0x000000190000720c */ /* 0x000fe40003fc4070 */
[----:B------:R0:W-:Y:S01]  /*6b30*/  STL [R1+0x8a0], R20 ;  /* 0x0008a01401007387 */ /* 0x0001e20000100800 */
[----:B------:R-:W-:Y:S02]  /*6b40*/  IMAD.MOV R6, RZ, RZ, -R6 ;  /* 0x000000ffff067224 */ /* 0x000fe400078e0a06 */
[----:B------:R-:W-:-:S02]  /*6b50*/  IMAD.MOV R2, RZ, RZ, -R2 ;  /* 0x000000ffff027224 */ /* 0x000fc400078e0a02 */
[----:B------:R-:W-:Y:S02]  /*6b60*/  IMAD.MOV R5, RZ, RZ, -R5 ;  /* 0x000000ffff057224 */ /* 0x000fe400078e0a05 */
[C---:B------:R-:W-:Y:S01]  /*6b70*/  IMAD R27, R0.reuse, R6, R27 ;  /* 0x00000006001b7224 */ /* 0x040fe200078e021b */
[----:B------:R-:W-:Y:S01]  /*6b80*/  IABS R6, R18 ;  /* 0x0000001200067213 */ /* 0x000fe20000000000 */
[C---:B------:R-:W-:Y:S01]  /*6b90*/  IMAD R29, R0.reuse, R2, R29 ;  /* 0x00000002001d7224 */ /* 0x040fe200078e021d */
[----:B0-----:R-:W-:Y:S01]  /*6ba0*/  LOP3.LUT R20, R7, 0x12, RZ, 0xfc, !PT ;  /* 0x0000001207147812 */ /* 0x001fe200078efcff */
[----:B------:R-:W-:Y:S01]  /*6bb0*/  IMAD R28, R0, R5, R28 ;  /* 0x00000005001c7224 */ /* 0x000fe200078e021c */
[----:B------:R-:W-:Y:S01]  /*6bc0*/  IABS R2, R4 ;  /* 0x0000000400027213 */ /* 0x000fe20000000000 */
[--C-:B------:R-:W-:Y:S01]  /*6bd0*/  @!P4 IMAD.IADD R24, R24, 0x1, -R0.reuse ;  /* 0x000000011818c824 */ /* 0x100fe200078e0a00 */
[----:B------:R-:W-:Y:S01]  /*6be0*/  IABS R5, R20 ;  /* 0x0000001400057213 */ /* 0x000fe20000000000 */
[----:B------:R-:W-:Y:S01]  /*6bf0*/  @!P3 IMAD.IADD R26, R26, 0x1, -R0 ;  /* 0x000000011a1ab824 */ /* 0x000fe200078e0a00 */
[C---:B------:R-:W-:Y:S01]  /*6c00*/  ISETP.GT.U32.AND P4, PT, R0.reuse, R27, PT ;  /* 0x0000001b0000720c */ /* 0x040fe20003f84070 */
[----:B------:R-:W-:Y:S01]  /*6c10*/  IMAD.MOV.U32 R3, RZ, RZ, R2 ;  /* 0x000000ffff037224 */ /* 0x000fe200078e0002 */
[----:B------:R-:W-:Y:S01]  /*6c20*/  ISETP.GT.U32.AND P3, PT, R0, R29, PT ;  /* 0x0000001d0000720c */ /* 0x000fe20003f64070 */
[----:B------:R-:W-:Y:S01]  /*6c30*/  IMAD.HI.U32 R2, R8, R5, RZ ;  /* 0x0000000508027227 */ /* 0x000fe200078e00ff */
[----:B------:R-:W-:Y:S01]  /*6c40*/  IABS R4, R19 ;  /* 0x0000001300047213 */ /* 0x000fe20000000000 */
[----:B------:R-:W-:Y:S02]  /*6c50*/  STL [R1+0x8f8], R20 ;  /* 0x0008f81401007387 */ /* 0x000fe40000100800 */
[----:B------:R-:W-:-:S02]  /*6c60*/  IMAD.MOV R2, RZ, RZ, -R2 ;  /* 0x000000ffff027224 */ /* 0x000fc400078e0a02 */
[C---:B------:R-:W-:Y:S01]  /*6c70*/  IMAD.HI.U32 R10, R8.reuse, R4, RZ ;  /* 0x00000004080a7227 */ /* 0x040fe200078e00ff */
[----:B------:R0:W-:Y:S03]  /*6c80*/  STL [R1+0x900], R19 ;  /* 0x0009001301007387 */ /* 0x0001e60000100800 */
[----:B------:R-:W-:-:S04]  /*6c90*/  IMAD.HI.U32 R9, R8, R6, RZ ;  /* 0x0000000608097227 */ /* 0x000fc800078e00ff */
[----:B------:R-:W-:-:S04]  /*6ca0*/  IMAD.HI.U32 R11, R8, R3, RZ ;  /* 0x00000003080b7227 */ /* 0x000fc800078e00ff */
[----:B------:R-:W-:Y:S02]  /*6cb0*/  IMAD R2, R0, R2, R5 ;  /* 0x0000000200027224 */ /* 0x000fe400078e0205 */
[----:B------:R-:W-:Y:S02]  /*6cc0*/  IMAD.MOV R5, RZ, RZ, -R10 ;  /* 0x000000ffff057224 */ /* 0x000fe400078e0a0a */
[----:B------:R-:W-:Y:S02]  /*6cd0*/  IMAD.MOV R9, RZ, RZ, -R9 ;  /* 0x000000ffff097224 */ /* 0x000fe400078e0a09 */
[--C-:B------:R-:W-:Y:S01]  /*6ce0*/  @!P4 IMAD.IADD R27, R27, 0x1, -R0.reuse ;  /* 0x000000011b1bc824 */ /* 0x100fe200078e0a00 */
[----:B------:R-:W-:Y:S01]  /*6cf0*/  ISETP.GE.AND P4, PT, R14, RZ, PT ;  /* 0x000000ff0e00720c */ /* 0x000fe20003f86270 */
[----:B------:R-:W-:Y:S01]  /*6d00*/  IMAD.MOV R10, RZ, RZ, -R11 ;  /* 0x000000ffff0a7224 */ /* 0x000fe200078e0a0b */
[----:B------:R-:W-:Y:S01]  /*6d10*/  LOP3.LUT R14, R7, 0x4, RZ, 0xfc, !PT ;  /* 0x00000004070e7812 */ /* 0x000fe200078efcff */
[----:B------:R-:W-:Y:S01]  /*6d20*/  @!P3 IMAD.IADD R29, R29, 0x1, -R0 ;  /* 0x000000011d1db824 */ /* 0x000fe200078e0a00 */
[----:B------:R-:W-:Y:S01]  /*6d30*/  ISETP.GE.AND P3, PT, R13, RZ, PT ;  /* 0x000000ff0d00720c */ /* 0x000fe20003f66270 */
[C---:B------:R-:W-:Y:S01]  /*6d40*/  IMAD R4, R0.reuse, R5, R4 ;  /* 0x0000000500047224 */ /* 0x040fe200078e0204 */
[----:B------:R-:W-:Y:S01]  /*6d50*/  LOP3.LUT R13, R7, 0x2, RZ, 0xfc, !PT ;  /* 0x00000002070d7812 */ /* 0x000fe200078efcff */
[C---:B------:R-:W-:Y:S01]  /*6d60*/  IMAD R6, R0.reuse, R9, R6 ;  /* 0x0000000900067224 */ /* 0x040fe200078e0206 */
[----:B------:R-:W-:Y:S01]  /*6d70*/  IABS R7, R17 ;  /* 0x0000001100077213 */ /* 0x000fe20000000000 */
[----:B------:R-:W-:Y:S01]  /*6d80*/  IMAD R5, R0, R10, R3 ;  /* 0x0000000a00057224 */ /* 0x000fe200078e0203 */
[----:B------:R-:W-:Y:S01]  /*6d90*/  IABS R9, R16 ;  /* 0x0000001000097213 */ /* 0x000fe20000000000 */
[----:B------:R-:W-:Y:S01]  /*6da0*/  @!P1 IMAD.MOV R21, RZ, RZ, -R21 ;  /* 0x000000ffff159224 */ /* 0x000fe200078e0a15 */
[----:B------:R-:W-:Y:S01]  /*6db0*/  IABS R10, R15 ;  /* 0x0000000f000a7213 */ /* 0x000fe20000000000 */
[----:B------:R-:W-:Y:S01]  /*6dc0*/  IMAD.HI.U32 R3, R8, R7, RZ ;  /* 0x0000000708037227 */ /* 0x000fe200078e00ff */
[----:B------:R-:W-:-:S02]  /*6dd0*/  IABS R11, R14 ;  /* 0x0000000e000b7213 */ /* 0x000fc40000000000 */
[----:B------:R-:W-:Y:S01]  /*6de0*/  IABS R12, R13 ;  /* 0x0000000d000c7213 */ /* 0x000fe20000000000 */
[----:B0-----:R-:W-:-:S04]  /*6df0*/  IMAD.HI.U32 R19, R8, R9, RZ ;  /* 0x0000000908137227 */ /* 0x001fc800078e00ff */
[----:B------:R-:W-:-:S04]  /*6e00*/  IMAD.HI.U32 R23, R8, R10, RZ ;  /* 0x0000000a08177227 */ /* 0x000fc800078e00ff */
[----:B------:R-:W-:Y:S02]  /*6e10*/  IMAD.MOV R3, RZ, RZ, -R3 ;  /* 0x000000ffff037224 */ /* 0x000fe400078e0a03 */
[----:B------:R-:W-:Y:S02]  /*6e20*/  IMAD.MOV R19, RZ, RZ, -R19 ;  /* 0x000000ffff137224 */ /* 0x000fe400078e0a13 */
[----:B------:R-:W-:Y:S02]  /*6e30*/  IMAD.MOV R23, RZ, RZ, -R23 ;  /* 0x000000ffff177224 */ /* 0x000fe400078e0a17 */
[----:B------:R-:W-:Y:S02]  /*6e40*/  IMAD R7, R0, R3, R7 ;  /* 0x0000000300077224 */ /* 0x000fe400078e0207 */
[----:B------:R-:W-:-:S04]  /*6e50*/  IMAD.HI.U32 R20, R8, R11, RZ ;  /* 0x0000000b08147227 */ /* 0x000fc800078e00ff */
[----:B------:R-:W-:-:S04]  /*6e60*/  IMAD.HI.U32 R3, R8, R12, RZ ;  /* 0x0000000c08037227 */ /* 0x000fc800078e00ff */
[C---:B------:R-:W-:Y:S02]  /*6e70*/  IMAD R8, R0.reuse, R19, R9 ;  /* 0x0000001300087224 */ /* 0x040fe400078e0209 */
[----:B------:R-:W2:Y:S01]  /*6e80*/  LDL.LU R19, [R1+0x900] ;  /* 0x0009000001137983 */ /* 0x000ea20000300800 */
[C---:B------:R-:W-:Y:S02]  /*6e90*/  IMAD R9, R0.reuse, R23, R10 ;  /* 0x0000001700097224 */ /* 0x040fe400078e020a */
[----:B------:R-:W-:Y:S01]  /*6ea0*/  IMAD.MOV R20, RZ, RZ, -R20 ;  /* 0x000000ffff147224 */ /* 0x000fe200078e0a14 */
[----:B------:R-:W3:Y:S01]  /*6eb0*/  LDL.LU R23, [R1+0x8fc] ;  /* 0x0008fc0001177983 */ /* 0x000ee20000300800 */
[----:B------:R-:W-:Y:S01]  /*6ec0*/  @!P6 IMAD.IADD R25, R25, 0x1, -R0 ;  /* 0x000000011919e824 */ /* 0x000fe200078e0a00 */
[C---:B------:R-:W-:Y:S01]  /*6ed0*/  ISETP.GT.U32.AND P6, PT, R0.reuse, R28, PT ;  /* 0x0000001c0000720c */ /* 0x040fe20003fc4070 */
[----:B------:R-:W-:Y:S02]  /*6ee0*/  IMAD R10, R0, R20, R11 ;  /* 0x00000014000a7224 */ /* 0x000fe400078e020b */
[----:B------:R-:W-:Y:S01]  /*6ef0*/  @!P2 IMAD.MOV R22, RZ, RZ, -R22 ;  /* 0x000000ffff16a224 */ /* 0x000fe200078e0a16 */
[----:B------:R-:W4:Y:S01]  /*6f00*/  LDL.LU R20, [R1+0x8f8] ;  /* 0x0008f80001147983 */ /* 0x000f220000300800 */
[----:B------:R-:W-:-:S02]  /*6f10*/  IMAD.MOV R11, RZ, RZ, -R3 ;  /* 0x000000ffff0b7224 */ /* 0x000fc400078e0a03 */
[----:B------:R-:W-:Y:S01]  /*6f20*/  @!P5 IMAD.MOV R24, RZ, RZ, -R24 ;  /* 0x000000ffff18d224 */ /* 0x000fe200078e0a18 */
[----:B------:R-:W5:Y:S01]  /*6f30*/  LDL.LU R3, [R1+0x8f4] ;  /* 0x0008f40001037983 */ /* 0x000f620000300800 */
[----:B------:R-:W-:-:S03]  /*6f40*/  @!P4 IMAD.MOV R25, RZ, RZ, -R25 ;  /* 0x000000ffff19c224 */ /* 0x000fc600078e0a19 */
[----:B------:R0:W-:Y:S01]  /*6f50*/  STL [R1+0x8a4], R21 ;  /* 0x0008a41501007387 */ /* 0x0001e20000100800 */
[----:B------:R-:W-:Y:S02]  /*6f60*/  IMAD R11, R0, R11, R12 ;  /* 0x0000000b000b7224 */ /* 0x000fe400078e020c */
[--C-:B------:R-:W-:Y:S01]  /*6f70*/  @!P6 IMAD.IADD R28, R28, 0x1, -R0.reuse ;  /* 0x000000011c1ce824 */ /* 0x100fe200078e0a00 */
[----:B------:R-:W-:Y:S01]  /*6f80*/  ISETP.GT.U32.AND P6, PT, R0, R2, PT ;  /* 0x000000020000720c */ /* 0x000fe20003fc4070 */
[----:B0-----:R-:W2:Y:S04]  /*6f90*/  LDL.LU R21, [R1+0x74] ;  /* 0x0000740001157983 */ /* 0x001ea80000300800 */
[----:B------:R0:W-:Y:S08]  /*6fa0*/  STL [R1+0x8a8], R22 ;  /* 0x0008a81601007387 */ /* 0x0001f00000100800 */
[----:B------:R-:W-:Y:S01]  /*6fb0*/  @!P6 IMAD.IADD R2, R2, 0x1, -R0 ;  /* 0x000000010202e824 */ /* 0x000fe200078e0a00 */
[C---:B------:R-:W-:Y:S01]  /*6fc0*/  ISETP.GT.U32.AND P6, PT, R0.reuse, R4, PT ;  /* 0x000000040000720c */ /* 0x040fe20003fc4070 */
[----:B0-----:R-:W4:Y:S01]  /*6fd0*/  LDL.LU R22, [R1+0x78] ;  /* 0x0000780001167983 */ /* 0x001f220000300800 */
[----:B---3--:R-:W-:Y:S01]  /*6fe0*/  @!P0 IMAD.MOV R23, RZ, RZ, -R23 ;  /* 0x000000ffff178224 */ /* 0x008fe200078e0a17 */
[----:B------:R-:W-:-:S10]  /*6ff0*/  ISETP.GT.U32.AND P1, PT, R0, R27, PT ;  /* 0x0000001b0000720c */ /* 0x000fd40003f24070 */
[----:B------:R-:W-:Y:S01]  /*7000*/  @!P6 IMAD.IADD R4, R4, 0x1, -R0 ;  /* 0x000000010404e824 */ /* 0x000fe200078e0a00 */
[C---:B------:R-:W-:Y:S01]  /*7010*/  ISETP.GT.U32.AND P2, PT, R0.reuse, R28, PT ;  /* 0x0000001c0000720c */ /* 0x040fe20003f44070 */
[----:B------:R-:W-:Y:S01]  /*7020*/  STL [R1+0x8b0], R23 ;  /* 0x0008b01701007387 */ /* 0x000fe20000100800 */
[C---:B------:R-:W-:Y:S02]  /*7030*/  ISETP.GT.U32.AND P0, PT, R0.reuse, R29, PT ;  /* 0x0000001d0000720c */ /* 0x040fe40003f04070 */
[C---:B------:R-:W-:Y:S01]  /*7040*/  ISETP.GT.U32.AND P5, PT, R0.reuse, R2, PT ;  /* 0x000000020000720c */ /* 0x040fe20003fa4070 */
[----:B------:R0:W-:Y:S01]  /*7050*/  STL [R1+0x8b4], R24 ;  /* 0x0008b41801007387 */ /* 0x0001e20000100800 */
[----:B------:R-:W-:-:S03]  /*7060*/  ISETP.GT.U32.AND P6, PT, R0, R5, PT ;  /* 0x000000050000720c */ /* 0x000fc60003fc4070 */
[----:B------:R-:W-:Y:S04]  /*7070*/  STL [R1+0x8b8], R25 ;  /* 0x0008b81901007387 */ /* 0x000fe80000100800 */
[----:B------:R-:W3:Y:S01]  /*7080*/  LDL.LU R12, [R1+0x8f0] ;  /* 0x0008f000010c7983 */ /* 0x000ee20000300800 */
[----:B------:R-:W-:Y:S01]  /*7090*/  @!P3 IMAD.MOV R26, RZ, RZ, -R26 ;  /* 0x000000ffff1ab224 */ /* 0x000fe200078e0a1a */
[C---:B------:R-:W-:Y:S01]  /*70a0*/  ISETP.GT.U32.AND P3, PT, R0.reuse, R6, PT ;  /* 0x000000060000720c */ /* 0x040fe20003f64070 */
[--C-:B------:R-:W-:Y:S01]  /*70b0*/  @!P1 IMAD.IADD R27, R27, 0x1, -R0.reuse ;  /* 0x000000011b1b9824 */ /* 0x100fe200078e0a00 */
[----:B------:R-:W-:Y:S01]  /*70c0*/  ISETP.GT.U32.AND P1, PT, R0, R7, PT ;  /* 0x000000070000720c */ /* 0x000fe20003f24070 */
[--C-:B------:R-:W-:Y:S01]  /*70d0*/  @!P2 IMAD.IADD R28, R28, 0x1, -R0.reuse ;  /* 0x000000011c1ca824 */ /* 0x100fe200078e0a00 */
[C---:B------:R-:W-:Y:S01]  /*70e0*/  ISETP.GT.U32.AND P2, PT, R0.reuse, R8, PT ;  /* 0x000000080000720c */ /* 0x040fe20003f44070 */
[--C-:B------:R-:W-:Y:S01]  /*70f0*/  @!P0 IMAD.IADD R29, R29, 0x1, -R0.reuse ;  /* 0x000000011d1d8824 */ /* 0x100fe200078e0a00 */
[----:B------:R-:W-:Y:S01]  /*7100*/  ISETP.GT.U32.AND P0, PT, R0, R9, PT ;  /* 0x000000090000720c */ /* 0x000fe20003f04070 */
[--C-:B------:R-:W-:Y:S01]  /*7110*/  @!P5 IMAD.IADD R2, R2, 0x1, -R0.reuse ;  /* 0x000000010202d824 */ /* 0x100fe200078e0a00 */
[C---:B------:R-:W-:Y:S01]  /*7120*/  ISETP.GT.U32.AND P5, PT, R0.reuse, R10, PT ;  /* 0x0000000a0000720c */ /* 0x040fe20003fa4070 */
[----:B------:R-:W-:Y:S01]  /*7130*/  @!P6 IMAD.IADD R5, R5, 0x1, -R0 ;  /* 0x000000010505e824 */ /* 0x000fe200078e0a00 */
[----:B------:R-:W-:-:S03]  /*7140*/  ISETP.GT.U32.AND P6, PT, R0, R4, PT ;  /* 0x000000040000720c */ /* 0x000fc60003fc4070 */
[--C-:B------:R-:W-:Y:S01]  /*7150*/  @!P3 IMAD.IADD R6, R6, 0x1, -R0.reuse ;  /* 0x000000010606b824 */ /* 0x100fe200078e0a00 */
[----:B--2---:R-:W-:Y:S01]  /*7160*/  ISETP.GE.AND P3, PT, R21, RZ, PT ;  /* 0x000000ff1500720c */ /* 0x004fe20003f66270 */
[--C-:B------:R-:W-:Y:S01]  /*7170*/  @!P1 IMAD.IADD R7, R7, 0x1, -R0.reuse ;  /* 0x0000000107079824 */ /* 0x100fe200078e0a00 */
[----:B------:R-:W-:Y:S01]  /*7180*/  ISETP.GT.U32.AND P4, PT, R0, R5, PT ;  /* 0x000000050000720c */ /* 0x000fe20003f84070 */
[--C-:B------:R-:W-:Y:S01]  /*7190*/  @!P2 IMAD.IADD R8, R8, 0x1, -R0.reuse ;  /* 0x000000010808a824 */ /* 0x100fe200078e0a00 */
[----:B-----5:R-:W-:Y:S01]  /*71a0*/  ISETP.GE.AND P2, PT, R3, RZ, PT ;  /* 0x000000ff0300720c */ /* 0x020fe20003f46270 */
[--C-:B------:R-:W-:Y:S01]  /*71b0*/  @!P0 IMAD.IADD R9, R9, 0x1, -R0.reuse ;  /* 0x0000000109098824 */ /* 0x100fe200078e0a00 */
[----:B----4-:R-:W-:Y:S01]  /*71c0*/  ISETP.GE.AND P0, PT, R20, RZ, PT ;  /* 0x000000ff1400720c */ /* 0x010fe20003f06270 */
[--C-:B------:R-:W-:Y:S01]  /*71d0*/  @!P5 IMAD.IADD R10, R10, 0x1, -R0.reuse ;  /* 0x000000010a0ad824 */ /* 0x100fe200078e0a00 */
[----:B------:R-:W-:Y:S01]  /*71e0*/  ISETP.GE.AND P5, PT, R19, RZ, PT ;  /* 0x000000ff1300720c */ /* 0x000fe20003fa6270 */
[----:B------:R-:W-:Y:S01]  /*71f0*/  @!P6 IMAD.IADD R4, R4, 0x1, -R0 ;  /* 0x000000010404e824 */ /* 0x000fe200078e0a00 */
[----:B------:R-:W-:Y:S01]  /*7200*/  ISETP.GE.AND P6, PT, R22, RZ, PT ;  /* 0x000000ff1600720c */ /* 0x000fe20003fc6270 */
[----:B------:R-:W-:Y:S01]  /*7210*/  STL [R1+0x8bc], R26 ;  /* 0x0008bc1a01007387 */ /* 0x000fe20000100800 */
[----:B------:R-:W1:Y:S01]  /*7220*/  LDC R20, c[0x0][0x230] ;  /* 0x00008c00ff147b82 */ /* 0x000e620000000800 */
[----:B------:R-:W-:-:S02]  /*7230*/  @!P3 IMAD.MOV R27, RZ, RZ, -R27 ;  /* 0x000000ffff1bb224 */ /* 0x000fc400078e0a1b */
[----:B------:R-:W-:Y:S02]  /*7240*/  @!P4 IMAD.IADD R5, R5, 0x1, -R0 ;  /* 0x000000010505c824 */ /* 0x000fe400078e0a00 */
[----:B------:R-:W-:Y:S02]  /*7250*/  @!P2 IMAD.MOV R29, RZ, RZ, -R29 ;  /* 0x000000ffff1da224 */ /* 0x000fe400078e0a1d */
[----:B------:R-:W-:Y:S02]  /*7260*/  @!P0 IMAD.MOV R2, RZ, RZ, -R2 ;  /* 0x000000ffff028224 */ /* 0x000fe400078e0a02 */
[----:B------:R-:W-:Y:S02]  /*7270*/  @!P5 IMAD.MOV R4, RZ, RZ, -R4 ;  /* 0x000000ffff04d224 */ /* 0x000fe400078e0a04 */
[----:B------:R-:W-:Y:S01]  /*7280*/  @!P6 IMAD.MOV R5, RZ, RZ, -R5 ;  /* 0x000000ffff05e224 */ /* 0x000fe200078e0a05 */
[----:B------:R-:W-:Y:S02]  /*7290*/  ISETP.GT.U32.AND P3, PT, R0, R6, PT ;  /* 0x000000060000720c */ /* 0x000fe40003f64070 */
[----:B------:R-:W-:-:S02]  /*72a0*/  ISETP.GE.AND P6, PT, R18, RZ, PT ;  /* 0x000000ff1200720c */ /* 0x000fc40003fc6270 */
[----:B------:R-:W-:-:S09]  /*72b0*/  ISETP.GT.U32.AND P2, PT, R0, R8, PT ;  /* 0x000000080000720c */ /* 0x000fd20003f44070 */
[----:B------:R-:W-:Y:S01]  /*72c0*/  @!P3 IMAD.IADD R6, R6, 0x1, -R0 ;  /* 0x000000010606b824 */ /* 0x000fe200078e0a00 */
[----:B------:R-:W-:Y:S01]  /*72d0*/  ISETP.GE.AND P3, PT, R17, RZ, PT ;  /* 0x000000ff1100720c */ /* 0x000fe20003f66270 */
[----:B-1----:R-:W-:Y:S01]  /*72e0*/  VIADD R20, R20, 0x3f ;  /* 0x0000003f14147836 */ /* 0x002fe20000000000 */
[----:B------:R-:W-:-:S04]  /*72f0*/  ISETP.GT.U32.AND P0, PT, R0, R9, PT ;  /* 0x000000090000720c */ /* 0x000fc80003f04070 */
[----:B------:R-:W-:Y:S01]  /*7300*/  SHF.R.S32.HI R19, RZ, 0x1f, R20 ;  /* 0x0000001fff137819 */ /* 0x000fe20000011414 */
[----:B------:R-:W-:Y:S01]  /*7310*/  @!P2 IMAD.IADD R8, R8, 0x1, -R0 ;  /* 0x000000010808a824 */ /* 0x000fe200078e0a00 */
[----:B------:R-:W-:Y:S02]  /*7320*/  ISETP.GT.U32.AND P5, PT, R0, R10, PT ;  /* 0x0000000a0000720c */ /* 0x000fe40003fa4070 */
[----:B------:R-:W-:-:S05]  /*7330*/  ISETP.GE.AND P2, PT, R15, RZ, PT ;  /* 0x000000ff0f00720c */ /* 0x000fca0003f46270 */
[----:B------:R-:W-:Y:S01]  /*7340*/  @!P0 IMAD.IADD R9, R9, 0x1, -R0 ;  /* 0x0000000109098824 */ /* 0x000fe200078e0a00 */
[----:B------:R-:W-:-:S05]  /*7350*/  ISETP.GE.AND P0, PT, R14, RZ, PT ;  /* 0x000000ff0e00720c */ /* 0x000fca0003f06270 */
[----:B------:R-:W-:Y:S01]  /*7360*/  @!P5 IMAD.IADD R10, R10, 0x1, -R0 ;  /* 0x000000010a0ad824 */ /* 0x000fe200078e0a00 */
[----:B------:R-:W-:Y:S02]  /*7370*/  ISETP.GE.AND P5, PT, R13, RZ, PT ;  /* 0x000000ff0d00720c */ /* 0x000fe40003fa6270 */
[----:B---3--:R-:W-:Y:S02]  /*7380*/  ISETP.GE.AND P1, PT, R12, RZ, PT ;  /* 0x000000ff0c00720c */ /* 0x008fe40003f26270 */
[----:B------:R-:W2:Y:S04]  /*7390*/  LDL.LU R12, [R1+0x8ec] ;  /* 0x0008ec00010c7983 */ /* 0x000ea80000300800 */
[----:B------:R-:W3:Y:S07]  /*73a0*/  LDL.LU R3, [R1+0x8e8] ;  /* 0x0008e80001037983 */ /* 0x000eee0000300800 */
[----:B------:R-:W-:Y:S01]  /*73b0*/  @!P1 IMAD.MOV R28, RZ, RZ, -R28 ;  /* 0x000000ffff1c9224 */ /* 0x000fe200078e0a1c */
[----:B------:R-:W-:Y:S01]  /*73c0*/  STL [R1+0x8cc], R27 ;  /* 0x0008cc1b01007387 */ /* 0x000fe20000100800 */
[----:B------:R-:W-:-:S03]  /*73d0*/  ISETP.GT.U32.AND P1, PT, R0, R7, PT ;  /* 0x000000070000720c */ /* 0x000fc60003f24070 */
[----:B------:R-:W-:Y:S04]  /*73e0*/  STL [R1+0x8d0], R28 ;  /* 0x0008d01c01007387 */ /* 0x000fe80000100800 */
[----:B------:R-:W-:Y:S04]  /*73f0*/  STL [R1+0x8d4], R29 ;  /* 0x0008d41d01007387 */ /* 0x000fe80000100800 */
[----:B------:R1:W-:Y:S04]  /*7400*/  STL [R1+0x8d8], R2 ;  /* 0x0008d80201007387 */ /* 0x0003e80000100800 */
[----:B------:R4:W-:Y:S04]  /*7410*/  STL [R1+0x8dc], R4 ;  /* 0x0008dc0401007387 */ /* 0x0009e80000100800 */
[----:B------:R-:W-:Y:S04]  /*7420*/  STL [R1+0x8e0], R5 ;  /* 0x0008e00501007387 */ /* 0x000fe80000100800 */
[----:B0-----:R-:W4:Y:S04]  /*7430*/  LDL.LU R24, [R1+0x20] ;  /* 0x0000200001187983 */ /* 0x001f280000300800 */
[----:B------:R-:W5:Y:S01]  /*7440*/  LDL.LU R18, [R1+0x18] ;  /* 0x0000180001127983 */ /* 0x000f620000300800 */
[----:B------:R-:W-:Y:S01]  /*7450*/  @!P1 IMAD.IADD R7, R7, 0x1, -R0 ;  /* 0x0000000107079824 */ /* 0x000fe200078e0a00 */
[----:B------:R-:W-:-:S02]  /*7460*/  ISETP.GE.AND P1, PT, R16, RZ, PT ;  /* 0x000000ff1000720c */ /* 0x000fc40003f26270 */
[----:B------:R-:W5:Y:S04]  /*7470*/  LDL.LU R16, [R1+0x14] ;  /* 0x0000140001107983 */ /* 0x000f680000300800 */
[----:B------:R-:W5:Y:S04]  /*7480*/  LDL.LU R17, [R1+0x54] ;  /* 0x0000540001117983 */ /* 0x000f680000300800 */
[----:B------:R-:W5:Y:S01]  /*7490*/  LDL.LU R23, [R1+0x84] ;  /* 0x0000840001177983 */ /* 0x000f620000300800 */
[----:B-1----:R-:W-:-:S03]  /*74a0*/  LEA.HI R2, R19, R20, RZ, 0x6 ;  /* 0x0000001413027211 */ /* 0x002fc600078f30ff */
[----:B------:R-:W5:Y:S04]  /*74b0*/  LDL.LU R22, [R1+0x88] ;  /* 0x0000880001167983 */ /* 0x000f680000300800 */
[----:B------:R-:W5:Y:S04]  /*74c0*/  LDL.LU R21, [R1+0x90] ;  /* 0x0000900001157983 */ /* 0x000f680000300800 */
[----:B------:R-:W5:Y:S04]  /*74d0*/  LDL.LU R20, [R1+0x94] ;  /* 0x0000940001147983 */ /* 0x000f680000300800 */
[----:B------:R-:W5:Y:S04]  /*74e0*/  LDL.LU R15, [R1+0xa4] ;  /* 0x0000a400010f7983 */ /* 0x000f680000300800 */
[----:B------:R-:W5:Y:S04]  /*74f0*/  LDL.LU R14, [R1+0x1d8] ;  /* 0x0001d800010e7983 */ /* 0x000f680000300800 */
[----:B------:R-:W5:Y:S04]  /*7500*/  LDL.LU R19, [R1+0xac] ;  /* 0x0000ac0001137983 */ /* 0x000f680000300800 */
[----:B------:R-:W5:Y:S01]  /*7510*/  LDL.LU R13, [R1+0x1d4] ;  /* 0x0001d400010d7983 */ /* 0x000f620000300800 */
[----:B------:R-:W-:-:S13]  /*7520*/  ISETP.GT.U32.AND P4, PT, R0, R11, PT ;  /* 0x0000000b0000720c */ /* 0x000fda0003f84070 */
[----:B------:R-:W-:-:S05]  /*7530*/  @!P4 IMAD.IADD R11, R11, 0x1, -R0 ;  /* 0x000000010b0bc824 */ /* 0x000fca00078e0a00 */
[----:B------:R-:W-:Y:S01]  /*7540*/  ISETP.GT.U32.AND P4, PT, R0, R11, PT ;  /* 0x0000000b0000720c */ /* 0x000fe20003f84070 */
[----:B------:R-:W-:-:S12]  /*7550*/  @!P6 IMAD.MOV R6, RZ, RZ, -R6 ;  /* 0x000000ffff06e224 */ /* 0x000fd800078e0a06 */
[----:B------:R-:W-:Y:S01]  /*7560*/  @!P4 IMAD.IADD R11, R11, 0x1, -R0 ;  /* 0x000000010b0bc824 */ /* 0x000fe200078e0a00 */
[----:B------:R-:W-:Y:S01]  /*7570*/  STL [R1+0x8e4], R6 ;  /* 0x0008e40601007387 */ /* 0x000fe20000100800 */
[----:B---3--:R-:W-:Y:S02]  /*7580*/  ISETP.NE.AND P4, PT, R3, RZ, PT ;  /* 0x000000ff0300720c */ /* 0x008fe40003f85270 */
[----:B------:R-:W-:-:S04]  /*7590*/  LOP3.LUT R3, RZ, R3, RZ, 0x33, !PT ;  /* 0x00000003ff037212 */ /* 0x000fc800078e33ff */
[----:B--2---:R-:W-:-:S05]  /*75a0*/  SEL R0, R3, R12, !P4 ;  /* 0x0000000c03007207 */ /* 0x004fca0006000000 */
[----:B------:R0:W-:Y:S01]  /*75b0*/  STL [R1+0x28], R0 ;  /* 0x0000280001007387 */ /* 0x0001e20000100800 */
[C---:B----4-:R-:W-:Y:S02]  /*75c0*/  SEL R4, R3.reuse, R24, !P4 ;  /* 0x0000001803047207 */ /* 0x050fe40006000000 */
[----:B-----5:R-:W-:-:S03]  /*75d0*/  SEL R2, R3, R18, !P4 ;  /* 0x0000001203027207 */ /* 0x020fc60006000000 */
[----:B------:R-:W-:Y:S04]  /*75e0*/  STL [R1+0x1c], R4 ;  /* 0x00001c0401007387 */ /* 0x000fe80000100800 */
[----:B------:R-:W2:Y:S01]  /*75f0*/  LDL.LU R12, [R1+0x1c4] ;  /* 0x0001c400010c7983 */ /* 0x000ea20000300800 */
[----:B0-----:R-:W-:-:S03]  /*7600*/  SEL R0, R3, R16, !P4 ;  /* 0x0000001003007207 */ /* 0x001fc60006000000 */
[----:B------:R0:W-:Y:S04]  /*7610*/  STL [R1+0x10], R2 ;  /* 0x0000100201007387 */ /* 0x0001e80000100800 */
[----:B------:R-:W3:Y:S04]  /*7620*/  LDL.LU R6, [R1+0x1cc] ;  /* 0x0001cc0001067983 */ /* 0x000ee80000300800 */
[----:B------:R-:W4:Y:S01]  /*7630*/  LDL.LU R16, [R1+0x1c8] ;  /* 0x0001c80001107983 */ /* 0x000f220000300800 */
[----:B0-----:R-:W-:-:S03]  /*7640*/  SEL R2, R3, R17, !P4 ;  /* 0x0000001103027207 */ /* 0x001fc60006000000 */
[----:B------:R-:W5:Y:S04]  /*7650*/  LDL.LU R5, [R1+0xb0] ;  /* 0x0000b00001057983 */ /* 0x000f680000300800 */
[----:B------:R-:W5:Y:S04]  /*7660*/  LDL.LU R4, [R1+0xbc] ;  /* 0x0000bc0001047983 */ /* 0x000f680000300800 */
[----:B------:R0:W-:Y:S04]  /*7670*/  STL [R1+0x14], R2 ;  /* 0x0000140201007387 */ /* 0x0001e80000100800 */
[----:B------:R-:W5:Y:S04]  /*7680*/  LDL.LU R27, [R1+0xc0] ;  /* 0x0000c000011b7983 */ /* 0x000f680000300800 */
[----:B------:R-:W5:Y:S04]  /*7690*/  LDL.LU R26, [R1+0xc8] ;  /* 0x0000c800011a7983 */ /* 0x000f680000300800 */
[----:B------:R-:W5:Y:S01]  /*76a0*/  LDL.LU R25, [R1+0xcc] ;  /* 0x0000cc0001197983 */ /* 0x000f620000300800 */
[----:B0-----:R-:W-:-:S03]  /*76b0*/  SEL R2, R3, R23, !P4 ;  /* 0x0000001703027207 */ /* 0x001fc60006000000 */
[----:B------:R-:W5:Y:S01]  /*76c0*/  LDL.LU R24, [R1+0xd4] ;  /* 0x0000d40001187983 */ /* 0x000f620000300800 */
[----:B------:R-:W-:-:S03]  /*76d0*/  SEL R22, R3, R22, !P4 ;  /* 0x0000001603167207 */ /* 0x000fc60006000000 */
[----:B------:R-:W5:Y:S01]  /*76e0*/  LDL.LU R18, [R1+0xd8] ;  /* 0x0000d80001127983 */ /* 0x000f620000300800 */
[----:B------:R-:W-:-:S03]  /*76f0*/  SEL R21, R3, R21, !P4 ;  /* 0x0000001503157207 */ /* 0x000fc60006000000 */
[----:B------:R-:W5:Y:S01]  /*7700*/  LDL.LU R17, [R1+0xe0] ;  /* 0x0000e00001117983 */ /* 0x000f620000300800 */
[----:B------:R-:W-:-:S03]  /*7710*/  SEL R15, R3, R15, !P4 ;  /* 0x0000000f030f7207 */ /* 0x000fc60006000000 */
[----:B------:R0:W-:Y:S01]  /*7720*/  STL [R1+0x20], R2 ;  /* 0x0000200201007387 */ /* 0x0001e20000100800 */
[----:B------:R-:W-:-:S03]  /*7730*/  SEL R14, R3, R14, !P4 ;  /* 0x0000000e030e7207 */ /* 0x000fc60006000000 */
[----:B------:R-:W-:Y:S01]  /*7740*/  STL [R1+0x38], R22 ;  /* 0x0000381601007387 */ /* 0x000fe20000100800 */
[----:B0-----:R-:W-:-:S03]  /*7750*/  SEL R2, R3, R20, !P4 ;  /* 0x0000001403027207 */ /* 0x001fc60006000000 */
[----:B------:R-:W-:Y:S04]  /*7760*/  STL [R1+0x40], R21 ;  /* 0x0000401501007387 */ /* 0x000fe80000100800 */
[----:B------:R0:W-:Y:S01]  /*7770*/  STL [R1+0x64], R2 ;  /* 0x0000640201007387 */ /* 0x0001e20000100800 */
[----:B------:R-:W-:-:S03]  /*7780*/  SEL R19, R3, R19, !P4 ;  /* 0x0000001303137207 */ /* 0x000fc60006000000 */
[----:B0-----:R-:W5:Y:S04]  /*7790*/  LDL.LU R2, [R1+0x110] ;  /* 0x0001100001027983 */ /* 0x001f680000300800 */
[----:B------:R0:W-:Y:S04]  /*77a0*/  STL [R1+0x68], R15 ;  /* 0x0000680f01007387 */ /* 0x0001e80000100800 */
[----:B------:R-:W5:Y:S04]  /*77b0*/  LDL.LU R29, [R1+0x188] ;  /* 0x00018800011d7983 */ /* 0x000f680000300800 */
[----:B------:R1:W-:Y:S04]  /*77c0*/  STL [R1+0x84], R14 ;  /* 0x0000840e01007387 */ /* 0x0003e80000100800 */
[----:B------:R-:W5:Y:S01]  /*77d0*/  LDL.LU R28, [R1+0x1ac] ;  /* 0x0001ac00011c7983 */ /* 0x000f620000300800 */
[----:B------:R-:W-:-:S03]  /*77e0*/  SEL R13, R3, R13, !P4 ;  /* 0x0000000d030d7207 */ /* 0x000fc60006000000 */
[----:B0-----:R-:W5:Y:S04]  /*77f0*/  LDL.LU R15, [R1+0x1b0] ;  /* 0x0001b000010f7983 */ /* 0x001f680000300800 */
[----:B-1----:R-:W5:Y:S04]  /*7800*/  LDL.LU R14, [R1+0x1c0] ;  /* 0x0001c000010e7983 */ /* 0x002f680000300800 */
[----:B------:R-:W5:Y:S04]  /*7810*/  LDL.LU R23, [R1+0x1b4] ;  /* 0x0001b40001177983 */ /* 0x000f680000300800 */
[----:B------:R0:W-:Y:S04]  /*7820*/  STL [R1+0x88], R19 ;  /* 0x0000881301007387 */ /* 0x0001e80000100800 */
[----:B------:R-:W5:Y:S04]  /*7830*/  LDL.LU R22, [R1+0x1b8] ;  /* 0x0001b80001167983 */ /* 0x000f680000300800 */
[----:B------:R1:W-:Y:S04]  /*7840*/  STL [R1+0x90], R13 ;  /* 0x0000900d01007387 */ /* 0x0003e80000100800 */
[----:B------:R-:W5:Y:S04]  /*7850*/  LDL.LU R21, [R1+0x1bc] ;  /* 0x0001bc0001157983 */ /* 0x000f680000300800 */
[----:B------:R-:W5:Y:S04]  /*7860*/  LDL.LU R20, [R1+0x18c] ;  /* 0x00018c0001147983 */ /* 0x000f680000300800 */
[----:B0-----:R-:W5:Y:S04]  /*7870*/  LDL.LU R19, [R1+0x190] ;  /* 0x0001900001137983 */ /* 0x001f680000300800 */
[----:B-1----:R-:W5:Y:S01]  /*7880*/  LDL.LU R13, [R1+0x1a8] ;  /* 0x0001a800010d7983 */ /* 0x002f620000300800 */
[----:B--2---:R-:W-:-:S05]  /*7890*/  SEL R12, R3, R12, !P4 ;  /* 0x0000000c030c7207 */ /* 0x004fca0006000000 */
[----:B------:R3:W-:Y:S02]  /*78a0*/  STL [R1+0x94], R12 ;  /* 0x0000940c01007387 */ /* 0x0007e40000100800 */
[C---:B---3--:R-:W-:Y:S02]  /*78b0*/  SEL R12, R3.reuse, R6, !P4 ;  /* 0x00000006030c7207 */ /* 0x048fe40006000000 */
[C---:B----4-:R-:W-:Y:S02]  /*78c0*/  SEL R6, R3.reuse, R16, !P4 ;  /* 0x0000001003067207 */ /* 0x050fe40006000000 */
[----:B------:R-:W2:Y:S01]  /*78d0*/  LDL.LU R16, [R1+0x194] ;  /* 0x0001940001107983 */ /* 0x000ea20000300800 */
[C---:B-----5:R-:W-:Y:S02]  /*78e0*/  SEL R5, R3.reuse, R5, !P4 ;  /* 0x0000000503057207 */ /* 0x060fe40006000000 */
[C---:B------:R-:W-:Y:S01]  /*78f0*/  SEL R4, R3.reuse, R4, !P4 ;  /* 0x0000000403047207 */ /* 0x040fe20006000000 */
[----:B------:R-:W-:Y:S04]  /*7900*/  STL [R1+0xa4], R12 ;  /* 0x0000a40c01007387 */ /* 0x000fe80000100800 */
[----:B------:R0:W-:Y:S04]  /*7910*/  STL [R1+0xac], R6 ;  /* 0x0000ac0601007387 */ /* 0x0001e80000100800 */
[----:B------:R1:W-:Y:S01]  /*7920*/  STL [R1+0xb0], R5 ;  /* 0x0000b00501007387 */ /* 0x0003e20000100800 */
[----:B0-----:R-:W-:-:S03]  /*7930*/  SEL R6, R3, R27, !P4 ;  /* 0x0000001b03067207 */ /* 0x001fc60006000000 */
[----:B------:R0:W-:Y:S01]  /*7940*/  STL [R1+0xbc], R4 ;  /* 0x0000bc0401007387 */ /* 0x0001e20000100800 */
[----:B-1----:R-:W-:-:S03]  /*7950*/  SEL R5, R3, R26, !P4 ;  /* 0x0000001a03057207 */ /* 0x002fc60006000000 */
[----:B------:R1:W-:Y:S01]  /*7960*/  STL [R1+0xc0], R6 ;  /* 0x0000c00601007387 */ /* 0x0003e20000100800 */
[----:B0-----:R-:W-:-:S03]  /*7970*/  SEL R4, R3, R25, !P4 ;  /* 0x0000001903047207 */ /* 0x001fc60006000000 */
[----:B------:R0:W-:Y:S01]  /*7980*/  STL [R1+0xc8], R5 ;  /* 0x0000c80501007387 */ /* 0x0001e20000100800 */
[----:B-1----:R-:W-:-:S03]  /*7990*/  SEL R6, R3, R24, !P4 ;  /* 0x0000001803067207 */ /* 0x002fc60006000000 */
[----:B------:R1:W-:Y:S04]  /*79a0*/  STL [R1+0xcc], R4 ;  /* 0x0000cc0401007387 */ /* 0x0003e80000100800 */
[----:B------:R-:W-:Y:S01]  /*79b0*/  STL [R1+0xd4], R6 ;  /* 0x0000d40601007387 */ /* 0x000fe20000100800 */
[----:B0-----:R-:W-:-:S03]  /*79c0*/  SEL R5, R3, R18, !P4 ;  /* 0x0000001203057207 */ /* 0x001fc60006000000 */
[----:B------:R-:W3:Y:S01]  /*79d0*/  LDL.LU R27, [R1+0x1a4] ;  /* 0x0001a400011b7983 */ /* 0x000ee20000300800 */
[----:B-1----:R-:W-:-:S03]  /*79e0*/  SEL R4, R3, R17, !P4 ;  /* 0x0000001103047207 */ /* 0x002fc60006000000 */
[----:B------:R-:W-:Y:S04]  /*79f0*/  STL [R1+0xd8], R5 ;  /* 0x0000d80501007387 */ /* 0x000fe80000100800 */
[----:B------:R-:W4:Y:S04]  /*7a00*/  LDL.LU R26, [R1+0x198] ;  /* 0x00019800011a7983 */ /* 0x000f280000300800 */
[----:B------:R0:W-:Y:S04]  /*7a10*/  STL [R1+0xe0], R4 ;  /* 0x0000e00401007387 */ /* 0x0001e80000100800 */
[----:B------:R-:W5:Y:S04]  /*7a20*/  LDL.LU R25, [R1+0x1a0] ;  /* 0x0001a00001197983 */ /* 0x000f680000300800 */
[----:B------:R-:W5:Y:S01]  /*7a30*/  LDL.LU R24, [R1+0x19c] ;  /* 0x00019c0001187983 */ /* 0x000f620000300800 */
[----:B0-----:R-:W-:-:S03]  /*7a40*/  SEL R4, R3, R2, !P4 ;  /* 0x0000000203047207 */ /* 0x001fc60006000000 */
[----:B------:R-:W5:Y:S01]  /*7a50*/  LDL.LU R18, [R1+0x184] ;  /* 0x0001840001127983 */ /* 0x000f620000300800 */
[----:B------:R-:W-:-:S03]  /*7a60*/  SEL R2, R3, R29, !P4 ;  /* 0x0000001d03027207 */ /* 0x000fc60006000000 */
[----:B------:R-:W5:Y:S01]  /*7a70*/  LDL.LU R17, [R1+0x180] ;  /* 0x0001800001117983 */ /* 0x000f620000300800 */
[----:B------:R-:W-:-:S03]  /*7a80*/  SEL R5, R3, R28, !P4 ;  /* 0x0000001c03057207 */ /* 0x000fc60006000000 */
[----:B------:R0:W-:Y:S04]  /*7a90*/  STL [R1+0x110], R4 ;  /* 0x0001100401007387 */ /* 0x0001e80000100800 */
[----:B------:R1:W-:Y:S01]  /*7aa0*/  STL [R1+0x188], R2 ;  /* 0x0001880201007387 */ /* 0x0003e20000100800 */
[----:B0-----:R-:W-:-:S03]  /*7ab0*/  SEL R4, R3, R15, !P4 ;  /* 0x0000000f03047207 */ /* 0x001fc60006000000 */
[----:B------:R0:W-:Y:S01]  /*7ac0*/  STL [R1+0x1c4], R5 ;  /* 0x0001c40501007387 */ /* 0x0001e20000100800 */
[----:B-1----:R-:W-:-:S03]  /*7ad0*/  SEL R2, R3, R14, !P4 ;  /* 0x0000000e03027207 */ /* 0x002fc60006000000 */
[----:B------:R-:W5:Y:S04]  /*7ae0*/  LDL.LU R15, [R1+0x160] ;  /* 0x00016000010f7983 */ /* 0x000f680000300800 */
[----:B------:R1:W-:Y:S01]  /*7af0*/  STL [R1+0x1c8], R4 ;  /* 0x0001c80401007387 */ /* 0x0003e20000100800 */
[----:B0-----:R-:W-:-:S03]  /*7b00*/  SEL R5, R3, R23, !P4 ;  /* 0x0000001703057207 */ /* 0x001fc60006000000 */
[----:B------:R-:W5:Y:S04]  /*7b10*/  LDL.LU R14, [R1+0x17c] ;  /* 0x00017c00010e7983 */ /* 0x000f680000300800 */
[----:B------:R0:W-:Y:S01]  /*7b20*/  STL [R1+0x1dc], R2 ;  /* 0x0001dc0201007387 */ /* 0x0001e20000100800 */
[----:B-1----:R-:W-:-:S03]  /*7b30*/  SEL R4, R3, R22, !P4 ;  /* 0x0000001603047207 */ /* 0x002fc60006000000 */
[----:B------:R1:W-:Y:S01]  /*7b40*/  STL [R1+0x1d8], R5 ;  /* 0x0001d80501007387 */ /* 0x0003e20000100800 */
[----:B0-----:R-:W-:-:S03]  /*7b50*/  SEL R2, R3, R21, !P4 ;  /* 0x0000001503027207 */ /* 0x001fc60006000000 */
[----:B------:R0:W-:Y:S01]  /*7b60*/  STL [R1+0x1d4], R4 ;  /* 0x0001d40401007387 */ /* 0x0001e20000100800 */
[----:B-1----:R-:W-:-:S03]  /*7b70*/  SEL R5, R3, R20, !P4 ;  /* 0x0000001403057207 */ /* 0x002fc60006000000 */
[----:B------:R1:W-:Y:S04]  /*7b80*/  STL [R1+0x1cc], R2 ;  /* 0x0001cc0201007387 */ /* 0x0003e80000100800 */
[----:B------:R1:W-:Y:S01]  /*7b90*/  STL [R1+0x1c0], R5 ;  /* 0x0001c00501007387 */ /* 0x0003e20000100800 */
[----:B0-----:R-:W-:-:S03]  /*7ba0*/  SEL R4, R3, R19, !P4 ;  /* 0x0000001303047207 */ /* 0x001fc60006000000 */
[----:B------:R-:W5:Y:S01]  /*7bb0*/  LDL.LU R12, [R1+0x16c] ;  /* 0x00016c00010c7983 */ /* 0x000f620000300800 */
[----:B-1----:R-:W-:-:S03]  /*7bc0*/  SEL R2, R3, R13, !P4 ;  /* 0x0000000d03027207 */ /* 0x002fc60006000000 */
[----:B------:R0:W-:Y:S04]  /*7bd0*/  STL [R1+0x1bc], R4 ;  /* 0x0001bc0401007387 */ /* 0x0001e80000100800 */
[----:B------:R-:W5:Y:S04]  /*7be0*/  LDL.LU R6, [R1+0x178] ;  /* 0x0001780001067983 */ /* 0x000f680000300800 */
[----:B------:R2:W-:Y:S04]  /*7bf0*/  STL [R1+0x1b8], R2 ;  /* 0x0001b80201007387 */ /* 0x0005e80000100800 */
[----:B------:R-:W5:Y:S04]  /*7c00*/  LDL.LU R13, [R1+0x170] ;  /* 0x00017000010d7983 */ /* 0x000f680000300800 */
[----:B------:R-:W5:Y:S04]  /*7c10*/  LDL.LU R5, [R1+0x174] ;  /* 0x0001740001057983 */ /* 0x000f680000300800 */
[----:B0-----:R-:W5:Y:S01]  /*7c20*/  LDL.LU R4, [R1+0x168] ;  /* 0x0001680001047983 */ /* 0x001f620000300800 */
[----:B--2---:R-:W-:-:S05]  /*7c30*/  SEL R2, R3, R16, !P4 ;  /* 0x0000001003027207 */ /* 0x004fca0006000000 */
[----:B------:R3:W-:Y:S04]  /*7c40*/  STL [R1+0x1b4], R2 ;  /* 0x0001b40201007387 */ /* 0x0007e80000100800 */
[----:B------:R-:W2:Y:S04]  /*7c50*/  LDL.LU R23, [R1+0x164] ;  /* 0x0001640001177983 */ /* 0x000ea80000300800 */
[----:B------:R-:W2:Y:S04]  /*7c60*/  LDL.LU R22, [R1+0x148] ;  /* 0x0001480001167983 */ /* 0x000ea80000300800 */
[----:B------:R-:W2:Y:S04]  /*7c70*/  LDL.LU R21, [R1+0x14c] ;  /* 0x00014c0001157983 */ /* 0x000ea80000300800 */
[----:B------:R-:W2:Y:S04]  /*7c80*/  LDL.LU R20, [R1+0x15c] ;  /* 0x00015c0001147983 */ /* 0x000ea80000300800 */
[----:B------:R-:W2:Y:S04]  /*7c90*/  LDL.LU R19, [R1+0x150] ;  /* 0x0001500001137983 */ /* 0x000ea80000300800 */
[----:B------:R-:W2:Y:S01]  /*7ca0*/  LDL.LU R16, [R1+0x154] ;  /* 0x0001540001107983 */ /* 0x000ea20000300800 */
[----:B---3--:R-:W-:-:S05]  /*7cb0*/  SEL R2, R3, R27, !P4 ;  /* 0x0000001b03027207 */ /* 0x008fca0006000000 */
[----:B------:R0:W-:Y:S01]  /*7cc0*/  STL [R1+0x1b0], R2 ;  /* 0x0001b00201007387 */ /* 0x0001e20000100800 */
[C---:B----4-:R-:W-:Y:S02]  /*7cd0*/  SEL R26, R3.reuse, R26, !P4 ;  /* 0x0000001a031a7207 */ /* 0x050fe40006000000 */
[----:B-----5:R-:W-:-:S03]  /*7ce0*/  SEL R25, R3, R25, !P4 ;  /* 0x0000001903197207 */ /* 0x020fc60006000000 */
[----:B------:R-:W-:Y:S01]  /*7cf0*/  STL [R1+0x1ac], R26 ;  /* 0x0001ac1a01007387 */ /* 0x000fe20000100800 */
[----:B0-----:R-:W-:-:S03]  /*7d00*/  SEL R2, R3, R24, !P4 ;  /* 0x0000001803027207 */ /* 0x001fc60006000000 */
[----:B------:R-:W-:Y:S01]  /*7d10*/  STL [R1+0x1a8], R25 ;  /* 0x0001a81901007387 */ /* 0x000fe20000100800 */
[----:B------:R-:W-:-:S03]  /*7d20*/  SEL R18, R3, R18, !P4 ;  /* 0x0000001203127207 */ /* 0x000fc60006000000 */
[----:B------:R0:W-:Y:S01]  /*7d30*/  STL [R1+0x1a4], R2 ;  /* 0x0001a40201007387 */ /* 0x0001e20000100800 */
[----:B------:R-:W-:-:S03]  /*7d40*/  SEL R17, R3, R17, !P4 ;  /* 0x0000001103117207 */ /* 0x000fc60006000000 */
[----:B0-----:R-:W3:Y:S04]  /*7d50*/  LDL.LU R2, [R1+0x158] ;  /* 0x0001580001027983 */ /* 0x001ee80000300800 */
[----:B------:R0:W-:Y:S04]  /*7d60*/  STL [R1+0x1a0], R18 ;  /* 0x0001a01201007387 */ /* 0x0001e80000100800 */
[----:B------:R-:W4:Y:S04]  /*7d70*/  LDL.LU R29, [R1+0x12c] ;  /* 0x00012c00011d7983 */ /* 0x000f280000300800 */
[----:B------:R1:W-:Y:S01]  /*7d80*/  STL [R1+0x19c], R17 ;  /* 0x00019c1101007387 */ /* 0x0003e20000100800 */
[----:B------:R-:W-:-:S03]  /*7d90*/  SEL R15, R3, R15, !P4 ;  /* 0x0000000f030f7207 */ /* 0x000fc60006000000 */
[----:B------:R-:W5:Y:S04]  /*7da0*/  LDL.LU R28, [R1+0x134] ;  /* 0x00013400011c7983 */ /* 0x000f680000300800 */
[----:B0-----:R-:W5:Y:S01]  /*7db0*/  LDL.LU R18, [R1+0x138] ;  /* 0x0001380001127983 */ /* 0x001f620000300800 */
[----:B------:R-:W-:-:S03]  /*7dc0*/  SEL R14, R3, R14, !P4 ;  /* 0x0000000e030e7207 */ /* 0x000fc60006000000 */
[----:B-1----:R-:W5:Y:S04]  /*7dd0*/  LDL.LU R17, [R1+0x144] ;  /* 0x0001440001117983 */ /* 0x002f680000300800 */
[----:B------:R-:W5:Y:S04]  /*7de0*/  LDL.LU R27, [R1+0x140] ;  /* 0x00014000011b7983 */ /* 0x000f680000300800 */
[----:B------:R0:W-:Y:S04]  /*7df0*/  STL [R1+0x198], R15 ;  /* 0x0001980f01007387 */ /* 0x0001e80000100800 */
[----:B------:R-:W5:Y:S04]  /*7e00*/  LDL.LU R26, [R1+0x13c] ;  /* 0x00013c00011a7983 */ /* 0x000f680000300800 */
[----:B------:R1:W-:Y:S04]  /*7e10*/  STL [R1+0x194], R14 ;  /* 0x0001940e01007387 */ /* 0x0003e80000100800 */
[----:B------:R-:W5:Y:S04]  /*7e20*/  LDL.LU R25, [R1+0x130] ;  /* 0x0001300001197983 */ /* 0x000f680000300800 */
[----:B------:R-:W5:Y:S01]  /*7e30*/  LDL.LU R24, [R1+0x128] ;  /* 0x0001280001187983 */ /* 0x000f620000300800 */
[----:B------:R-:W-:-:S03]  /*7e40*/  SEL R12, R3, R12, !P4 ;  /* 0x0000000c030c7207 */ /* 0x000fc60006000000 */
[----:B0-----:R-:W5:Y:S04]  /*7e50*/  LDL.LU R15, [R1+0x124] ;  /* 0x00012400010f7983 */ /* 0x001f680000300800 */
[----:B-1----:R-:W5:Y:S04]  /*7e60*/  LDL.LU R14, [R1+0x11c] ;  /* 0x00011c00010e7983 */ /* 0x002f680000300800 */
[----:B------:R0:W-:Y:S02]  /*7e70*/  STL [R1+0x190], R12 ;  /* 0x0001900c01007387 */ /* 0x0001e40000100800 */
[----:B0-----:R-:W-:-:S02]  /*7e80*/  SEL R12, R3, R6, !P4 ;  /* 0x00000006030c7207 */ /* 0x001fc40006000000 */
[C---:B------:R-:W-:Y:S02]  /*7e90*/  SEL R6, R3.reuse, R13, !P4 ;  /* 0x0000000d03067207 */ /* 0x040fe40006000000 */
[----:B------:R-:W5:Y:S01]  /*7ea0*/  LDL.LU R13, [R1+0x118] ;  /* 0x00011800010d7983 */ /* 0x000f620000300800 */
[C---:B------:R-:W-:Y:S02]  /*7eb0*/  SEL R5, R3.reuse, R5, !P4 ;  /* 0x0000000503057207 */ /* 0x040fe40006000000 */
[C---:B------:R-:W-:Y:S01]  /*7ec0*/  SEL R4, R3.reuse, R4, !P4 ;  /* 0x0000000403047207 */ /* 0x040fe20006000000 */
[----:B------:R-:W-:Y:S04]  /*7ed0*/  STL [R1+0x18c], R12 ;  /* 0x00018c0c01007387 */ /* 0x000fe80000100800 */
[----:B------:R2:W-:Y:S04]  /*7ee0*/  STL [R1+0x184], R6 ;  /* 0x0001840601007387 */ /* 0x0005e80000100800 */
[----:B------:R0:W-:Y:S04]  /*7ef0*/  STL [R1+0x180], R5 ;  /* 0x0001800501007387 */ /* 0x0001e80000100800 */
[----:B------:R1:W-:Y:S01]  /*7f00*/  STL [R1+0x17c], R4 ;  /* 0x00017c0401007387 */ /* 0x0003e20000100800 */
[----:B--2---:R-:W-:-:S02]  /*7f10*/  SEL R6, R3, R23, !P4 ;  /* 0x0000001703067207 */ /* 0x004fc40006000000 */
[----:B0-----:R-:W-:-:S03]  /*7f20*/  SEL R5, R3, R22, !P4 ;  /* 0x0000001603057207 */ /* 0x001fc60006000000 */
[----:B------:R0:W-:Y:S01]  /*7f30*/  STL [R1+0x178], R6 ;  /* 0x0001780601007387 */ /* 0x0001e20000100800 */
[----:B-1----:R-:W-:-:S03]  /*7f40*/  SEL R4, R3, R21, !P4 ;  /* 0x0000001503047207 */ /* 0x002fc60006000000 */
[----:B------:R1:W-:Y:S01]  /*7f50*/  STL [R1+0x174], R5 ;  /* 0x0001740501007387 */ /* 0x0003e20000100800 */
[----:B0-----:R-:W-:-:S03]  /*7f60*/  SEL R6, R3, R20, !P4 ;  /* 0x0000001403067207 */ /* 0x001fc60006000000 */
[----:B------:R0:W-:Y:S01]  /*7f70*/  STL [R1+0x170], R4 ;  /* 0x0001700401007387 */ /* 0x0001e20000100800 */
[----:B-1----:R-:W-:-:S03]  /*7f80*/  SEL R5, R3, R19, !P4 ;  /* 0x0000001303057207 */ /* 0x002fc60006000000 */
[----:B------:R-:W-:Y:S04]  /*7f90*/  STL [R1+0x16c], R6 ;  /* 0x00016c0601007387 */ /* 0x000fe80000100800 */
[----:B------:R-:W2:Y:S01]  /*7fa0*/  LDL.LU R23, [R1+0x10c] ;  /* 0x00010c0001177983 */ /* 0x000ea20000300800 */
[----:B0-----:R-:W-:-:S03]  /*7fb0*/  SEL R4, R3, R16, !P4 ;  /* 0x0000001003047207 */ /* 0x001fc60006000000 */
[----:B------:R-:W-:Y:S04]  /*7fc0*/  STL [R1+0x168], R5 ;  /* 0x0001680501007387 */ /* 0x000fe80000100800 */
[----:B------:R-:W2:Y:S04]  /*7fd0*/  LDL.LU R22, [R1+0x108] ;  /* 0x0001080001167983 */ /* 0x000ea80000300800 */
[----:B------:R3:W-:Y:S04]  /*7fe0*/  STL [R1+0x164], R4 ;  /* 0x0001640401007387 */ /* 0x0007e80000100800 */
[----:B------:R-:W2:Y:S04]  /*7ff0*/  LDL.LU R21, [R1+0x104] ;  /* 0x0001040001157983 */ /* 0x000ea80000300800 */
[----:B------:R-:W2:Y:S04]  /*8000*/  LDL.LU R20, [R1+0x100] ;  /* 0x0001000001147983 */ /* 0x000ea80000300800 */
[----:B------:R-:W2:Y:S04]  /*8010*/  LDL.LU R19, [R1+0xfc] ;  /* 0x0000fc0001137983 */ /* 0x000ea80000300800 */
[----:B------:R-:W2:Y:S01]  /*8020*/  LDL.LU R16, [R1+0xe8] ;  /* 0x0000e80001107983 */ /* 0x000ea20000300800 */
[----:B---3--:R-:W-:-:S05]  /*8030*/  SEL R4, R3, R2, !P4 ;  /* 0x0000000203047207 */ /* 0x008fca0006000000 */
[----:B------:R0:W-:Y:S01]  /*8040*/  STL [R1+0x160], R4 ;  /* 0x0001600401007387 */ /* 0x0001e20000100800 */
[----:B----4-:R-:W-:-:S05]  /*8050*/  SEL R2, R3, R29, !P4 ;  /* 0x0000001d03027207 */ /* 0x010fca0006000000 */
[----:B------:R1:W-:Y:S01]  /*8060*/  STL [R1+0x15c], R2 ;  /* 0x00015c0201007387 */ /* 0x0003e20000100800 */
[C---:B-----5:R-:W-:Y:S02]  /*8070*/  SEL R5, R3.reuse, R28, !P4 ;  /* 0x0000001c03057207 */ /* 0x060fe40006000000 */
[----:B0-----:R-:W-:-:S03]  /*8080*/  SEL R4, R3, R18, !P4 ;  /* 0x0000001203047207 */ /* 0x001fc60006000000 */
[----:B------:R0:W-:Y:S01]  /*8090*/  STL [R1+0x158], R5 ;  /* 0x0001580501007387 */ /* 0x0001e20000100800 */
[----:B-1----:R-:W-:-:S03]  /*80a0*/  SEL R2, R3, R17, !P4 ;  /* 0x0000001103027207 */ /* 0x002fc60006000000 */
[----:B------:R-:W3:Y:S04]  /*80b0*/  LDL.LU R18, [R1+0xf0] ;  /* 0x0000f00001127983 */ /* 0x000ee80000300800 */
[----:B------:R1:W-:Y:S01]  /*80c0*/  STL [R1+0x154], R4 ;  /* 0x0001540401007387 */ /* 0x0003e20000100800 */
[----:B0-----:R-:W-:-:S03]  /*80d0*/  SEL R5, R3, R27, !P4 ;  /* 0x0000001b03057207 */ /* 0x001fc60006000000 */
[----:B------:R-:W4:Y:S04]  /*80e0*/  LDL.LU R17, [R1+0xf4] ;  /* 0x0000f40001117983 */ /* 0x000f280000300800 */
[----:B------:R0:W-:Y:S01]  /*80f0*/  STL [R1+0x150], R2 ;  /* 0x0001500201007387 */ /* 0x0001e20000100800 */
[----:B-1----:R-:W-:-:S03]  /*8100*/  SEL R4, R3, R26, !P4 ;  /* 0x0000001a03047207 */ /* 0x002fc60006000000 */
        /* <DEDUP_REMOVED lines=8> */
[----:B------:R-:W5:Y:S04]  /*8190*/  LDL.LU R6, [R1+0xf8] ;  /* 0x0000f80001067983 */ /* 0x000f680000300800 */
[----:B------:R1:W-:Y:S04]  /*81a0*/  STL [R1+0x13c], R4 ;  /* 0x00013c0401007387 */ /* 0x0003e80000100800 */
[----:B0-----:R-:W5:Y:S01]  /*81b0*/  LDL.LU R5, [R1+0xec] ;  /* 0x0000ec0001057983 */ /* 0x001f620000300800 */
[----:B------:R-:W-:-:S03]  /*81c0*/  SEL R13, R3, R13, !P4 ;  /* 0x0000000d030d7207 */ /* 0x000fc60006000000 */
[----:B------:R0:W-:Y:S04]  /*81d0*/  STL [R1+0x138], R2 ;  /* 0x0001380201007387 */ /* 0x0001e80000100800 */
[----:B------:R-:W5:Y:S04]  /*81e0*/  LDL.LU R12, [R1+0xe4] ;  /* 0x0000e400010c7983 */ /* 0x000f680000300800 */
[----:B-1----:R-:W5:Y:S04]  /*81f0*/  LDL.LU R4, [R1+0xd0] ;  /* 0x0000d00001047983 */ /* 0x002f680000300800 */
[----:B0-----:R-:W5:Y:S04]  /*8200*/  LDL.LU R2, [R1+0xc4] ;  /* 0x0000c40001027983 */ /* 0x001f680000300800 */
[----:B------:R0:W-:Y:S04]  /*8210*/  STL [R1+0x134], R13 ;  /* 0x0001340d01007387 */ /* 0x0001e80000100800 */
[----:B------:R-:W5:Y:S04]  /*8220*/  LDL.LU R29, [R1+0xb8] ;  /* 0x0000b800011d7983 */ /* 0x000f680000300800 */
[----:B------:R-:W5:Y:S04]  /*8230*/  LDL.LU R28, [R1+0xa0] ;  /* 0x0000a000011c7983 */ /* 0x000f680000300800 */
[----:B------:R-:W5:Y:S04]  /*8240*/  LDL.LU R27, [R1+0x80] ;  /* 0x00008000011b7983 */ /* 0x000f680000300800 */
[----:B------:R-:W5:Y:S04]  /*8250*/  LDL.LU R15, [R1+0x7c] ;  /* 0x00007c00010f7983 */ /* 0x000f680000300800 */
[----:B------:R-:W5:Y:S04]  /*8260*/  LDL.LU R14, [R1+0x24] ;  /* 0x00002400010e7983 */ /* 0x000f680000300800 */
[----:B0-----:R-:W5:Y:S01]  /*8270*/  LDL.LU R13, [R1] ;  /* 0x00000000010d7983 */ /* 0x001f620000300800 */
[----:B--2---:R-:W-:-:S02]  /*8280*/  SEL R23, R3, R23, !P4 ;  /* 0x0000001703177207 */ /* 0x004fc40006000000 */
[----:B------:R-:W-:-:S03]  /*8290*/  SEL R22, R3, R22, !P4 ;  /* 0x0000001603167207 */ /* 0x000fc60006000000 */
[----:B------:R0:W-:Y:S01]  /*82a0*/  STL [R1+0x130], R23 ;  /* 0x0001301701007387 */ /* 0x0001e20000100800 */
[----:B------:R-:W-:-:S03]  /*82b0*/  SEL R21, R3, R21, !P4 ;  /* 0x0000001503157207 */ /* 0x000fc60006000000 */
[----:B------:R-:W-:Y:S01]  /*82c0*/  STL [R1+0x12c], R22 ;  /* 0x00012c1601007387 */ /* 0x000fe20000100800 */
[----:B------:R-:W-:-:S03]  /*82d0*/  SEL R20, R3, R20, !P4 ;  /* 0x0000001403147207 */ /* 0x000fc60006000000 */
[----:B------:R-:W-:Y:S01]  /*82e0*/  STL [R1+0x128], R21 ;  /* 0x0001281501007387 */ /* 0x000fe20000100800 */
[----:B------:R-:W-:-:S03]  /*82f0*/  SEL R19, R3, R19, !P4 ;  /* 0x0000001303137207 */ /* 0x000fc60006000000 */
[----:B------:R-:W-:Y:S01]  /*8300*/  STL [R1+0x124], R20 ;  /* 0x0001241401007387 */ /* 0x000fe20000100800 */
[----:B------:R-:W-:-:S03]  /*8310*/  SEL R16, R3, R16, !P4 ;  /* 0x0000001003107207 */ /* 0x000fc60006000000 */
[----:B------:R-:W2:Y:S04]  /*8320*/  LDL.LU R26, [R1+0x120] ;  /* 0x00012000011a7983 */ /* 0x000ea80000300800 */
[----:B------:R-:W-:Y:S04]  /*8330*/  STL [R1+0x11c], R19 ;  /* 0x00011c1301007387 */ /* 0x000fe80000100800 */
[----:B------:R-:W2:Y:S04]  /*8340*/  LDL.LU R25, [R1+0x114] ;  /* 0x0001140001197983 */ /* 0x000ea80000300800 */
[----:B------:R1:W-:Y:S04]  /*8350*/  STL [R1+0x118], R16 ;  /* 0x0001181001007387 */ /* 0x0003e80000100800 */
[----:B------:R-:W2:Y:S04]  /*8360*/  LDL.LU R24, [R1+0x6c] ;  /* 0x00006c0001187983 */ /* 0x000ea80000300800 */
[----:B0-----:R-:W2:Y:S04]  /*8370*/  LDL.LU R23, [R1+0x70] ;  /* 0x0000700001177983 */ /* 0x001ea80000300800 */
[----:B-1----:R-:W2:Y:S04]  /*8380*/  LDL.LU R16, [R1+0xdc] ;  /* 0x0000dc0001107983 */ /* 0x002ea80000300800 */
[----:B------:R-:W2:Y:S01]  /*8390*/  LDL.LU R22, [R1+0x4c] ;  /* 0x00004c0001167983 */ /* 0x000ea20000300800 */
[----:B---3--:R-:W-:-:S05]  /*83a0*/  SEL R18, R3, R18, !P4 ;  /* 0x0000001203127207 */ /* 0x008fca0006000000 */
[----:B------:R0:W-:Y:S01]  /*83b0*/  STL [R1+0x10c], R18 ;  /* 0x00010c1201007387 */ /* 0x0001e20000100800 */
[----:B----4-:R-:W-:-:S03]  /*83c0*/  SEL R17, R3, R17, !P4 ;  /* 0x0000001103117207 */ /* 0x010fc60006000000 */
[----:B------:R-:W3:Y:S04]  /*83d0*/  LDL.LU R21, [R1+0x50] ;  /* 0x0000500001157983 */ /* 0x000ee80000300800 */
[----:B------:R1:W-:Y:S04]  /*83e0*/  STL [R1+0x108], R17 ;  /* 0x0001081101007387 */ /* 0x0003e80000100800 */
[----:B------:R-:W4:Y:S04]  /*83f0*/  LDL.LU R20, [R1+0x98] ;  /* 0x0000980001147983 */ /* 0x000f280000300800 */
[----:B------:R-:W4:Y:S04]  /*8400*/  LDL.LU R19, [R1+0xb4] ;  /* 0x0000b40001137983 */ /* 0x000f280000300800 */
[----:B0-----:R-:W4:Y:S04]  /*8410*/  LDL.LU R18, [R1+0xa8] ;  /* 0x0000a80001127983 */ /* 0x001f280000300800 */
[----:B-1----:R-:W4:Y:S01]  /*8420*/  LDL.LU R17, [R1+0x9c] ;  /* 0x00009c0001117983 */ /* 0x002f220000300800 */
[----:B-----5:R-:W-:-:S05]  /*8430*/  SEL R6, R3, R6, !P4 ;  /* 0x0000000603067207 */ /* 0x020fca0006000000 */
[----:B------:R0:W-:Y:S01]  /*8440*/  STL [R1+0x104], R6 ;  /* 0x0001040601007387 */ /* 0x0001e20000100800 */
[----:B------:R-:W-:-:S03]  /*8450*/  SEL R5, R3, R5, !P4 ;  /* 0x0000000503057207 */ /* 0x000fc60006000000 */
[----:B0-----:R-:W5:Y:S01]  /*8460*/  LDL.LU R6, [R1+0x8e4] ;  /* 0x0008e40001067983 */ /* 0x001f620000300800 */
[----:B------:R-:W-:-:S03]  /*8470*/  SEL R12, R3, R12, !P4 ;  /* 0x0000000c030c7207 */ /* 0x000fc60006000000 */
[----:B------:R0:W-:Y:S01]  /*8480*/  STL [R1+0x100], R5 ;  /* 0x0001000501007387 */ /* 0x0001e20000100800 */
[C---:B------:R-:W-:Y:S02]  /*8490*/  SEL R4, R3.reuse, R4, !P4 ;  /* 0x0000000403047207 */ /* 0x040fe40006000000 */
[C---:B------:R-:W-:Y:S01]  /*84a0*/  SEL R2, R3.reuse, R2, !P4 ;  /* 0x0000000203027207 */ /* 0x040fe20006000000 */
[----:B0-----:R-:W5:Y:S01]  /*84b0*/  LDL.LU R5, [R1+0x8e0] ;  /* 0x0008e00001057983 */ /* 0x001f620000300800 */
[----:B------:R-:W-:-:S03]  /*84c0*/  SEL R29, R3, R29, !P4 ;  /* 0x0000001d031d7207 */ /* 0x000fc60006000000 */
[----:B------:R0:W-:Y:S01]  /*84d0*/  STL [R1+0xfc], R12 ;  /* 0x0000fc0c01007387 */ /* 0x0001e20000100800 */
[----:B------:R-:W-:-:S03]  /*84e0*/  SEL R28, R3, R28, !P4 ;  /* 0x0000001c031c7207 */ /* 0x000fc60006000000 */
[----:B0-----:R-:W5:Y:S01]  /*84f0*/  LDL.LU R12, [R1+0x30] ;  /* 0x00003000010c7983 */ /* 0x001f620000300800 */
[----:B------:R-:W-:-:S03]  /*8500*/  SEL R27, R3, R27, !P4 ;  /* 0x0000001b031b7207 */ /* 0x000fc60006000000 */
[----:B------:R0:W-:Y:S01]  /*8510*/  STL [R1+0xf8], R4 ;  /* 0x0000f80401007387 */ /* 0x0001e20000100800 */
[C---:B------:R-:W-:Y:S02]  /*8520*/  SEL R15, R3.reuse, R15, !P4 ;  /* 0x0000000f030f7207 */ /* 0x040fe40006000000 */
[C---:B------:R-:W-:Y:S01]  /*8530*/  SEL R14, R3.reuse, R14, !P4 ;  /* 0x0000000e030e7207 */ /* 0x040fe20006000000 */
[----:B0-----:R-:W5:Y:S04]  /*8540*/  LDL.LU R4, [R1+0x8dc] ;  /* 0x0008dc0001047983 */ /* 0x001f680000300800 */
[----:B------:R0:W-:Y:S01]  /*8550*/  STL [R1+0xf4], R2 ;  /* 0x0000f40201007387 */ /* 0x0001e20000100800 */
[----:B------:R-:W-:-:S03]  /*8560*/  SEL R13, R3, R13, !P4 ;  /* 0x0000000d030d7207 */ /* 0x000fc60006000000 */
[----:B0-----:R-:W5:Y:S04]  /*8570*/  LDL.LU R2, [R1+0x8d8] ;  /* 0x0008d80001027983 */ /* 0x001f680000300800 */
[----:B------:R0:W-:Y:S04]  /*8580*/  STL [R1+0xf0], R29 ;  /* 0x0000f01d01007387 */ /* 0x0001e80000100800 */
[----:B0-----:R-:W5:Y:S04]  /*8590*/  LDL.LU R29, [R1+0x8d4] ;  /* 0x0008d400011d7983 */ /* 0x001f680000300800 */
[----:B------:R0:W-:Y:S04]  /*85a0*/  STL [R1+0xec], R28 ;  /* 0x0000ec1c01007387 */ /* 0x0001e80000100800 */
[----:B0-----:R-:W5:Y:S04]  /*85b0*/  LDL.LU R28, [R1+0x8d0] ;  /* 0x0008d000011c7983 */ /* 0x001f680000300800 */
[----:B------:R0:W-:Y:S04]  /*85c0*/  STL [R1+0xe8], R27 ;  /* 0x0000e81b01007387 */ /* 0x0001e80000100800 */
[----:B0-----:R-:W5:Y:S04]  /*85d0*/  LDL.LU R27, [R1+0x8cc] ;  /* 0x0008cc00011b7983 */ /* 0x001f680000300800 */
[----:B------:R0:W-:Y:S04]  /*85e0*/  STL [R1+0xe4], R15 ;  /* 0x0000e40f01007387 */ /* 0x0001e80000100800 */
[----:B0-----:R-:W3:Y:S04]  /*85f0*/  LDL.LU R15, [R1+0x8c8] ;  /* 0x0008c800010f7983 */ /* 0x001ee80000300800 */
[----:B------:R0:W-:Y:S04]  /*8600*/  STL [R1+0xd0], R14 ;  /* 0x0000d00e01007387 */ /* 0x0001e80000100800 */
[----:B0-----:R-:W4:Y:S04]  /*8610*/  LDL.LU R14, [R1+0x8c4] ;  /* 0x0008c400010e7983 */ /* 0x001f280000300800 */
[----:B------:R0:W-:Y:S04]  /*8620*/  STL [R1+0xc4], R13 ;  /* 0x0000c40d01007387 */ /* 0x0001e80000100800 */
[----:B0-----:R-:W5:Y:S01]  /*8630*/  LDL.LU R13, [R1+0x8c0] ;  /* 0x0008c000010d7983 */ /* 0x001f620000300800 */
[----:B--2---:R-:W-:-:S02]  /*8640*/  SEL R26, R3, R26, !P4 ;  /* 0x0000001a031a7207 */ /* 0x004fc40006000000 */
[C---:B------:R-:W-:Y:S02]  /*8650*/  SEL R25, R3.reuse, R25, !P4 ;  /* 0x0000001903197207 */ /* 0x040fe40006000000 */
[C---:B------:R-:W-:Y:S02]  /*8660*/  SEL R24, R3.reuse, R24, !P4 ;  /* 0x0000001803187207 */ /* 0x040fe40006000000 */
[C---:B------:R-:W-:Y:S02]  /*8670*/  SEL R23, R3.reuse, R23, !P4 ;  /* 0x0000001703177207 */ /* 0x040fe40006000000 */
[C---:B------:R-:W-:Y:S02]  /*8680*/  SEL R16, R3.reuse, R16, !P4 ;  /* 0x0000001003107207 */ /* 0x040fe40006000000 */
[C---:B---3--:R-:W-:Y:S02]  /*8690*/  SEL R15, R3.reuse, R15, !P4 ;  /* 0x0000000f030f7207 */ /* 0x048fe40006000000 */
[----:B----4-:R-:W-:-:S02]  /*86a0*/  SEL R14, R3, R14, !P4 ;  /* 0x0000000e030e7207 */ /* 0x010fc40006000000 */
[----:B-----5:R-:W-:-:S05]  /*86b0*/  SEL R13, R3, R13, !P4 ;  /* 0x0000000d030d7207 */ /* 0x020fca0006000000 */
[----:B------:R0:W-:Y:S04]  /*86c0*/  STL [R1+0xb8], R13 ;  /* 0x0000b80d01007387 */ /* 0x0001e80000100800 */
[----:B0-----:R-:W2:Y:S04]  /*86d0*/  LDL.LU R13, [R1+0x3c] ;  /* 0x00003c00010d7983 */ /* 0x001ea80000300800 */
[----:B------:R0:W-:Y:S04]  /*86e0*/  STL [R1+0xa0], R14 ;  /* 0x0000a00e01007387 */ /* 0x0001e80000100800 */
[----:B0-----:R-:W3:Y:S04]  /*86f0*/  LDL.LU R14, [R1+0x34] ;  /* 0x00003400010e7983 */ /* 0x001ee80000300800 */
[----:B------:R0:W-:Y:S04]  /*8700*/  STL [R1+0x80], R15 ;  /* 0x0000800f01007387 */ /* 0x0001e80000100800 */
[----:B0-----:R-:W4:Y:S04]  /*8710*/  LDL.LU R15, [R1+0x2c] ;  /* 0x00002c00010f7983 */ /* 0x001f280000300800 */
[----:B------:R0:W-:Y:S04]  /*8720*/  STL [R1+0x7c], R26 ;  /* 0x00007c1a01007387 */ /* 0x0001e80000100800 */
        /* <DEDUP_REMOVED lines=8> */
[----:B0-----:R-:W2:Y:S01]  /*87b0*/  LDL.LU R16, [R1+0x8ac] ;  /* 0x0008ac0001107983 */ /* 0x001ea20000300800 */
[----:B------:R-:W-:-:S02]  /*87c0*/  SEL R22, R3, R22, !P4 ;  /* 0x0000001603167207 */ /* 0x000fc40006000000 */
[C---:B------:R-:W-:Y:S02]  /*87d0*/  SEL R21, R3.reuse, R21, !P4 ;  /* 0x0000001503157207 */ /* 0x040fe40006000000 */
[C---:B------:R-:W-:Y:S02]  /*87e0*/  SEL R20, R3.reuse, R20, !P4 ;  /* 0x0000001403147207 */ /* 0x040fe40006000000 */
[C---:B------:R-:W-:Y:S02]  /*87f0*/  SEL R19, R3.reuse, R19, !P4 ;  /* 0x0000001303137207 */ /* 0x040fe40006000000 */
[C---:B------:R-:W-:Y:S02]  /*8800*/  SEL R18, R3.reuse, R18, !P4 ;  /* 0x0000001203127207 */ /* 0x040fe40006000000 */
[C---:B------:R-:W-:Y:S02]  /*8810*/  SEL R17, R3.reuse, R17, !P4 ;  /* 0x0000001103117207 */ /* 0x040fe40006000000 */
[----:B--2---:R-:W-:-:S05]  /*8820*/  SEL R16, R3, R16, !P4 ;  /* 0x0000001003107207 */ /* 0x004fca0006000000 */
[----:B------:R0:W-:Y:S04]  /*8830*/  STL [R1+0x60], R16 ;  /* 0x0000601001007387 */ /* 0x0001e80000100800 */
[----:B0-----:R-:W2:Y:S04]  /*8840*/  LDL.LU R16, [R1+0x8c] ;  /* 0x00008c0001107983 */ /* 0x001ea80000300800 */
        /* <DEDUP_REMOVED lines=11> */
[----:B0-----:R-:W2:Y:S01]  /*8900*/  LDL.LU R17, [R1+0x894] ;  /* 0x0008940001117983 */ /* 0x001ea20000300800 */
[----:B----4-:R-:W-:-:S02]  /*8910*/  SEL R15, R3, R15, !P4 ;  /* 0x0000000f030f7207 */ /* 0x010fc40006000000 */
[C---:B---3--:R-:W-:Y:S02]  /*8920*/  SEL R14, R3.reuse, R14, !P4 ;  /* 0x0000000e030e7207 */ /* 0x048fe40006000000 */
[C---:B------:R-:W-:Y:S02]  /*8930*/  SEL R13, R3.reuse, R13, !P4 ;  /* 0x0000000d030d7207 */ /* 0x040fe40006000000 */
[C---:B-----5:R-:W-:Y:S02]  /*8940*/  SEL R23, R3.reuse, R23, !P4 ;  /* 0x0000001703177207 */ /* 0x060fe40006000000 */
[C---:B------:R-:W-:Y:S02]  /*8950*/  SEL R24, R3.reuse, R24, !P4 ;  /* 0x0000001803187207 */ /* 0x040fe40006000000 */
[C---:B------:R-:W-:Y:S02]  /*8960*/  SEL R25, R3.reuse, R25, !P4 ;  /* 0x0000001903197207 */ /* 0x040fe40006000000 */
[----:B------:R-:W-:-:S02]  /*8970*/  SEL R26, R3, R26, !P4 ;  /* 0x0000001a031a7207 */ /* 0x000fc40006000000 */
[C---:B------:R-:W-:Y:S02]  /*8980*/  SEL R27, R3.reuse, R27, !P4 ;  /* 0x0000001b031b7207 */ /* 0x040fe40006000000 */
[C---:B------:R-:W-:Y:S02]  /*8990*/  SEL R28, R3.reuse, R28, !P4 ;  /* 0x0000001c031c7207 */ /* 0x040fe40006000000 */
[C---:B------:R-:W-:Y:S02]  /*89a0*/  SEL R29, R3.reuse, R29, !P4 ;  /* 0x0000001d031d7207 */ /* 0x040fe40006000000 */
[----:B--2---:R-:W-:-:S05]  /*89b0*/  SEL R16, R3, R16, !P4 ;  /* 0x0000001003107207 */ /* 0x004fca0006000000 */
[----:B------:R0:W-:Y:S01]  /*89c0*/  STL [R1+0x44], R16 ;  /* 0x0000441001007387 */ /* 0x0001e20000100800 */
[C---:B------:R-:W-:Y:S02]  /*89d0*/  SEL R22, R3.reuse, R22, !P4 ;  /* 0x0000001603167207 */ /* 0x040fe40006000000 */
[C---:B------:R-:W-:Y:S02]  /*89e0*/  SEL R21, R3.reuse, R21, !P4 ;  /* 0x0000001503157207 */ /* 0x040fe40006000000 */
[C---:B------:R-:W-:Y:S02]  /*89f0*/  SEL R20, R3.reuse, R20, !P4 ;  /* 0x0000001403147207 */ /* 0x040fe40006000000 */
[C---:B0-----:R-:W-:Y:S02]  /*8a00*/  SEL R16, R3.reuse, R17, !P4 ;  /* 0x0000001103107207 */ /* 0x041fe40006000000 */
[----:B------:R-:W-:-:S03]  /*8a10*/  SEL R17, R3, R18, !P4 ;  /* 0x0000001203117207 */ /* 0x000fc60006000000 */
[----:B------:R0:W-:Y:S04]  /*8a20*/  STL [R1+0x24], R16 ;  /* 0x0000241001007387 */ /* 0x0001e80000100800 */
[----:B------:R-:W-:Y:S01]  /*8a30*/  STL [R1+0x18], R17 ;  /* 0x0000181101007387 */ /* 0x000fe20000100800 */
[C---:B0-----:R-:W-:Y:S02]  /*8a40*/  SEL R16, R3.reuse, R19, !P4 ;  /* 0x0000001303107207 */ /* 0x041fe40006000000 */
[----:B------:R-:W-:-:S03]  /*8a50*/  SEL R19, R3, R12, !P4 ;  /* 0x0000000c03137207 */ /* 0x000fc60006000000 */
[----:B------:R0:W-:Y:S04]  /*8a60*/  STL [R1+0xc], R16 ;  /* 0x00000c1001007387 */ /* 0x0001e80000100800 */
[----:B------:R-:W-:Y:S04]  /*8a70*/  STL [R1+0x8], R15 ;  /* 0x0000080f01007387 */ /* 0x000fe80000100800 */
[----:B------:R1:W-:Y:S04]  /*8a80*/  STL [R1+0x4], R14 ;  /* 0x0000040e01007387 */ /* 0x0003e80000100800 */
[----:B------:R-:W2:Y:S04]  /*8a90*/  LDL.LU R18, [R1+0x1d0] ;  /* 0x0001d00001127983 */ /* 0x000ea80000300800 */
[----:B------:R-:W-:Y:S04]  /*8aa0*/  STL [R1], R13 ;  /* 0x0000000d01007387 */ /* 0x000fe80000100800 */
[----:B0-----:R-:W3:Y:S04]  /*8ab0*/  LDL.LU R16, [R1+0x1c] ;  /* 0x00001c0001107983 */ /* 0x001ee80000300800 */
[----:B------:R-:W4:Y:S04]  /*8ac0*/  LDL.LU R17, [R1+0x10] ;  /* 0x0000100001117983 */ /* 0x000f280000300800 */
[----:B-1----:R-:W5:Y:S04]  /*8ad0*/  LDL.LU R14, [R1+0x14] ;  /* 0x00001400010e7983 */ /* 0x002f680000300800 */
        /* <DEDUP_REMOVED lines=21> */
[----:B0-----:R-:W5:Y:S01]  /*8c30*/  LDL.LU R29, [R1+0x28] ;  /* 0x00002800011d7983 */ /* 0x001f620000300800 */
[----:B------:R-:W-:Y:S01]  /*8c40*/  @!P3 IMAD.MOV R7, RZ, RZ, -R7 ;  /* 0x000000ffff07b224 */ /* 0x000fe200078e0a07 */
[C---:B------:R-:W-:Y:S01]  /*8c50*/  SEL R2, R3.reuse, R2, !P4 ;  /* 0x0000000203027207 */ /* 0x040fe20006000000 */
        /* <DEDUP_REMOVED lines=8> */
[----:B------:R2:W-:Y:S01]  /*8ce0*/  STL [R1+0x834], R2 ;  /* 0x0008340201007387 */ /* 0x0005e20000100800 */
[----:B------:R-:W-:-:S02]  /*8cf0*/  SEL R8, R3, R8, !P4 ;  /* 0x0000000803087207 */ /* 0x000fc40006000000 */
[C---:B------:R-:W-:Y:S01]  /*8d00*/  SEL R12, R3.reuse, R9, !P4 ;  /* 0x00000009030c7207 */ /* 0x040fe20006000000 */
[----:B------:R-:W-:Y:S01]  /*8d10*/  STL [R1+0x838], R4 ;  /* 0x0008380401007387 */ /* 0x000fe20000100800 */
[C---:B------:R-:W-:Y:S02]  /*8d20*/  SEL R13, R3.reuse, R10, !P4 ;  /* 0x0000000a030d7207 */ /* 0x040fe40006000000 */
[----:B------:R-:W-:Y:S01]  /*8d30*/  SEL R15, R3, R11, !P4 ;  /* 0x0000000b030f7207 */ /* 0x000fe20006000000 */
[----:B------:R-:W-:Y:S04]  /*8d40*/  STL [R1+0x83c], R5 ;  /* 0x00083c0501007387 */ /* 0x000fe80000100800 */
[----:B------:R-:W-:Y:S04]  /*8d50*/  STL [R1+0x840], R6 ;  /* 0x0008400601007387 */ /* 0x000fe80000100800 */
[----:B------:R-:W-:Y:S04]  /*8d60*/  STL [R1+0x844], R7 ;  /* 0x0008440701007387 */ /* 0x000fe80000100800 */
[----:B------:R-:W-:Y:S04]  /*8d70*/  STL [R1+0x848], R8 ;  /* 0x0008480801007387 */ /* 0x000fe80000100800 */
[----:B------:R-:W-:Y:S04]  /*8d80*/  STL [R1+0x84c], R12 ;  /* 0x00084c0c01007387 */ /* 0x000fe80000100800 */
[----:B------:R-:W-:Y:S04]  /*8d90*/  STL [R1+0x850], R13 ;  /* 0x0008500d01007387 */ /* 0x000fe80000100800 */
[----:B------:R-:W-:Y:S01]  /*8da0*/  STL [R1+0x854], R15 ;  /* 0x0008540f01007387 */ /* 0x000fe20000100800 */
[----:B--2---:R-:W-:Y:S01]  /*8db0*/  IMAD R2, R18, UR5, RZ ;  /* 0x0000000512027c24 */ /* 0x004fe2000f8e02ff */
[----:B------:R-:W-:Y:S01]  /*8dc0*/  ULDC UR5, c[0x0][0x21c] ;  /* 0x0000870000057ab9 */ /* 0x000fe20000000800 */
[----:B------:R-:W-:-:S02]  /*8dd0*/  IMAD R18, R0, UR4, RZ ;  /* 0x0000000400127c24 */ /* 0x000fc4000f8e02ff */
[----:B---3--:R-:W-:Y:S02]  /*8de0*/  IMAD R16, R16, UR4, RZ ;  /* 0x0000000410107c24 */ /* 0x008fe4000f8e02ff */
[----:B----4-:R-:W-:Y:S02]  /*8df0*/  IMAD R17, R17, UR4, RZ ;  /* 0x0000000411117c24 */ /* 0x010fe4000f8e02ff */
[----:B-----5:R-:W-:Y:S02]  /*8e00*/  IMAD R14, R14, UR4, RZ ;  /* 0x000000040e0e7c24 */ /* 0x020fe4000f8e02ff */
[----:B------:R-:W-:Y:S02]  /*8e10*/  IMAD R0, R24, UR4, RZ ;  /* 0x0000000418007c24 */ /* 0x000fe4000f8e02ff */
[----:B------:R-:W-:Y:S02]  /*8e20*/  IMAD R9, R26, UR4, RZ ;  /* 0x000000041a097c24 */ /* 0x000fe4000f8e02ff */
[----:B------:R-:W-:-:S02]  /*8e30*/  IMAD R10, R27, UR4, RZ ;  /* 0x000000041b0a7c24 */ /* 0x000fc4000f8e02ff */
[----:B------:R-:W-:Y:S02]  /*8e40*/  IMAD R11, R28, UR4, RZ ;  /* 0x000000041c0b7c24 */ /* 0x000fe4000f8e02ff */
[----:B------:R-:W-:-:S05]  /*8e50*/  IMAD R3, R29, UR4, RZ ;  /* 0x000000041d037c24 */ /* 0x000fca000f8e02ff */
[----:B------:R0:W-:Y:S04]  /*8e60*/  STL [R1+0x210], R3 ;  /* 0x0002100301007387 */ /* 0x0001e80000100800 */
[----:B------:R-:W-:Y:S04]  /*8e70*/  STL [R1+0x858], R16 ;  /* 0x0008581001007387 */ /* 0x000fe80000100800 */
[----:B------:R1:W-:Y:S01]  /*8e80*/  STL [R1+0x1d0], R2 ;  /* 0x0001d00201007387 */ /* 0x0003e20000100800 */
[----:B0-----:R-:W-:-:S03]  /*8e90*/  IMAD R3, R25, UR4, RZ ;  /* 0x0000000419037c24 */ /* 0x001fc6000f8e02ff */
[----:B------:R-:W-:Y:S04]  /*8ea0*/  STL [R1+0x85c], R17 ;  /* 0x00085c1101007387 */ /* 0x000fe80000100800 */
[----:B------:R-:W-:Y:S04]  /*8eb0*/  STL [R1+0x860], R18 ;  /* 0x0008601201007387 */ /* 0x000fe80000100800 */
[----:B------:R-:W-:Y:S04]  /*8ec0*/  STL [R1+0x864], R14 ;  /* 0x0008640e01007387 */ /* 0x000fe80000100800 */
[----:B------:R-:W-:Y:S04]  /*8ed0*/  STL [R1+0x868], R11 ;  /* 0x0008680b01007387 */ /* 0x000fe80000100800 */
[----:B------:R-:W-:Y:S01]  /*8ee0*/  STL [R1+0x86c], R10 ;  /* 0x00086c0a01007387 */ /* 0x000fe20000100800 */
[----:B-1----:R-:W-:-:S03]  /*8ef0*/  IMAD R2, R22, UR4, RZ ;  /* 0x0000000416027c24 */ /* 0x002fc6000f8e02ff */
[----:B------:R-:W-:Y:S04]  /*8f00*/  STL [R1+0x870], R9 ;  /* 0x0008700901007387 */ /* 0x000fe80000100800 */
[----:B------:R0:W-:Y:S04]  /*8f10*/  STL [R1+0x874], R3 ;  /* 0x0008740301007387 */ /* 0x0001e80000100800 */
[----:B------:R1:W-:Y:S01]  /*8f20*/  STL [R1+0x878], R0 ;  /* 0x0008780001007387 */ /* 0x0003e20000100800 */
[----:B0-----:R-:W-:Y:S02]  /*8f30*/  IMAD R3, R23, UR4, RZ ;  /* 0x0000000417037c24 */ /* 0x001fe4000f8e02ff */
[----:B-1----:R-:W-:-:S03]  /*8f40*/  IMAD R0, R21, UR4, RZ ;  /* 0x0000000415007c24 */ /* 0x002fc6000f8e02ff */
[----:B------:R-:W-:Y:S04]  /*8f50*/  STL [R1+0x10], R3 ;  /* 0x0000100301007387 */ /* 0x000fe80000100800 */
[----:B------:R-:W-:Y:S04]  /*8f60*/  STL [R1+0x14], R2 ;  /* 0x0000140201007387 */ /* 0x000fe80000100800 */
[----:B------:R0:W-:Y:S04]  /*8f70*/  STL [R1+0x1c], R0 ;  /* 0x00001c0001007387 */ /* 0x0001e80000100800 */
[----:B0-----:R-:W2:Y:S01]  /*8f80*/  LDL.LU R0, [R1+0xbc] ;  /* 0x0000bc0001007983 */ /* 0x001ea20000300800 */
[----:B------:R-:W-:-:S02]  /*8f90*/  IMAD R3, R20, UR4, RZ ;  /* 0x0000000414037c24 */ /* 0x000fc4000f8e02ff */
[----:B------:R-:W-:-:S03]  /*8fa0*/  IMAD R2, R19, UR4, RZ ;  /* 0x0000000413027c24 */ /* 0x000fc6000f8e02ff */
[----:B------:R-:W-:Y:S04]  /*8fb0*/  STL [R1+0x20], R3 ;  /* 0x0000200301007387 */ /* 0x000fe80000100800 */
[----:B--2---:R0:W-:Y:S04]  /*8fc0*/  STL [R1+0x88c], R0 ;  /* 0x00088c0001007387 */ /* 0x0041e80000100800 */
[----:B------:R-:W-:Y:S04]  /*8fd0*/  STL [R1+0x28], R2 ;  /* 0x0000280201007387 */ /* 0x000fe80000100800 */
[----:B0-----:R-:W2:Y:S04]  /*8fe0*/  LDL.LU R0, [R1+0xb0] ;  /* 0x0000b00001007983 */ /* 0x001ea80000300800 */
[----:B--2---:R0:W-:Y:S04]  /*8ff0*/  STL [R1+0x890], R0 ;  /* 0x0008900001007387 */ /* 0x0041e80000100800 */
[----:B0-----:R-:W2:Y:S04]  /*9000*/  LDL.LU R0, [R1+0xac] ;  /* 0x0000ac0001007983 */ /* 0x001ea80000300800 */
[----:B------:R-:W3:Y:S04]  /*9010*/  LDL.LU R3, [R1+0xc0] ;  /* 0x0000c00001037983 */ /* 0x000ee80000300800 */
[----:B------:R-:W4:Y:S04]  /*9020*/  LDL.LU R9, [R1+0xc8] ;  /* 0x0000c80001097983 */ /* 0x000f280000300800 */
[----:B------:R-:W5:Y:S04]  /*9030*/  LDL.LU R10, [R1+0xcc] ;  /* 0x0000cc00010a7983 */ /* 0x000f680000300800 */
        /* <DEDUP_REMOVED lines=24> */
[----:B------:R-:W5:Y:S01]  /*91c0*/  LDL.LU R19, [R1+0x18c] ;  /* 0x00018c0001137983 */ /* 0x000f620000300800 */
[----:B--2---:R-:W-:-:S05]  /*91d0*/  IMAD R0, R0, UR4, RZ ;  /* 0x0000000400007c24 */ /* 0x004fca000f8e02ff */
[----:B------:R0:W-:Y:S04]  /*91e0*/  STL [R1+0x2c], R0 ;  /* 0x00002c0001007387 */ /* 0x0001e80000100800 */
[----:B0-----:R-:W2:Y:S02]  /*91f0*/  LDL.LU R0, [R1+0x890] ;  /* 0x0008900001007983 */ /* 0x001ea40000300800 */
[----:B--2---:R-:W-:-:S05]  /*9200*/  IMAD R0, R0, UR4, RZ ;  /* 0x0000000400007c24 */ /* 0x004fca000f8e02ff */
[----:B------:R0:W-:Y:S04]  /*9210*/  STL [R1+0x30], R0 ;  /* 0x0000300001007387 */ /* 0x0001e80000100800 */
[----:B0-----:R-:W2:Y:S01]  /*9220*/  LDL.LU R0, [R1+0x88c] ;  /* 0x00088c0001007983 */ /* 0x001ea20000300800 */
[----:B---3--:R-:W-:Y:S02]  /*9230*/  IMAD R3, R3, UR4, RZ ;  /* 0x0000000403037c24 */ /* 0x008fe4000f8e02ff */
[----:B----4-:R-:W-:Y:S02]  /*9240*/  IMAD R7, R7, UR4, RZ ;  /* 0x0000000407077c24 */ /* 0x010fe4000f8e02ff */
[----:B-----5:R-:W-:Y:S02]  /*9250*/  IMAD R4, R4, UR4, RZ ;  /* 0x0000000404047c24 */ /* 0x020fe4000f8e02ff */
[----:B--2---:R-:W-:-:S05]  /*9260*/  IMAD R0, R0, UR4, RZ ;  /* 0x0000000400007c24 */ /* 0x004fca000f8e02ff */
[----:B------:R0:W-:Y:S04]  /*9270*/  STL [R1+0x34], R0 ;  /* 0x0000340001007387 */ /* 0x0001e80000100800 */
[----:B------:R1:W-:Y:S01]  /*9280*/  STL [R1+0x38], R3 ;  /* 0x0000380301007387 */ /* 0x0003e20000100800 */
[----:B0-----:R-:W-:Y:S02]  /*9290*/  IMAD R0, R9, UR4, RZ ;  /* 0x0000000409007c24 */ /* 0x001fe4000f8e02ff */
[----:B------:R-:W-:Y:S02]  /*92a0*/  IMAD R9, R11, UR4, RZ ;  /* 0x000000040b097c24 */ /* 0x000fe4000f8e02ff */
[----:B-1----:R-:W-:Y:S01]  /*92b0*/  IMAD R3, R10, UR4, RZ ;  /* 0x000000040a037c24 */ /* 0x002fe2000f8e02ff */
[----:B------:R0:W-:Y:S04]  /*92c0*/  STL [R1+0x3c], R0 ;  /* 0x00003c0001007387 */ /* 0x0001e80000100800 */
[----:B------:R1:W-:Y:S01]  /*92d0*/  STL [R1+0x40], R3 ;  /* 0x0000400301007387 */ /* 0x0003e20000100800 */
[----:B0-----:R-:W-:-:S03]  /*92e0*/  IMAD R0, R14, UR4, RZ ;  /* 0x000000040e007c24 */ /* 0x001fc6000f8e02ff */
[----:B------:R0:W-:Y:S01]  /*92f0*/  STL [R1+0x64], R9 ;  /* 0x0000640901007387 */ /* 0x0001e20000100800 */
[----:B-1----:R-:W-:-:S03]  /*9300*/  IMAD R3, R18, UR4, RZ ;  /* 0x0000000412037c24 */ /* 0x002fc6000f8e02ff */
[----:B------:R1:W-:Y:S01]  /*9310*/  STL [R1+0x68], R0 ;  /* 0x0000680001007387 */ /* 0x0003e20000100800 */
[----:B0-----:R-:W-:-:S03]  /*9320*/  IMAD R9, R17, UR4, RZ ;  /* 0x0000000411097c24 */ /* 0x001fc6000f8e02ff */
[----:B------:R0:W-:Y:S01]  /*9330*/  STL [R1+0x84], R3 ;  /* 0x0000840301007387 */ /* 0x0001e20000100800 */
[----:B-1----:R-:W-:-:S03]  /*9340*/  IMAD R0, R16, UR4, RZ ;  /* 0x0000000410007c24 */ /* 0x002fc6000f8e02ff */
[----:B------:R1:W-:Y:S04]  /*9350*/  STL [R1+0x88], R9 ;  /* 0x0000880901007387 */ /* 0x0003e80000100800 */
[----:B------:R2:W-:Y:S01]  /*9360*/  STL [R1+0x8c], R0 ;  /* 0x00008c0001007387 */ /* 0x0005e20000100800 */
[----:B0-----:R-:W-:Y:S02]  /*9370*/  IMAD R3, R15, UR4, RZ ;  /* 0x000000040f037c24 */ /* 0x001fe4000f8e02ff */
[----:B-1----:R-:W-:-:S03]  /*9380*/  IMAD R9, R13, UR4, RZ ;  /* 0x000000040d097c24 */ /* 0x002fc6000f8e02ff */
[----:B------:R0:W-:Y:S01]  /*9390*/  STL [R1+0x90], R3 ;  /* 0x0000900301007387 */ /* 0x0001e20000100800 */
[----:B--2---:R-:W-:-:S03]  /*93a0*/  IMAD R0, R12, UR4, RZ ;  /* 0x000000040c007c24 */ /* 0x004fc6000f8e02ff */
[----:B------:R-:W-:Y:S04]  /*93b0*/  STL [R1+0x94], R9 ;  /* 0x0000940901007387 */ /* 0x000fe80000100800 */
[----:B------:R1:W-:Y:S01]  /*93c0*/  STL [R1+0x98], R0 ;  /* 0x0000980001007387 */ /* 0x0003e20000100800 */
[----:B0-----:R-:W-:-:S05]  /*93d0*/  IMAD R3, R8, UR4, RZ ;  /* 0x0000000408037c24 */ /* 0x001fca000f8e02ff */
[----:B------:R0:W-:Y:S01]  /*93e0*/  STL [R1+0x9c], R3 ;  /* 0x00009c0301007387 */ /* 0x0001e20000100800 */
[----:B-1----:R-:W-:-:S03]  /*93f0*/  IMAD R0, R6, UR4, RZ ;  /* 0x0000000406007c24 */ /* 0x002fc6000f8e02ff */
[----:B------:R-:W-:Y:S04]  /*9400*/  STL [R1+0xa4], R7 ;  /* 0x0000a40701007387 */ /* 0x000fe80000100800 */
[----:B------:R1:W-:Y:S01]  /*9410*/  STL [R1+0xa8], R0 ;  /* 0x0000a80001007387 */ /* 0x0003e20000100800 */
[----:B0-----:R-:W-:-:S05]  /*9420*/  IMAD R3, R5, UR4, RZ ;  /* 0x0000000405037c24 */ /* 0x001fca000f8e02ff */
[----:B------:R0:W-:Y:S01]  /*9430*/  STL [R1+0xac], R3 ;  /* 0x0000ac0301007387 */ /* 0x0001e20000100800 */
[----:B-1----:R-:W-:-:S03]  /*9440*/  IMAD R0, R2, UR4, RZ ;  /* 0x0000000402007c24 */ /* 0x002fc6000f8e02ff */
[----:B------:R-:W-:Y:S01]  /*9450*/  STL [R1+0xb0], R4 ;  /* 0x0000b00401007387 */ /* 0x000fe20000100800 */
[----:B------:R-:W-:-:S03]  /*9460*/  IMAD R2, R28, UR4, RZ ;  /* 0x000000041c027c24 */ /* 0x000fc6000f8e02ff */
[----:B------:R1:W-:Y:S01]  /*9470*/  STL [R1+0xb4], R0 ;  /* 0x0000b40001007387 */ /* 0x0003e20000100800 */
[----:B0-----:R-:W-:-:S05]  /*9480*/  IMAD R3, R29, UR4, RZ ;  /* 0x000000041d037c24 */ /* 0x001fca000f8e02ff */
        /* <DEDUP_REMOVED lines=8> */
[----:B------:R1:W-:Y:S04]  /*9510*/  STL [R1+0xd4], R2 ;  /* 0x0000d40201007387 */ /* 0x0003e80000100800 */
[----:B------:R2:W-:Y:S01]  /*9520*/  STL [R1+0xd8], R0 ;  /* 0x0000d80001007387 */ /* 0x0005e20000100800 */
[----:B0-----:R-:W-:Y:S02]  /*9530*/  IMAD R3, R23, UR4, RZ ;  /* 0x0000000417037c24 */ /* 0x001fe4000f8e02ff */
[----:B-1----:R-:W-:-:S03]  /*9540*/  IMAD R2, R22, UR4, RZ ;  /* 0x0000000416027c24 */ /* 0x002fc6000f8e02ff */
[----:B------:R-:W-:Y:S01]  /*9550*/  STL [R1+0xdc], R3 ;  /* 0x0000dc0301007387 */ /* 0x000fe20000100800 */
[----:B--2---:R-:W-:-:S03]  /*9560*/  IMAD R0, R21, UR4, RZ ;  /* 0x0000000415007c24 */ /* 0x004fc6000f8e02ff */
[----:B------:R-:W-:Y:S04]  /*9570*/  STL [R1+0xe0], R2 ;  /* 0x0000e00201007387 */ /* 0x000fe80000100800 */
[----:B------:R0:W-:Y:S04]  /*9580*/  STL [R1+0x110], R0 ;  /* 0x0001100001007387 */ /* 0x0001e80000100800 */
[----:B0-----:R-:W2:Y:S01]  /*9590*/  LDL.LU R0, [R1+0x17c] ;  /* 0x00017c0001007983 */ /* 0x001ea20000300800 */
[----:B------:R-:W-:Y:S02]  /*95a0*/  IMAD R3, R20, UR4, RZ ;  /* 0x0000000414037c24 */ /* 0x000fe4000f8e02ff */
        /* <DEDUP_REMOVED lines=131> */
[----:B------:R-:W5:Y:S01]  /*9de0*/  LDL.LU R19, [R1] ;  /* 0x0000000001137983 */ /* 0x000f620000300800 */
        /* <DEDUP_REMOVED lines=9> */
[----:B------:R-:W-:-:S02]  /*9e80*/  IMAD R11, R11, UR4, RZ ;  /* 0x000000040b0b7c24 */ /* 0x000fc4000f8e02ff */
[----:B------:R-:W-:Y:S02]  /*9e90*/  IMAD R14, R14, UR4, RZ ;  /* 0x000000040e0e7c24 */ /* 0x000fe4000f8e02ff */
[----:B------:R-:W-:Y:S02]  /*9ea0*/  IMAD R18, R18, UR4, RZ ;  /* 0x0000000412127c24 */ /* 0x000fe4000f8e02ff */
[----:B------:R-:W-:Y:S02]  /*9eb0*/  IMAD R17, R17, UR4, RZ ;  /* 0x0000000411117c24 */ /* 0x000fe4000f8e02ff */
[----:B------:R-:W-:Y:S02]  /*9ec0*/  IMAD R16, R16, UR4, RZ ;  /* 0x0000000410107c24 */ /* 0x000fe4000f8e02ff */
[----:B------:R-:W-:Y:S02]  /*9ed0*/  IMAD R15, R15, UR4, RZ ;  /* 0x000000040f0f7c24 */ /* 0x000fe4000f8e02ff */
        /* <DEDUP_REMOVED lines=19> */
[----:B--2---:R-:W-:-:S05]  /*a010*/  IMAD R0, R0, UR4, RZ ;  /* 0x0000000400007c24 */ /* 0x004fca000f8e02ff */
        /* <DEDUP_REMOVED lines=19> */
[----:B0-----:R-:W4:Y:S04]  /*a150*/  LDL.LU R15, [R1+0x854] ;  /* 0x00085400010f7983 */ /* 0x001f280000300800 */
[----:B------:R0:W-:Y:S04]  /*a160*/  STL [R1+0x7c], R13 ;  /* 0x00007c0d01007387 */ /* 0x0001e80000100800 */
[----:B0-----:R-:W3:Y:S04]  /*a170*/  LDL.LU R13, [R1+0x850] ;  /* 0x00085000010d7983 */ /* 0x001ee80000300800 */
        /* <DEDUP_REMOVED lines=33> */
[----:B0-----:R-:W2:Y:S04]  /*a390*/  LDL.LU R20, [R1+0x80c] ;  /* 0x00080c0001147983 */ /* 0x001ea80000300800 */
[----:B------:R0:W-:Y:S04]  /*a3a0*/  STL [R1], R19 ;  /* 0x0000001301007387 */ /* 0x0001e80000100800 */
[----:B0-----:R-:W4:Y:S01]  /*a3b0*/  LDL.LU R19, [R1+0x808] ;  /* 0x0008080001137983 */ /* 0x001f220000300800 */
[----:B-----5:R-:W-:-:S02]  /*a3c0*/  IMAD R5, R5, UR4, RZ ;  /* 0x0000000405057c24 */ /* 0x020fc4000f8e02ff */
[----:B--2---:R-:W-:Y:S02]  /*a3d0*/  IMAD R20, R20, UR4, RZ ;  /* 0x0000000414147c24 */ /* 0x004fe4000f8e02ff */
[----:B----4-:R-:W-:-:S05]  /*a3e0*/  IMAD R19, R19, UR4, RZ ;  /* 0x0000000413137c24 */ /* 0x010fca000f8e02ff */
[----:B------:R0:W-:Y:S04]  /*a3f0*/  STL [R1+0x800], R19 ;  /* 0x0008001301007387 */ /* 0x0001e80000100800 */
[----:B------:R-:W-:Y:S01]  /*a400*/  STL [R1+0x804], R20 ;  /* 0x0008041401007387 */ /* 0x000fe20000100800 */
[----:B0-----:R-:W-:Y:S02]  /*a410*/  IMAD R19, R2, UR4, RZ ;  /* 0x0000000402137c24 */ /* 0x001fe4000f8e02ff */
[----:B------:R-:W-:Y:S02]  /*a420*/  IMAD R2, R4, UR4, RZ ;  /* 0x0000000404027c24 */ /* 0x000fe4000f8e02ff */
[----:B---3--:R-:W-:Y:S01]  /*a430*/  IMAD R4, R6, UR4, RZ ;  /* 0x0000000406047c24 */ /* 0x008fe2000f8e02ff */
[----:B------:R-:W-:Y:S04]  /*a440*/  STL [R1+0x188], R19 ;  /* 0x0001881301007387 */ /* 0x000fe80000100800 */
[----:B------:R0:W-:Y:S04]  /*a450*/  STL [R1+0x18c], R2 ;  /* 0x00018c0201007387 */ /* 0x0001e80000100800 */
[----:B------:R1:W-:Y:S04]  /*a460*/  STL [R1+0x190], R5 ;  /* 0x0001900501007387 */ /* 0x0003e80000100800 */
[----:B------:R2:W-:Y:S01]  /*a470*/  STL [R1+0x194], R4 ;  /* 0x0001940401007387 */ /* 0x0005e20000100800 */
[----:B0-----:R-:W-:-:S02]  /*a480*/  IMAD R2, R7, UR4, RZ ;  /* 0x0000000407027c24 */ /* 0x001fc4000f8e02ff */
[----:B-1----:R-:W-:-:S03]  /*a490*/  IMAD R5, R8, UR4, RZ ;  /* 0x0000000408057c24 */ /* 0x002fc6000f8e02ff */
[----:B------:R0:W-:Y:S01]  /*a4a0*/  STL [R1+0x198], R2 ;  /* 0x0001980201007387 */ /* 0x0001e20000100800 */
[----:B--2---:R-:W-:-:S03]  /*a4b0*/  IMAD R4, R12, UR4, RZ ;  /* 0x000000040c047c24 */ /* 0x004fc6000f8e02ff */
[----:B------:R1:W-:Y:S04]  /*a4c0*/  STL [R1+0x19c], R5 ;  /* 0x00019c0501007387 */ /* 0x0003e80000100800 */
[----:B------:R2:W-:Y:S01]  /*a4d0*/  STL [R1+0x1a0], R4 ;  /* 0x0001a00401007387 */ /* 0x0005e20000100800 */
[----:B0-----:R-:W-:Y:S01]  /*a4e0*/  IMAD R2, R13, UR4, RZ ;  /* 0x000000040d027c24 */ /* 0x001fe2000f8e02ff */
[----:B-1----:R-:W-:-:S04]  /*a4f0*/  IADD3 R5, P2, R16, UR10, RZ ;  /* 0x0000000a10057c10 */ /* 0x002fc8000ff5e0ff */
[----:B------:R-:W-:Y:S01]  /*a500*/  STL [R1+0x1a4], R2 ;  /* 0x0001a40201007387 */ /* 0x000fe20000100800 */
[----:B--2---:R-:W-:-:S03]  /*a510*/  IADD3 R4, P3, R17, UR10, RZ ;  /* 0x0000000a11047c10 */ /* 0x004fc6000ff7e0ff */
[----:B------:R0:W-:Y:S04]  /*a520*/  STL [R1+0x774], R5 ;  /* 0x0007740501007387 */ /* 0x0001e80000100800 */
[----:B------:R1:W-:Y:S01]  /*a530*/  STL [R1+0x770], R4 ;  /* 0x0007700401007387 */ /* 0x0003e20000100800 */
[----:B------:R-:W-:Y:S02]  /*a540*/  SHF.R.S32.HI R8, RZ, 0x1f, R14 ;  /* 0x0000001fff087819 */ /* 0x000fe4000001140e */
[----:B0-----:R-:W-:Y:S02]  /*a550*/  IADD3 R5, P4, R18, UR10, RZ ;  /* 0x0000000a12057c10 */ /* 0x001fe4000ff9e0ff */
[----:B-1----:R-:W-:-:S03]  /*a560*/  IADD3 R4, P5, R14, UR10, RZ ;  /* 0x0000000a0e047c10 */ /* 0x002fc6000ffbe0ff */
[----:B------:R-:W-:Y:S04]  /*a570*/  STL [R1+0x384], R5 ;  /* 0x0003840501007387 */ /* 0x000fe80000100800 */
[----:B------:R-:W2:Y:S01]  /*a580*/  LDL.LU R14, [R1+0x1c] ;  /* 0x00001c00010e7983 */ /* 0x000ea20000300800 */
[----:B------:R-:W-:-:S03]  /*a590*/  SHF.R.S32.HI R7, RZ, 0x1f, R11 ;  /* 0x0000001fff077819 */ /* 0x000fc6000001140b */
[----:B------:R0:W-:Y:S01]  /*a5a0*/  STL [R1+0x38c], R4 ;  /* 0x00038c0401007387 */ /* 0x0001e20000100800 */
[----:B------:R-:W-:Y:S02]  /*a5b0*/  SHF.R.S32.HI R12, RZ, 0x1f, R18 ;  /* 0x0000001fff0c7819 */ /* 0x000fe40000011412 */
[----:B------:R-:W-:Y:S02]  /*a5c0*/  SHF.R.S32.HI R6, RZ, 0x1f, R10 ;  /* 0x0000001fff067819 */ /* 0x000fe4000001140a */
[----:B0-----:R-:W-:Y:S02]  /*a5d0*/  IADD3 R4, P6, R11, UR10, RZ ;  /* 0x0000000a0b047c10 */ /* 0x001fe4000ffde0ff */
[----:B------:R-:W3:Y:S04]  /*a5e0*/  LDL.LU R11, [R1+0x14] ;  /* 0x00001400010b7983 */ /* 0x000ee80000300800 */
[----:B------:R-:W4:Y:S04]  /*a5f0*/  LDL.LU R18, [R1+0x28] ;  /* 0x0000280001127983 */ /* 0x000f280000300800 */
[----:B------:R0:W-:Y:S02]  /*a600*/  STL [R1+0x394], R4 ;  /* 0x0003940401007387 */ /* 0x0001e40000100800 */
[----:B0-----:R-:W-:-:S02]  /*a610*/  IADD3 R4, P0, R10, UR10, RZ ;  /* 0x0000000a0a047c10 */ /* 0x001fc4000ff1e0ff */
[----:B------:R-:W5:Y:S01]  /*a620*/  LDL.LU R10, [R1+0x10] ;  /* 0x00001000010a7983 */ /* 0x000f620000300800 */
[----:B------:R-:W-:Y:S02]  /*a630*/  SHF.R.S32.HI R2, RZ, 0x1f, R17 ;  /* 0x0000001fff027819 */ /* 0x000fe40000011411 */
[----:B------:R-:W-:Y:S01]  /*a640*/  SHF.R.S32.HI R13, RZ, 0x1f, R16 ;  /* 0x0000001fff0d7819 */ /* 0x000fe20000011410 */
[----:B------:R-:W4:Y:S01]  /*a650*/  LDL.LU R17, [R1+0x2c] ;  /* 0x00002c0001117983 */ /* 0x000f220000300800 */
[----:B------:R-:W-:Y:S02]  /*a660*/  SHF.R.S32.HI R5, RZ, 0x1f, R9 ;  /* 0x0000001fff057819 */ /* 0x000fe40000011409 */
[----:B------:R-:W-:Y:S01]  /*a670*/  IADD3 R16, P1, R9, UR10, RZ ;  /* 0x0000000a09107c10 */ /* 0x000fe2000ff3e0ff */
[----:B------:R-:W-:Y:S04]  /*a680*/  STL [R1+0x39c], R4 ;  /* 0x00039c0401007387 */ /* 0x000fe80000100800 */
[----:B------:R-:W4:Y:S01]  /*a690*/  LDL.LU R9, [R1+0x20] ;  /* 0x0000200001097983 */ /* 0x000f220000300800 */
[----:B------:R-:W-:-:S02]  /*a6a0*/  IADD3.X R19, R13, UR11, RZ, P2, !PT ;  /* 0x0000000b0d137c10 */ /* 0x000fc400097fe4ff */
[----:B------:R-:W-:Y:S01]  /*a6b0*/  IADD3 R13, P2, R3, UR10, RZ ;  /* 0x0000000a030d7c10 */ /* 0x000fe2000ff5e0ff */
[----:B------:R0:W-:Y:S04]  /*a6c0*/  STL [R1+0x3a4], R16 ;  /* 0x0003a41001007387 */ /* 0x0001e80000100800 */
[----:B0-----:R-:W4:Y:S04]  /*a6d0*/  LDL.LU R16, [R1+0x30] ;  /* 0x0000300001107983 */ /* 0x001f280000300800 */
[----:B------:R-:W-:Y:S04]  /*a6e0*/  STL [R1+0x378], R19 ;  /* 0x0003781301007387 */ /* 0x000fe80000100800 */
[----:B------:R0:W-:Y:S04]  /*a6f0*/  STL [R1+0x3ac], R13 ;  /* 0x0003ac0d01007387 */ /* 0x0001e80000100800 */
[----:B------:R-:W4:Y:S01]  /*a700*/  LDL.LU R20, [R1+0x34] ;  /* 0x0000340001147983 */ /* 0x000f220000300800 */
[----:B------:R-:W-:-:S02]  /*a710*/  IADD3.X R2, R2, UR11, RZ, P3, !PT ;  /* 0x0000000b02027c10 */ /* 0x000fc40009ffe4ff */
[----:B0-----:R-:W-:-:S03]  /*a720*/  IADD3 R13, P3, R0, UR10, RZ ;  /* 0x0000000a000d7c10 */ /* 0x001fc6000ff7e0ff */
[----:B------:R-:W-:Y:S04]  /*a730*/  STL [R1+0x37c], R2 ;  /* 0x00037c0201007387 */ /* 0x000fe80000100800 */
[----:B------:R-:W-:Y:S04]  /*a740*/  STL [R1+0x3b4], R13 ;  /* 0x0003b40d01007387 */ /* 0x000fe80000100800 */
[----:B------:R-:W4:Y:S01]  /*a750*/  LDL.LU R19, [R1+0x38] ;  /* 0x0000380001137983 */ /* 0x000f220000300800 */
[----:B------:R-:W-:Y:S02]  /*a760*/  SHF.R.S32.HI R4, RZ, 0x1f, R3 ;  /* 0x0000001fff047819 */ /* 0x000fe40000011403 */
[----:B------:R-:W-:-:S02]  /*a770*/  SHF.R.S32.HI R3, RZ, 0x1f, R0 ;  /* 0x0000001fff037819 */ /* 0x000fc40000011400 */
[----:B------:R-:W-:Y:S02]  /*a780*/  IADD3.X R0, R12, UR11, RZ, P4, !PT ;  /* 0x0000000b0c007c10 */ /* 0x000fe4000a7fe4ff */
[----:B------:R-:W-:-:S03]  /*a790*/  IADD3.X R8, R8, UR11, RZ, P5, !PT ;  /* 0x0000000b08087c10 */ /* 0x000fc6000affe4ff */
[----:B------:R3:W-:Y:S01]  /*a7a0*/  STL [R1+0x380], R0 ;  /* 0x0003800001007387 */ /* 0x0007e20000100800 */
[----:B------:R-:W-:Y:S02]  /*a7b0*/  IADD3.X R7, R7, UR11, RZ, P6, !PT ;  /* 0x0000000b07077c10 */ /* 0x000fe4000b7fe4ff */
[----:B------:R-:W-:Y:S02]  /*a7c0*/  IADD3.X R6, R6, UR11, RZ, P0, !PT ;  /* 0x0000000b06067c10 */ /* 0x000fe400087fe4ff */
[----:B------:R-:W-:Y:S02]  /*a7d0*/  IADD3.X R5, R5, UR11, RZ, P1, !PT ;  /* 0x0000000b05057c10 */ /* 0x000fe40008ffe4ff */
[----:B------:R-:W-:Y:S02]  /*a7e0*/  IADD3.X R4, R4, UR11, RZ, P2, !PT ;  /* 0x0000000b04047c10 */ /* 0x000fe400097fe4ff */
[----:B------:R-:W-:Y:S02]  /*a7f0*/  IADD3.X R3, R3, UR11, RZ, P3, !PT ;  /* 0x0000000b03037c10 */ /* 0x000fe40009ffe4ff */
[----:B---3--:R-:W-:-:S02]  /*a800*/  SHF.R.S32.HI R0, RZ, 0x1f, R11 ;  /* 0x0000001fff007819 */ /* 0x008fc4000001140b */
[----:B------:R-:W-:Y:S02]  /*a810*/  IADD3 R12, P5, R11, UR10, RZ ;  /* 0x0000000a0b0c7c10 */ /* 0x000fe4000ffbe0ff */
[----:B-----5:R-:W-:Y:S02]  /*a820*/  SHF.R.S32.HI R2, RZ, 0x1f, R10 ;  /* 0x0000001fff027819 */ /* 0x020fe4000001140a */
[----:B------:R-:W-:-:S05]  /*a830*/  IADD3 R10, P4, R10, UR10, RZ ;  /* 0x0000000a0a0a7c10 */ /* 0x000fca000ff9e0ff */
[----:B------:R0:W-:Y:S04]  /*a840*/  STL [R1+0x3bc], R10 ;  /* 0x0003bc0a01007387 */ /* 0x0001e80000100800 */
[----:B0-----:R-:W3:Y:S04]  /*a850*/  LDL.LU R10, [R1+0x3c] ;  /* 0x00003c00010a7983 */ /* 0x001ee80000300800 */
[----:B------:R2:W-:Y:S04]  /*a860*/  STL [R1+0x388], R8 ;  /* 0x0003880801007387 */ /* 0x0005e80000100800 */
[----:B------:R-:W5:Y:S04]  /*a870*/  LDL.LU R11, [R1+0x40] ;  /* 0x00004000010b7983 */ /* 0x000f680000300800 */
[----:B------:R0:W-:Y:S01]  /*a880*/  STL [R1+0x3c4], R12 ;  /* 0x0003c40c01007387 */ /* 0x0001e20000100800 */
[----:B--2---:R-:W-:-:S02]  /*a890*/  SHF.R.S32.HI R8, RZ, 0x1f, R14 ;  /* 0x0000001fff087819 */ /* 0x004fc4000001140e */
[----:B0-----:R-:W-:Y:S02]  /*a8a0*/  IADD3 R12, P6, R14, UR10, RZ ;  /* 0x0000000a0e0c7c10 */ /* 0x001fe4000ffde0ff */
[----:B------:R-:W2:Y:S04]  /*a8b0*/  LDL.LU R14, [R1+0x64] ;  /* 0x00006400010e7983 */ /* 0x000ea80000300800 */
[----:B------:R4:W-:Y:S04]  /*a8c0*/  STL [R1+0x390], R7 ;  /* 0x0003900701007387 */ /* 0x0009e80000100800 */
[----:B------:R0:W-:Y:S01]  /*a8d0*/  STL [R1+0x3cc], R12 ;  /* 0x0003cc0c01007387 */ /* 0x0001e20000100800 */
[----:B----4-:R-:W-:-:S02]  /*a8e0*/  SHF.R.S32.HI R7, RZ, 0x1f, R9 ;  /* 0x0000001fff077819 */ /* 0x010fc40000011409 */
[----:B0-----:R-:W-:Y:S02]  /*a8f0*/  IADD3 R12, P0, R9, UR10, RZ ;  /* 0x0000000a090c7c10 */ /* 0x001fe4000ff1e0ff */
[----:B------:R-:W4:Y:S04]  /*a900*/  LDL.LU R9, [R1+0x68] ;  /* 0x0000680001097983 */ /* 0x000f280000300800 */
[----:B------:R0:W-:Y:S04]  /*a910*/  STL [R1+0x398], R6 ;  /* 0x0003980601007387 */ /* 0x0001e80000100800 */
[----:B------:R1:W-:Y:S01]  /*a920*/  STL [R1+0x3d4], R12 ;  /* 0x0003d40c01007387 */ /* 0x0003e20000100800 */
[----:B0-----:R-:W-:-:S02]  /*a930*/  SHF.R.S32.HI R6, RZ, 0x1f, R18 ;  /* 0x0000001fff067819 */ /* 0x001fc40000011412 */
[----:B-1----:R-:W-:Y:S02]  /*a940*/  IADD3 R12, P1, R18, UR10, RZ ;  /* 0x0000000a120c7c10 */ /* 0x002fe4000ff3e0ff */
        /* <DEDUP_REMOVED lines=8> */
[----:B------:R-:W-:-:S02]  /*a9d0*/  IADD3.X R2, R2, UR11, RZ, P4, !PT ;  /* 0x0000000b02027c10 */ /* 0x000fc4000a7fe4ff */
[----:B0-----:R-:W-:Y:S02]  /*a9e0*/  SHF.R.S32.HI R4, RZ, 0x1f, R16 ;  /* 0x0000001fff047819 */ /* 0x001fe40000011410 */
[----:B-1----:R-:W-:Y:S02]  /*a9f0*/  IADD3 R12, P3, R16, UR10, RZ ;  /* 0x0000000a100c7c10 */ /* 0x002fe4000ff7e0ff */
[----:B------:R-:W4:Y:S04]  /*aa00*/  LDL.LU R16, [R1+0x8c] ;  /* 0x00008c0001107983 */ /* 0x000f280000300800 */
[----:B------:R0:W-:Y:S04]  /*aa10*/  STL [R1+0x3b0], R3 ;  /* 0x0003b00301007387 */ /* 0x0001e80000100800 */
[----:B------:R1:W-:Y:S01]  /*aa20*/  STL [R1+0x3ec], R12 ;  /* 0x0003ec0c01007387 */ /* 0x0003e20000100800 */
[----:B0-----:R-:W-:-:S02]  /*aa30*/  SHF.R.S32.HI R3, RZ, 0x1f, R20 ;  /* 0x0000001fff037819 */ /* 0x001fc40000011414 */
[----:B-1----:R-:W-:Y:S02]  /*aa40*/  IADD3 R12, P4, R20, UR10, RZ ;  /* 0x0000000a140c7c10 */ /* 0x002fe4000ff9e0ff */
[----:B------:R-:W4:Y:S01]  /*aa50*/  LDL.LU R20, [R1+0x90] ;  /* 0x0000900001147983 */ /* 0x000f220000300800 */
[----:B------:R-:W-:-:S03]  /*aa60*/  IADD3.X R0, R0, UR11, RZ, P5, !PT ;  /* 0x0000000b00007c10 */ /* 0x000fc6000affe4ff */
[----:B------:R0:W-:Y:S04]  /*aa70*/  STL [R1+0x3b8], R2 ;  /* 0x0003b80201007387 */ /* 0x0001e80000100800 */
[----:B------:R1:W-:Y:S01]  /*aa80*/  STL [R1+0x3f4], R12 ;  /* 0x0003f40c01007387 */ /* 0x0003e20000100800 */
[----:B0-----:R-:W-:Y:S02]  /*aa90*/  SHF.R.S32.HI R2, RZ, 0x1f, R19 ;  /* 0x0000001fff027819 */ /* 0x001fe40000011413 */
[----:B-1----:R-:W-:Y:S02]  /*aaa0*/  IADD3 R12, P5, R19, UR10, RZ ;  /* 0x0000000a130c7c10 */ /* 0x002fe4000ffbe0ff */
[----:B------:R-:W4:Y:S04]  /*aab0*/  LDL.LU R19, [R1+0x94] ;  /* 0x0000940001137983 */ /* 0x000f280000300800 */
[----:B------:R-:W-:Y:S04]  /*aac0*/  STL [R1+0x3c0], R0 ;  /* 0x0003c00001007387 */ /* 0x000fe80000100800 */
[----:B------:R0:W-:Y:S01]  /*aad0*/  STL [R1+0x3fc], R12 ;  /* 0x0003fc0c01007387 */ /* 0x0001e20000100800 */
[----:B------:R-:W-:-:S02]  /*aae0*/  IADD3.X R7, R7, UR11, RZ, P0, !PT ;  /* 0x0000000b07077c10 */ /* 0x000fc400087fe4ff */
[----:B0-----:R-:W-:-:S05]  /*aaf0*/  IADD3.X R12, R8, UR11, RZ, P6, !PT ;  /* 0x0000000b080c7c10 */ /* 0x001fca000b7fe4ff */
[----:B------:R-:W-:Y:S01]  /*ab00*/  STL [R1+0x3c8], R12 ;  /* 0x0003c80c01007387 */ /* 0x000fe20000100800 */
[----:B------:R-:W-:Y:S02]  /*ab10*/  IADD3.X R6, R6, UR11, RZ, P1, !PT ;  /* 0x0000000b06067c10 */ /* 0x000fe40008ffe4ff */
[----:B------:R-:W-:Y:S02]  /*ab20*/  IADD3.X R5, R5, UR11, RZ, P2, !PT ;  /* 0x0000000b05057c10 */ /* 0x000fe400097fe4ff */
[----:B------:R-:W-:Y:S02]  /*ab30*/  IADD3.X R4, R4, UR11, RZ, P3, !PT ;  /* 0x0000000b04047c10 */ /* 0x000fe40009ffe4ff */
[----:B------:R-:W-:Y:S02]  /*ab40*/  IADD3.X R3, R3, UR11, RZ, P4, !PT ;  /* 0x0000000b03037c10 */ /* 0x000fe4000a7fe4ff */
[----:B------:R-:W-:Y:S02]  /*ab50*/  IADD3.X R2, R2, UR11, RZ, P5, !PT ;  /* 0x0000000b02027c10 */ /* 0x000fe4000affe4ff */
[----:B---3--:R-:W-:-:S02]  /*ab60*/  SHF.R.S32.HI R0, RZ, 0x1f, R10 ;  /* 0x0000001fff007819 */ /* 0x008fc4000001140a */
[----:B------:R-:W-:-:S05]  /*ab70*/  IADD3 R10, P6, R10, UR10, RZ ;  /* 0x0000000a0a0a7c10 */ /* 0x000fca000ffde0ff */
[----:B------:R0:W-:Y:S01]  /*ab80*/  STL [R1+0x404], R10 ;  /* 0x0004040a01007387 */ /* 0x0001e20000100800 */
[----:B-----5:R-:W-:Y:S02]  /*ab90*/  SHF.R.S32.HI R8, RZ, 0x1f, R11 ;  /* 0x0000001fff087819 */ /* 0x020fe4000001140b */
[----:B------:R-:W-:Y:S01]  /*aba0*/  IADD3 R11, P0, R11, UR10, RZ ;  /* 0x0000000a0b0b7c10 */ /* 0x000fe2000ff1e0ff */
[----:B0-----:R-:W3:Y:S04]  /*abb0*/  LDL.LU R10, [R1+0x98] ;  /* 0x00009800010a7983 */ /* 0x001ee80000300800 */
[----:B------:R-:W-:Y:S01]  /*abc0*/  STL [R1+0x3d0], R7 ;  /* 0x0003d00701007387 */ /* 0x000fe20000100800 */
[----:B--2---:R-:W-:-:S03]  /*abd0*/  IADD3 R12, P1, R14, UR10, RZ ;  /* 0x0000000a0e0c7c10 */ /* 0x004fc6000ff3e0ff */
[----:B------:R0:W-:Y:S04]  /*abe0*/  STL [R1+0x40c], R11 ;  /* 0x00040c0b01007387 */ /* 0x0001e80000100800 */
[----:B0-----:R-:W2:Y:S01]  /*abf0*/  LDL.LU R11, [R1+0x9c] ;  /* 0x00009c00010b7983 */ /* 0x001ea20000300800 */
[----:B------:R-:W-:-:S03]  /*ac00*/  SHF.R.S32.HI R7, RZ, 0x1f, R14 ;  /* 0x0000001fff077819 */ /* 0x000fc6000001140e */
[----:B------:R4:W-:Y:S04]  /*ac10*/  STL [R1+0x3d8], R6 ;  /* 0x0003d80601007387 */ /* 0x0009e80000100800 */
[----:B------:R-:W-:Y:S04]  /*ac20*/  STL [R1+0x414], R12 ;  /* 0x0004140c01007387 */ /* 0x000fe80000100800 */
[----:B------:R-:W5:Y:S01]  /*ac30*/  LDL.LU R14, [R1+0xa4] ;  /* 0x0000a400010e7983 */ /* 0x000f620000300800 */
[----:B----4-:R-:W-:Y:S02]  /*ac40*/  SHF.R.S32.HI R6, RZ, 0x1f, R9 ;  /* 0x0000001fff067819 */ /* 0x010fe40000011409 */
[----:B------:R-:W-:Y:S01]  /*ac50*/  IADD3 R9, P2, R9, UR10, RZ ;  /* 0x0000000a09097c10 */ /* 0x000fe2000ff5e0ff */
[----:B------:R-:W-:Y:S04]  /*ac60*/  STL [R1+0x3e0], R5 ;  /* 0x0003e00501007387 */ /* 0x000fe80000100800 */
[----:B------:R0:W-:Y:S04]  /*ac70*/  STL [R1+0x41c], R9 ;  /* 0x00041c0901007387 */ /* 0x0001e80000100800 */
[----:B0-----:R-:W4:Y:S01]  /*ac80*/  LDL.LU R9, [R1+0xa8] ;  /* 0x0000a80001097983 */ /* 0x001f220000300800 */
[----:B------:R-:W-:-:S02]  /*ac90*/  IADD3 R12, P3, R18, UR10, RZ ;  /* 0x0000000a120c7c10 */ /* 0x000fc4000ff7e0ff */
[----:B------:R-:W-:Y:S01]  /*aca0*/  SHF.R.S32.HI R5, RZ, 0x1f, R18 ;  /* 0x0000001fff057819 */ /* 0x000fe20000011412 */
[----:B------:R-:W-:Y:S04]  /*acb0*/  STL [R1+0x3e8], R4 ;  /* 0x0003e80401007387 */ /* 0x000fe80000100800 */
[----:B------:R0:W-:Y:S04]  /*acc0*/  STL [R1+0x424], R12 ;  /* 0x0004240c01007387 */ /* 0x0001e80000100800 */
[----:B------:R-:W4:Y:S01]  /*acd0*/  LDL.LU R18, [R1+0xac] ;  /* 0x0000ac0001127983 */ /* 0x000f220000300800 */
[----:B0-----:R-:W-:-:S03]  /*ace0*/  IADD3 R12, P4, R17, UR10, RZ ;  /* 0x0000000a110c7c10 */ /* 0x001fc6000ff9e0ff */
[----:B------:R-:W-:Y:S01]  /*acf0*/  STL [R1+0x3f0], R3 ;  /* 0x0003f00301007387 */ /* 0x000fe20000100800 */
[----:B------:R-:W-:-:S03]  /*ad00*/  SHF.R.S32.HI R4, RZ, 0x1f, R17 ;  /* 0x0000001fff047819 */ /* 0x000fc60000011411 */
[----:B------:R0:W-:Y:S04]  /*ad10*/  STL [R1+0x42c], R12 ;  /* 0x00042c0c01007387 */ /* 0x0001e80000100800 */
[----:B------:R-:W4:Y:S01]  /*ad20*/  LDL.LU R17, [R1+0xb0] ;  /* 0x0000b00001117983 */ /* 0x000f220000300800 */
[----:B------:R-:W-:-:S03]  /*ad30*/  IADD3.X R0, R0, UR11, RZ, P6, !PT ;  /* 0x0000000b00007c10 */ /* 0x000fc6000b7fe4ff */
[----:B------:R-:W-:Y:S01]  /*ad40*/  STL [R1+0x3f8], R2 ;  /* 0x0003f80201007387 */ /* 0x000fe20000100800 */
[----:B0-----:R-:W-:Y:S02]  /*ad50*/  IADD3 R12, P5, R16, UR10, RZ ;  /* 0x0000000a100c7c10 */ /* 0x001fe4000ffbe0ff */
[----:B------:R-:W-:-:S03]  /*ad60*/  SHF.R.S32.HI R3, RZ, 0x1f, R16 ;  /* 0x0000001fff037819 */ /* 0x000fc60000011410 */
[----:B------:R0:W-:Y:S04]  /*ad70*/  STL [R1+0x434], R12 ;  /* 0x0004340c01007387 */ /* 0x0001e80000100800 */
[----:B------:R-:W4:Y:S01]  /*ad80*/  LDL.LU R16, [R1+0xb4] ;  /* 0x0000b40001107983 */ /* 0x000f220000300800 */
[----:B------:R-:W-:-:S03]  /*ad90*/  IADD3.X R8, R8, UR11, RZ, P0, !PT ;  /* 0x0000000b08087c10 */ /* 0x000fc600087fe4ff */
[----:B------:R1:W-:Y:S01]  /*ada0*/  STL [R1+0x400], R0 ;  /* 0x0004000001007387 */ /* 0x0003e20000100800 */
[----:B0-----:R-:W-:Y:S02]  /*adb0*/  IADD3 R12, P6, R20, UR10, RZ ;  /* 0x0000000a140c7c10 */ /* 0x001fe4000ffde0ff */
[----:B------:R-:W-:-:S03]  /*adc0*/  SHF.R.S32.HI R2, RZ, 0x1f, R20 ;  /* 0x0000001fff027819 */ /* 0x000fc60000011414 */
[----:B------:R0:W-:Y:S04]  /*add0*/  STL [R1+0x43c], R12 ;  /* 0x00043c0c01007387 */ /* 0x0001e80000100800 */
[----:B------:R-:W4:Y:S04]  /*ade0*/  LDL.LU R20, [R1+0xbc] ;  /* 0x0000bc0001147983 */ /* 0x000f280000300800 */
[----:B------:R3:W-:Y:S01]  /*adf0*/  STL [R1+0x408], R8 ;  /* 0x0004080801007387 */ /* 0x0007e20000100800 */
[----:B-1----:R-:W-:Y:S02]  /*ae00*/  SHF.R.S32.HI R0, RZ, 0x1f, R19 ;  /* 0x0000001fff007819 */ /* 0x002fe40000011413 */
[----:B0-----:R-:W-:-:S02]  /*ae10*/  IADD3 R12, P0, R19, UR10, RZ ;  /* 0x0000000a130c7c10 */ /* 0x001fc4000ff1e0ff */
[----:B------:R-:W4:Y:S01]  /*ae20*/  LDL.LU R19, [R1+0xc0] ;  /* 0x0000c00001137983 */ /* 0x000f220000300800 */
[----:B------:R-:W-:-:S03]  /*ae30*/  IADD3.X R7, R7, UR11, RZ, P1, !PT ;  /* 0x0000000b07077c10 */ /* 0x000fc60008ffe4ff */
[----:B------:R0:W-:Y:S01]  /*ae40*/  STL [R1+0x444], R12 ;  /* 0x0004440c01007387 */ /* 0x0001e20000100800 */
[----:B------:R-:W-:Y:S02]  /*ae50*/  IADD3.X R6, R6, UR11, RZ, P2, !PT ;  /* 0x0000000b06067c10 */ /* 0x000fe400097fe4ff */
[----:B------:R-:W-:Y:S02]  /*ae60*/  IADD3.X R5, R5, UR11, RZ, P3, !PT ;  /* 0x0000000b05057c10 */ /* 0x000fe40009ffe4ff */
[----:B------:R-:W-:Y:S02]  /*ae70*/  IADD3.X R4, R4, UR11, RZ, P4, !PT ;  /* 0x0000000b04047c10 */ /* 0x000fe4000a7fe4ff */
[----:B------:R-:W-:Y:S02]  /*ae80*/  IADD3.X R3, R3, UR11, RZ, P5, !PT ;  /* 0x0000000b03037c10 */ /* 0x000fe4000affe4ff */
[----:B------:R-:W-:Y:S02]  /*ae90*/  IADD3.X R2, R2, UR11, RZ, P6, !PT ;  /* 0x0000000b02027c10 */ /* 0x000fe4000b7fe4ff */
[----:B------:R-:W-:-:S02]  /*aea0*/  IADD3.X R0, R0, UR11, RZ, P0, !PT ;  /* 0x0000000b00007c10 */ /* 0x000fc400087fe4ff */
[----:B---3--:R-:W-:Y:S02]  /*aeb0*/  SHF.R.S32.HI R8, RZ, 0x1f, R10 ;  /* 0x0000001fff087819 */ /* 0x008fe4000001140a */
[----:B0-----:R-:W-:Y:S02]  /*aec0*/  IADD3 R12, P1, R10, UR10, RZ ;  /* 0x0000000a0a0c7c10 */ /* 0x001fe4000ff3e0ff */
[----:B------:R-:W3:Y:S04]  /*aed0*/  LDL.LU R10, [R1+0xc8] ;  /* 0x0000c800010a7983 */ /* 0x000ee80000300800 */
[----:B------:R2:W-:Y:S04]  /*aee0*/  STL [R1+0x410], R7 ;  /* 0x0004100701007387 */ /* 0x0005e80000100800 */
[----:B------:R0:W-:Y:S01]  /*aef0*/  STL [R1+0x44c], R12 ;  /* 0x00044c0c01007387 */ /* 0x0001e20000100800 */
[----:B--2---:R-:W-:-:S02]  /*af00*/  SHF.R.S32.HI R7, RZ, 0x1f, R11 ;  /* 0x0000001fff077819 */ /* 0x004fc4000001140b */
[----:B0-----:R-:W-:Y:S02]  /*af10*/  IADD3 R12, P2, R11, UR10, RZ ;  /* 0x0000000a0b0c7c10 */ /* 0x001fe4000ff5e0ff */
[----:B------:R-:W2:Y:S04]  /*af20*/  LDL.LU R11, [R1+0xcc] ;  /* 0x0000cc00010b7983 */ /* 0x000ea80000300800 */
[----:B------:R5:W-:Y:S04]  /*af30*/  STL [R1+0x418], R6 ;  /* 0x0004180601007387 */ /* 0x000be80000100800 */
[----:B------:R0:W-:Y:S01]  /*af40*/  STL [R1+0x454], R12 ;  /* 0x0004540c01007387 */ /* 0x0001e20000100800 */
[----:B-----5:R-:W-:-:S02]  /*af50*/  SHF.R.S32.HI R6, RZ, 0x1f, R14 ;  /* 0x0000001fff067819 */ /* 0x020fc4000001140e */
[----:B0-----:R-:W-:Y:S02]  /*af60*/  IADD3 R12, P3, R14, UR10, RZ ;  /* 0x0000000a0e0c7c10 */ /* 0x001fe4000ff7e0ff */
[----:B------:R-:W5:Y:S04]  /*af70*/  LDL.LU R14, [R1+0xd4] ;  /* 0x0000d400010e7983 */ /* 0x000f680000300800 */
        /* <DEDUP_REMOVED lines=21> */
[----:B------:R-:W-:Y:S04]  /*b0d0*/  STL [R1+0x440], R0 ;  /* 0x0004400001007387 */ /* 0x000fe80000100800 */
[----:B------:R0:W-:Y:S01]  /*b0e0*/  STL [R1+0x47c], R12 ;  /* 0x00047c0c01007387 */ /* 0x0001e20000100800 */
[----:B------:R-:W-:-:S03]  /*b0f0*/  IADD3.X R7, R7, UR11, RZ, P2, !PT ;  /* 0x0000000b07077c10 */ /* 0x000fc600097fe4ff */
[----:B------:R-:W-:Y:S01]  /*b100*/  STL [R1+0x448], R13 ;  /* 0x0004480d01007387 */ /* 0x000fe20000100800 */
[----:B0-----:R-:W-:Y:S02]  /*b110*/  IADD3 R12, P1, R20, UR10, RZ ;  /* 0x0000000a140c7c10 */ /* 0x001fe4000ff3e0ff */
[----:B------:R-:W-:-:S03]  /*b120*/  SHF.R.S32.HI R0, RZ, 0x1f, R20 ;  /* 0x0000001fff007819 */ /* 0x000fc60000011414 */
[----:B------:R0:W-:Y:S04]  /*b130*/  STL [R1+0x484], R12 ;  /* 0x0004840c01007387 */ /* 0x0001e80000100800 */
[----:B------:R-:W4:Y:S01]  /*b140*/  LDL.LU R20, [R1+0x114] ;  /* 0x0001140001147983 */ /* 0x000f220000300800 */
[----:B------:R-:W-:Y:S02]  /*b150*/  SHF.R.S32.HI R8, RZ, 0x1f, R19 ;  /* 0x0000001fff087819 */ /* 0x000fe40000011413 */
[----:B0-----:R-:W-:Y:S01]  /*b160*/  IADD3 R12, P2, R19, UR10, RZ ;  /* 0x0000000a130c7c10 */ /* 0x001fe2000ff5e0ff */
[----:B------:R3:W-:Y:S04]  /*b170*/  STL [R1+0x450], R7 ;  /* 0x0004500701007387 */ /* 0x0007e80000100800 */
[----:B------:R-:W-:Y:S04]  /*b180*/  STL [R1+0x48c], R12 ;  /* 0x00048c0c01007387 */ /* 0x000fe80000100800 */
[----:B------:R-:W4:Y:S01]  /*b190*/  LDL.LU R19, [R1+0x120] ;  /* 0x0001200001137983 */ /* 0x000f220000300800 */
[----:B------:R-:W-:-:S02]  /*b1a0*/  IADD3.X R6, R6, UR11, RZ, P3, !PT ;  /* 0x0000000b06067c10 */ /* 0x000fc40009ffe4ff */
[----:B------:R-:W-:-:S03]  /*b1b0*/  IADD3.X R5, R5, UR11, RZ, P4, !PT ;  /* 0x0000000b05057c10 */ /* 0x000fc6000a7fe4ff */
        /* <DEDUP_REMOVED lines=8> */
[----:B------:R0:W-:Y:S04]  /*b240*/  STL [R1+0x494], R10 ;  /* 0x0004940a01007387 */ /* 0x0001e80000100800 */
[----:B0-----:R-:W3:Y:S01]  /*b250*/  LDL.LU R10, [R1+0x184] ;  /* 0x00018400010a7983 */ /* 0x001ee20000300800 */
[----:B--2---:R-:W-:Y:S02]  /*b260*/  SHF.R.S32.HI R6, RZ, 0x1f, R11 ;  /* 0x0000001fff067819 */ /* 0x004fe4000001140b */
[----:B------:R-:W-:Y:S01]  /*b270*/  IADD3 R11, P4, R11, UR10, RZ ;  /* 0x0000000a0b0b7c10 */ /* 0x000fe2000ff9e0ff */
[----:B------:R-:W-:Y:S04]  /*b280*/  STL [R1+0x460], R5 ;  /* 0x0004600501007387 */ /* 0x000fe80000100800 */
[----:B------:R0:W-:Y:S04]  /*b290*/  STL [R1+0x49c], R11 ;  /* 0x00049c0b01007387 */ /* 0x0001e80000100800 */
[----:B0-----:R-:W2:Y:S01]  /*b2a0*/  LDL.LU R11, [R1+0x180] ;  /* 0x00018000010b7983 */ /* 0x001ea20000300800 */
[----:B-----5:R-:W-:-:S03]  /*b2b0*/  IADD3 R12, P5, R14, UR10, RZ ;  /* 0x0000000a0e0c7c10 */ /* 0x020fc6000ffbe0ff */
[----:B------:R4:W-:Y:S01]  /*b2c0*/  STL [R1+0x468], R4 ;  /* 0x0004680401007387 */ /* 0x0009e20000100800 */
[----:B------:R-:W-:-:S03]  /*b2d0*/  SHF.R.S32.HI R5, RZ, 0x1f, R14 ;  /* 0x0000001fff057819 */ /* 0x000fc6000001140e */
[----:B------:R-:W-:Y:S04]  /*b2e0*/  STL [R1+0x4a4], R12 ;  /* 0x0004a40c01007387 */ /* 0x000fe80000100800 */
[----:B------:R-:W5:Y:S04]  /*b2f0*/  LDL.LU R14, [R1+0x17c] ;  /* 0x00017c00010e7983 */ /* 0x000f680000300800 */
[----:B------:R-:W-:Y:S01]  /*b300*/  STL [R1+0x470], R3 ;  /* 0x0004700301007387 */ /* 0x000fe20000100800 */
[----:B----4-:R-:W-:Y:S02]  /*b310*/  SHF.R.S32.HI R4, RZ, 0x1f, R9 ;  /* 0x0000001fff047819 */ /* 0x010fe40000011409 */
[----:B------:R-:W-:-:S05]  /*b320*/  IADD3 R9, P6, R9, UR10, RZ ;  /* 0x0000000a09097c10 */ /* 0x000fca000ffde0ff */
[----:B------:R0:W-:Y:S04]  /*b330*/  STL [R1+0x4ac], R9 ;  /* 0x0004ac0901007387 */ /* 0x0001e80000100800 */
[----:B0-----:R-:W4:Y:S01]  /*b340*/  LDL.LU R9, [R1+0x178] ;  /* 0x0001780001097983 */ /* 0x001f220000300800 */
[----:B------:R-:W-:-:S03]  /*b350*/  IADD3 R12, P0, R18, UR10, RZ ;  /* 0x0000000a120c7c10 */ /* 0x000fc6000ff1e0ff */
[----:B------:R-:W-:Y:S01]  /*b360*/  STL [R1+0x478], R2 ;  /* 0x0004780201007387 */ /* 0x000fe20000100800 */
[----:B------:R-:W-:-:S03]  /*b370*/  SHF.R.S32.HI R3, RZ, 0x1f, R18 ;  /* 0x0000001fff037819 */ /* 0x000fc60000011412 */
[----:B------:R0:W-:Y:S04]  /*b380*/  STL [R1+0x4b4], R12 ;  /* 0x0004b40c01007387 */ /* 0x0001e80000100800 */
[----:B------:R-:W4:Y:S04]  /*b390*/  LDL.LU R18, [R1+0x174] ;  /* 0x0001740001127983 */ /* 0x000f280000300800 */
[----:B------:R1:W-:Y:S01]  /*b3a0*/  STL [R1+0x480], R0 ;  /* 0x0004800001007387 */ /* 0x0003e20000100800 */
[----:B0-----:R-:W-:Y:S02]  /*b3b0*/  IADD3 R12, P1, R17, UR10, RZ ;  /* 0x0000000a110c7c10 */ /* 0x001fe4000ff3e0ff */
[----:B------:R-:W-:-:S03]  /*b3c0*/  SHF.R.S32.HI R2, RZ, 0x1f, R17 ;  /* 0x0000001fff027819 */ /* 0x000fc60000011411 */
[----:B------:R0:W-:Y:S04]  /*b3d0*/  STL [R1+0x4bc], R12 ;  /* 0x0004bc0c01007387 */ /* 0x0001e80000100800 */
[----:B------:R-:W4:Y:S04]  /*b3e0*/  LDL.LU R17, [R1+0x170] ;  /* 0x0001700001117983 */ /* 0x000f280000300800 */
[----:B------:R0:W-:Y:S01]  /*b3f0*/  STL [R1+0x488], R8 ;  /* 0x0004880801007387 */ /* 0x0001e20000100800 */
[----:B------:R-:W-:Y:S02]  /*b400*/  IADD3.X R7, R7, UR11, RZ, P3, !PT ;  /* 0x0000000b07077c10 */ /* 0x000fe40009ffe4ff */
[----:B-1----:R-:W-:-:S02]  /*b410*/  SHF.R.S32.HI R0, RZ, 0x1f, R16 ;  /* 0x0000001fff007819 */ /* 0x002fc40000011410 */
[----:B0-----:R-:W-:Y:S02]  /*b420*/  IADD3 R12, P2, R16, UR10, RZ ;  /* 0x0000000a100c7c10 */ /* 0x001fe4000ff5e0ff */
[----:B------:R-:W4:Y:S04]  /*b430*/  LDL.LU R16, [R1+0x16c] ;  /* 0x00016c0001107983 */ /* 0x000f280000300800 */
[----:B------:R0:W-:Y:S01]  /*b440*/  STL [R1+0x4c4], R12 ;  /* 0x0004c40c01007387 */ /* 0x0001e20000100800 */
[----:B------:R-:W-:Y:S02]  /*b450*/  IADD3.X R6, R6, UR11, RZ, P4, !PT ;  /* 0x0000000b06067c10 */ /* 0x000fe4000a7fe4ff */
[----:B------:R-:W-:Y:S02]  /*b460*/  SHF.R.S32.HI R8, RZ, 0x1f, R20 ;  /* 0x0000001fff087819 */ /* 0x000fe40000011414 */
[----:B0-----:R-:W-:-:S02]  /*b470*/  IADD3 R12, P3, R20, UR10, RZ ;  /* 0x0000000a140c7c10 */ /* 0x001fc4000ff7e0ff */
[----:B------:R-:W4:Y:S04]  /*b480*/  LDL.LU R20, [R1+0x168] ;  /* 0x0001680001147983 */ /* 0x000f280000300800 */
[----:B------:R0:W-:Y:S04]  /*b490*/  STL [R1+0x490], R7 ;  /* 0x0004900701007387 */ /* 0x0001e80000100800 */
[----:B------:R1:W-:Y:S01]  /*b4a0*/  STL [R1+0x4cc], R12 ;  /* 0x0004cc0c01007387 */ /* 0x0003e20000100800 */
[----:B0-----:R-:W-:Y:S02]  /*b4b0*/  SHF.R.S32.HI R7, RZ, 0x1f, R19 ;  /* 0x0000001fff077819 */ /* 0x001fe40000011413 */
[----:B-1----:R-:W-:-:S02]  /*b4c0*/  IADD3 R12, P4, R19, UR10, RZ ;  /* 0x0000000a130c7c10 */ /* 0x002fc4000ff9e0ff */
[----:B------:R-:W4:Y:S01]  /*b4d0*/  LDL.LU R19, [R1+0x164] ;  /* 0x0001640001137983 */ /* 0x000f220000300800 */
[----:B------:R-:W-:-:S03]  /*b4e0*/  IADD3.X R5, R5, UR11, RZ, P5, !PT ;  /* 0x0000000b05057c10 */ /* 0x000fc6000affe4ff */
[----:B------:R3:W-:Y:S04]  /*b4f0*/  STL [R1+0x498], R6 ;  /* 0x0004980601007387 */ /* 0x0007e80000100800 */
[----:B------:R0:W-:Y:S01]  /*b500*/  STL [R1+0x4d4], R12 ;  /* 0x0004d40c01007387 */ /* 0x0001e20000100800 */
[----:B------:R-:W-:Y:S02]  /*b510*/  IADD3.X R4, R4, UR11, RZ, P6, !PT ;  /* 0x0000000b04047c10 */ /* 0x000fe4000b7fe4ff */
[----:B------:R-:W-:Y:S02]  /*b520*/  IADD3.X R3, R3, UR11, RZ, P0, !PT ;  /* 0x0000000b03037c10 */ /* 0x000fe400087fe4ff */
[----:B------:R-:W-:Y:S02]  /*b530*/  IADD3.X R2, R2, UR11, RZ, P1, !PT ;  /* 0x0000000b02027c10 */ /* 0x000fe40008ffe4ff */
[----:B------:R-:W-:-:S02]  /*b540*/  IADD3.X R0, R0, UR11, RZ, P2, !PT ;  /* 0x0000000b00007c10 */ /* 0x000fc400097fe4ff */
[----:B------:R-:W-:Y:S02]  /*b550*/  IADD3.X R13, R8, UR11, RZ, P3, !PT ;  /* 0x0000000b080d7c10 */ /* 0x000fe40009ffe4ff */
[----:B------:R-:W-:Y:S02]  /*b560*/  IADD3.X R7, R7, UR11, RZ, P4, !PT ;  /* 0x0000000b07077c10 */ /* 0x000fe4000a7fe4ff */
        /* <DEDUP_REMOVED lines=23> */
[----:B------:R-:W-:Y:S04]  /*b6e0*/  STL [R1+0x4c0], R0 ;  /* 0x0004c00001007387 */ /* 0x000fe80000100800 */
[----:B------:R0:W-:Y:S04]  /*b6f0*/  STL [R1+0x4fc], R12 ;  /* 0x0004fc0c01007387 */ /* 0x0001e80000100800 */
[----:B------:R-:W-:Y:S01]  /*b700*/  STL [R1+0x4c8], R13 ;  /* 0x0004c80d01007387 */ /* 0x000fe20000100800 */
[----:B0-----:R-:W-:-:S02]  /*b710*/  IADD3 R12, P3, R17, UR10, RZ ;  /* 0x0000000a110c7c10 */ /* 0x001fc4000ff7e0ff */
[----:B------:R-:W-:-:S03]  /*b720*/  SHF.R.S32.HI R0, RZ, 0x1f, R17 ;  /* 0x0000001fff007819 */ /* 0x000fc60000011411 */
[----:B------:R0:W-:Y:S04]  /*b730*/  STL [R1+0x504], R12 ;  /* 0x0005040c01007387 */ /* 0x0001e80000100800 */
[----:B------:R-:W4:Y:S01]  /*b740*/  LDL.LU R17, [R1+0x14c] ;  /* 0x00014c0001117983 */ /* 0x000f220000300800 */
[----:B------:R-:W-:Y:S02]  /*b750*/  SHF.R.S32.HI R8, RZ, 0x1f, R16 ;  /* 0x0000001fff087819 */ /* 0x000fe40000011410 */
[----:B0-----:R-:W-:Y:S01]  /*b760*/  IADD3 R12, P4, R16, UR10, RZ ;  /* 0x0000000a100c7c10 */ /* 0x001fe2000ff9e0ff */
[----:B------:R-:W-:Y:S01]  /*b770*/  STL [R1+0x4d0], R7 ;  /* 0x0004d00701007387 */ /* 0x000fe20000100800 */
[----:B------:R-:W-:-:S03]  /*b780*/  IADD3.X R6, R6, UR11, RZ, P5, !PT ;  /* 0x0000000b06067c10 */ /* 0x000fc6000affe4ff */
[----:B------:R0:W-:Y:S04]  /*b790*/  STL [R1+0x50c], R12 ;  /* 0x00050c0c01007387 */ /* 0x0001e80000100800 */
[----:B------:R-:W4:Y:S01]  /*b7a0*/  LDL.LU R16, [R1+0x148] ;  /* 0x0001480001107983 */ /* 0x000f220000300800 */
[----:B------:R-:W-:-:S03]  /*b7b0*/  IADD3.X R5, R5, UR11, RZ, P6, !PT ;  /* 0x0000000b05057c10 */ /* 0x000fc6000b7fe4ff */
[----:B------:R-:W-:Y:S01]  /*b7c0*/  STL [R1+0x4d8], R6 ;  /* 0x0004d80601007387 */ /* 0x000fe20000100800 */
[----:B0-----:R-:W-:Y:S02]  /*b7d0*/  IADD3 R12, P5, R20, UR10, RZ ;  /* 0x0000000a140c7c10 */ /* 0x001fe4000ffbe0ff */
[----:B------:R-:W-:-:S03]  /*b7e0*/  SHF.R.S32.HI R7, RZ, 0x1f, R20 ;  /* 0x0000001fff077819 */ /* 0x000fc60000011414 */
[----:B------:R0:W-:Y:S04]  /*b7f0*/  STL [R1+0x514], R12 ;  /* 0x0005140c01007387 */ /* 0x0001e80000100800 */
[----:B------:R-:W4:Y:S04]  /*b800*/  LDL.LU R20, [R1+0x144] ;  /* 0x0001440001147983 */ /* 0x000f280000300800 */
[----:B------:R3:W-:Y:S01]  /*b810*/  STL [R1+0x4e0], R5 ;  /* 0x0004e00501007387 */ /* 0x0007e20000100800 */
[----:B0-----:R-:W-:Y:S02]  /*b820*/  IADD3 R12, P6, R19, UR10, RZ ;  /* 0x0000000a130c7c10 */ /* 0x001fe4000ffde0ff */
[----:B------:R-:W-:-:S03]  /*b830*/  SHF.R.S32.HI R6, RZ, 0x1f, R19 ;  /* 0x0000001fff067819 */ /* 0x000fc60000011413 */
[----:B------:R-:W-:Y:S04]  /*b840*/  STL [R1+0x51c], R12 ;  /* 0x00051c0c01007387 */ /* 0x000fe80000100800 */
[----:B------:R-:W4:Y:S01]  /*b850*/  LDL.LU R19, [R1+0x140] ;  /* 0x0001400001137983 */ /* 0x000f220000300800 */
[----:B------:R-:W-:Y:S02]  /*b860*/  IADD3.X R4, R4, UR11, RZ, P0, !PT ;  /* 0x0000000b04047c10 */ /* 0x000fe400087fe4ff */
        /* <DEDUP_REMOVED lines=26> */
[----:B------:R-:W-:-:S03]  /*ba10*/  SHF.R.S32.HI R0, RZ, 0x1f, R18 ;  /* 0x0000001fff007819 */ /* 0x000fc60000011412 */
[----:B------:R0:W-:Y:S01]  /*ba20*/  STL [R1+0x508], R8 ;  /* 0x0005080801007387 */ /* 0x0001e20000100800 */
[----:B------:R-:W-:-:S03]  /*ba30*/  IADD3 R12, P4, R18, UR10, RZ ;  /* 0x0000000a120c7c10 */ /* 0x000fc6000ff9e0ff */
[----:B------:R-:W4:Y:S04]  /*ba40*/  LDL.LU R18, [R1+0x12c] ;  /* 0x00012c0001127983 */ /* 0x000f280000300800 */
[----:B------:R1:W-:Y:S01]  /*ba50*/  STL [R1+0x544], R12 ;  /* 0x0005440c01007387 */ /* 0x0003e20000100800 */
[----:B------:R-:W-:Y:S02]  /*ba60*/  IADD3.X R5, R5, UR11, RZ, P0, !PT ;  /* 0x0000000b05057c10 */ /* 0x000fe400087fe4ff */
[----:B0-----:R-:W-:Y:S02]  /*ba70*/  SHF.R.S32.HI R8, RZ, 0x1f, R17 ;  /* 0x0000001fff087819 */ /* 0x001fe40000011411 */
        /* <DEDUP_REMOVED lines=17> */
[----:B------:R-:W4:Y:S01]  /*bb90*/  LDL.LU R19, [R1+0x118] ;  /* 0x0001180001137983 */ /* 0x000f220000300800 */
[----:B------:R-:W-:-:S03]  /*bba0*/  IADD3.X R3, R3, UR11, RZ, P2, !PT ;  /* 0x0000000b03037c10 */ /* 0x000fc600097fe4ff */
[----:B------:R-:W-:Y:S04]  /*bbb0*/  STL [R1+0x528], R4 ;  /* 0x0005280401007387 */ /* 0x000fe80000100800 */
[----:B------:R3:W-:Y:S01]  /*bbc0*/  STL [R1+0x564], R12 ;  /* 0x0005640c01007387 */ /* 0x0007e20000100800 */
[----:B------:R-:W-:Y:S02]  /*bbd0*/  IADD3.X R2, R2, UR11, RZ, P3, !PT ;  /* 0x0000000b02027c10 */ /* 0x000fe40009ffe4ff */
[----:B------:R-:W-:Y:S02]  /*bbe0*/  IADD3.X R0, R0, UR11, RZ, P4, !PT ;  /* 0x0000000b00007c10 */ /* 0x000fe4000a7fe4ff */
[----:B------:R-:W-:Y:S02]  /*bbf0*/  IADD3.X R7, R7, UR11, RZ, P6, !PT ;  /* 0x0000000b07077c10 */ /* 0x000fe4000b7fe4ff */
[----:B------:R-:W-:-:S02]  /*bc00*/  IADD3.X R6, R6, UR11, RZ, P0, !PT ;  /* 0x0000000b06067c10 */ /* 0x000fc400087fe4ff */
[----:B------:R-:W-:Y:S02]  /*bc10*/  IADD3.X R5, R5, UR11, RZ, P1, !PT ;  /* 0x0000000b05057c10 */ /* 0x000fe40008ffe4ff */
[----:B---3--:R-:W-:Y:S02]  /*bc20*/  IADD3 R12, P2, R10, UR10, RZ ;  /* 0x0000000a0a0c7c10 */ /* 0x008fe4000ff5e0ff */
[----:B------:R-:W-:Y:S02]  /*bc30*/  SHF.R.S32.HI R4, RZ, 0x1f, R10 ;  /* 0x0000001fff047819 */ /* 0x000fe4000001140a */
        /* <DEDUP_REMOVED lines=14> */
[----:B0-----:R-:W-:Y:S02]  /*bd20*/  IADD3.X R12, R8, UR11, RZ, P5, !PT ;  /* 0x0000000b080c7c10 */ /* 0x001fe4000affe4ff */
[----:B------:R-:W-:-:S03]  /*bd30*/  IADD3 R9, P5, R9, UR10, RZ ;  /* 0x0000000a09097c10 */ /* 0x000fc6000ffbe0ff */
[----:B------:R0:W-:Y:S04]  /*bd40*/  STL [R1+0x548], R12 ;  /* 0x0005480c01007387 */ /* 0x0001e80000100800 */
[----:B------:R1:W-:Y:S01]  /*bd50*/  STL [R1+0x584], R9 ;  /* 0x0005840901007387 */ /* 0x0003e20000100800 */
[----:B------:R-:W-:Y:S02]  /*bd60*/  SHF.R.S32.HI R8, RZ, 0x1f, R18 ;  /* 0x0000001fff087819 */ /* 0x000fe40000011412 */
[----:B0-----:R-:W-:Y:S01]  /*bd70*/  IADD3 R12, P6, R18, UR10, RZ ;  /* 0x0000000a120c7c10 */ /* 0x001fe2000ffde0ff */
[----:B-1----:R-:W4:Y:S04]  /*bd80*/  LDL.LU R9, [R1+0x100] ;  /* 0x0001000001097983 */ /* 0x002f280000300800 */
        /* <DEDUP_REMOVED lines=8> */
[----:B0-----:R-:W-:-:S03]  /*be10*/  IADD3 R12, P1, R16, UR10, RZ ;  /* 0x0000000a100c7c10 */ /* 0x001fc6000ff3e0ff */
[----:B------:R-:W-:Y:S01]  /*be20*/  STL [R1+0x560], R5 ;  /* 0x0005600501007387 */ /* 0x000fe20000100800 */
[----:B------:R-:W-:Y:S02]  /*be30*/  SHF.R.S32.HI R6, RZ, 0x1f, R16 ;  /* 0x0000001fff067819 */ /* 0x000fe40000011410 */
[----:B------:R-:W-:Y:S01]  /*be40*/  IADD3.X R4, R4, UR11, RZ, P2, !PT ;  /* 0x0000000b04047c10 */ /* 0x000fe200097fe4ff */
        /* <DEDUP_REMOVED lines=33> */
[----:B------:R-:W5:Y:S04]  /*c060*/  LDL.LU R14, [R1+0xd0] ;  /* 0x0000d000010e7983 */ /* 0x000f680000300800 */
[----:B------:R0:W-:Y:S01]  /*c070*/  STL [R1+0x5c4], R12 ;  /* 0x0005c40c01007387 */ /* 0x0001e20000100800 */
[----:B----4-:R-:W-:Y:S02]  /*c080*/  SHF.R.S32.HI R8, RZ, 0x1f, R9 ;  /* 0x0000001fff087819 */ /* 0x010fe40000011409 */
        /* <DEDUP_REMOVED lines=43> */
[----:B0-----:R-:W-:Y:S02]  /*c340*/  IADD3.X R12, R8, UR11, RZ, P0, !PT ;  /* 0x0000000b080c7c10 */ /* 0x001fe400087fe4ff */
[----:B------:R-:W-:-:S03]  /*c350*/  IADD3 R11, P0, R11, UR10, RZ ;  /* 0x0000000a0b0b7c10 */ /* 0x000fc6000ff1e0ff */
[----:B------:R0:W-:Y:S04]  /*c360*/  STL [R1+0x5c8], R12 ;  /* 0x0005c80c01007387 */ /* 0x0001e80000100800 */
[----:B------:R1:W-:Y:S01]  /*c370*/  STL [R1+0x604], R11 ;  /* 0x0006040b01007387 */ /* 0x0003e20000100800 */
[----:B-----5:R-:W-:Y:S02]  /*c380*/  SHF.R.S32.HI R8, RZ, 0x1f, R14 ;  /* 0x0000001fff087819 */ /* 0x020fe4000001140e */
[----:B0-----:R-:W-:Y:S01]  /*c390*/  IADD3 R12, P1, R14, UR10, RZ ;  /* 0x0000000a0e0c7c10 */ /* 0x001fe2000ff3e0ff */
[----:B-1----:R-:W2:Y:S04]  /*c3a0*/  LDL.LU R11, [R1+0x70] ;  /* 0x00007000010b7983 */ /* 0x002ea80000300800 */
[----:B------:R4:W-:Y:S04]  /*c3b0*/  STL [R1+0x5d0], R7 ;  /* 0x0005d00701007387 */ /* 0x0009e80000100800 */
[----:B------:R-:W-:Y:S04]  /*c3c0*/  STL [R1+0x60c], R12 ;  /* 0x00060c0c01007387 */ /* 0x000fe80000100800 */
[----:B------:R-:W5:Y:S04]  /*c3d0*/  LDL.LU R14, [R1+0x6c] ;  /* 0x00006c00010e7983 */ /* 0x000f680000300800 */
[----:B------:R0:W-:Y:S01]  /*c3e0*/  STL [R1+0x5d8], R6 ;  /* 0x0005d80601007387 */ /* 0x0001e20000100800 */
[----:B----4-:R-:W-:-:S02]  /*c3f0*/  SHF.R.S32.HI R7, RZ, 0x1f, R9 ;  /* 0x0000001fff077819 */ /* 0x010fc40000011409 */
[----:B------:R-:W-:-:S05]  /*c400*/  IADD3 R9, P2, R9, UR10, RZ ;  /* 0x0000000a09097c10 */ /* 0x000fca000ff5e0ff */
[----:B------:R1:W-:Y:S01]  /*c410*/  STL [R1+0x614], R9 ;  /* 0x0006140901007387 */ /* 0x0003e20000100800 */
        /* <DEDUP_REMOVED lines=27> */
[----:B------:R-:W4:Y:S01]  /*c5d0*/  LDL.LU R12, [R1+0x4c] ;  /* 0x00004c00010c7983 */ /* 0x000f220000300800 */
[----:B------:R-:W-:-:S02]  /*c5e0*/  IADD3.X R8, R8, UR11, RZ, P1, !PT ;  /* 0x0000000b08087c10 */ /* 0x000fc40008ffe4ff */
[----:B------:R-:W-:-:S03]  /*c5f0*/  IADD3.X R7, R7, UR11, RZ, P2, !PT ;  /* 0x0000000b07077c10 */ /* 0x000fc600097fe4ff */
[----:B------:R-:W-:Y:S04]  /*c600*/  STL [R1+0x608], R8 ;  /* 0x0006080801007387 */ /* 0x000fe80000100800 */
[----:B------:R-:W4:Y:S01]  /*c610*/  LDL.LU R13, [R1+0x48] ;  /* 0x00004800010d7983 */ /* 0x000f220000300800 */
[----:B------:R-:W-:Y:S02]  /*c620*/  IADD3.X R6, R6, UR11, RZ, P3, !PT ;  /* 0x0000000b06067c10 */ /* 0x000fe40009ffe4ff */
[----:B------:R-:W-:Y:S02]  /*c630*/  IADD3.X R5, R5, UR11, RZ, P4, !PT ;  /* 0x0000000b05057c10 */ /* 0x000fe4000a7fe4ff */
[----:B------:R-:W-:Y:S02]  /*c640*/  IADD3.X R4, R4, UR11, RZ, P5, !PT ;  /* 0x0000000b04047c10 */ /* 0x000fe4000affe4ff */
[----:B------:R-:W-:-:S02]  /*c650*/  IADD3.X R3, R3, UR11, RZ, P6, !PT ;  /* 0x0000000b03037c10 */ /* 0x000fc4000b7fe4ff */
[----:B------:R-:W-:Y:S02]  /*c660*/  IADD3.X R2, R2, UR11, RZ, P0, !PT ;  /* 0x0000000b02027c10 */ /* 0x000fe400087fe4ff */
[----:B---3--:R-:W-:Y:S02]  /*c670*/  IADD3 R9, P1, R10, UR10, RZ ;  /* 0x0000000a0a097c10 */ /* 0x008fe4000ff3e0ff */
[----:B------:R-:W-:-:S03]  /*c680*/  SHF.R.S32.HI R0, RZ, 0x1f, R10 ;  /* 0x0000001fff007819 */ /* 0x000fc6000001140a */
[----:B------:R0:W-:Y:S04]  /*c690*/  STL [R1+0x644], R9 ;  /* 0x0006440901007387 */ /* 0x0001e80000100800 */
[----:B0-----:R-:W3:Y:S04]  /*c6a0*/  LDL.LU R9, [R1+0x44] ;  /* 0x0000440001097983 */ /* 0x001ee80000300800 */
[----:B------:R5:W-:Y:S01]  /*c6b0*/  STL [R1+0x610], R7 ;  /* 0x0006100701007387 */ /* 0x000be20000100800 */
[----:B--2---:R-:W-:-:S05]  /*c6c0*/  IADD3 R10, P2, R11, UR10, RZ ;  /* 0x0000000a0b0a7c10 */ /* 0x004fca000ff5e0ff */
[----:B------:R0:W-:Y:S01]  /*c6d0*/  STL [R1+0x64c], R10 ;  /* 0x00064c0a01007387 */ /* 0x0001e20000100800 */
[----:B------:R-:W-:Y:S02]  /*c6e0*/  SHF.R.S32.HI R8, RZ, 0x1f, R11 ;  /* 0x0000001fff087819 */ /* 0x000fe4000001140b */
[----:B-----5:R-:W-:Y:S01]  /*c6f0*/  SHF.R.S32.HI R7, RZ, 0x1f, R14 ;  /* 0x0000001fff077819 */ /* 0x020fe2000001140e */
[----:B0-----:R-:W2:Y:S01]  /*c700*/  LDL.LU R10, [R1+0x24] ;  /* 0x00002400010a7983 */ /* 0x001ea20000300800 */
[----:B------:R-:W-:-:S03]  /*c710*/  IADD3 R14, P3, R14, UR10, RZ ;  /* 0x0000000a0e0e7c10 */ /* 0x000fc6000ff7e0ff */
[----:B------:R-:W-:Y:S04]  /*c720*/  STL [R1+0x618], R6 ;  /* 0x0006180601007387 */ /* 0x000fe80000100800 */
[----:B------:R-:W5:Y:S04]  /*c730*/  LDL.LU R11, [R1+0x18] ;  /* 0x00001800010b7983 */ /* 0x000f680000300800 */
[----:B------:R0:W-:Y:S04]  /*c740*/  STL [R1+0x654], R14 ;  /* 0x0006540e01007387 */ /* 0x0001e80000100800 */
[----:B0-----:R-:W5:Y:S04]  /*c750*/  LDL.LU R14, [R1+0xc] ;  /* 0x00000c00010e7983 */ /* 0x001f680000300800 */
[----:B------:R-:W-:Y:S01]  /*c760*/  STL [R1+0x620], R5 ;  /* 0x0006200501007387 */ /* 0x000fe20000100800 */
[----:B----4-:R-:W-:-:S02]  /*c770*/  SHF.R.S32.HI R6, RZ, 0x1f, R18 ;  /* 0x0000001fff067819 */ /* 0x010fc40000011412 */
[----:B------:R-:W-:-:S05]  /*c780*/  IADD3 R18, P4, R18, UR10, RZ ;  /* 0x0000000a12127c10 */ /* 0x000fca000ff9e0ff */
[----:B------:R0:W-:Y:S04]  /*c790*/  STL [R1+0x65c], R18 ;  /* 0x00065c1201007387 */ /* 0x0001e80000100800 */
[----:B0-----:R-:W4:Y:S04]  /*c7a0*/  LDL.LU R18, [R1+0x8] ;  /* 0x0000080001127983 */ /* 0x001f280000300800 */
[----:B------:R0:W-:Y:S01]  /*c7b0*/  STL [R1+0x628], R4 ;  /* 0x0006280401007387 */ /* 0x0001e20000100800 */
[----:B------:R-:W-:Y:S02]  /*c7c0*/  SHF.R.S32.HI R5, RZ, 0x1f, R17 ;  /* 0x0000001fff057819 */ /* 0x000fe40000011411 */
[----:B0-----:R-:W-:-:S02]  /*c7d0*/  IADD3 R4, P5, R17, UR10, RZ ;  /* 0x0000000a11047c10 */ /* 0x001fc4000ffbe0ff */
[----:B------:R-:W4:Y:S04]  /*c7e0*/  LDL.LU R17, [R1+0x4] ;  /* 0x0000040001117983 */ /* 0x000f280000300800 */
[----:B------:R0:W-:Y:S04]  /*c7f0*/  STL [R1+0x664], R4 ;  /* 0x0006640401007387 */ /* 0x0001e80000100800 */
[----:B------:R1:W-:Y:S01]  /*c800*/  STL [R1+0x630], R3 ;  /* 0x0006300301007387 */ /* 0x0003e20000100800 */
[----:B------:R-:W-:Y:S02]  /*c810*/  IADD3.X R0, R0, UR11, RZ, P1, !PT ;  /* 0x0000000b00007c10 */ /* 0x000fe40008ffe4ff */
[----:B0-----:R-:W-:-:S02]  /*c820*/  SHF.R.S32.HI R4, RZ, 0x1f, R16 ;  /* 0x0000001fff047819 */ /* 0x001fc40000011410 */
[----:B-1----:R-:W-:Y:S02]  /*c830*/  IADD3 R3, P6, R16, UR10, RZ ;  /* 0x0000000a10037c10 */ /* 0x002fe4000ffde0ff */
[----:B------:R-:W4:Y:S04]  /*c840*/  LDL.LU R16, [R1] ;  /* 0x0000000001107983 */ /* 0x000f280000300800 */
        /* <DEDUP_REMOVED lines=14> */
[----:B------:R-:W-:-:S05]  /*c930*/  IADD3 R12, P2, R12, UR10, RZ ;  /* 0x0000000a0c0c7c10 */ /* 0x000fca000ff5e0ff */
[----:B------:R0:W-:Y:S01]  /*c940*/  STL [R1+0x684], R12 ;  /* 0x0006840c01007387 */ /* 0x0001e20000100800 */
[----:B-1----:R-:W-:Y:S02]  /*c950*/  SHF.R.S32.HI R8, RZ, 0x1f, R13 ;  /* 0x0000001fff087819 */ /* 0x002fe4000001140d */
[----:B0-----:R-:W-:Y:S02]  /*c960*/  IADD3.X R12, R7, UR11, RZ, P3, !PT ;  /* 0x0000000b070c7c10 */ /* 0x001fe40009ffe4ff */
[----:B------:R-:W-:-:S03]  /*c970*/  IADD3 R13, P3, R13, UR10, RZ ;  /* 0x0000000a0d0d7c10 */ /* 0x000fc6000ff7e0ff */
[----:B------:R0:W-:Y:S04]  /*c980*/  STL [R1+0x650], R12 ;  /* 0x0006500c01007387 */ /* 0x0001e80000100800 */
[----:B------:R-:W-:Y:S01]  /*c990*/  STL [R1+0x68c], R13 ;  /* 0x00068c0d01007387 */ /* 0x000fe20000100800 */
[----:B0-----:R-:W-:-:S05]  /*c9a0*/  IADD3.X R12, R6, UR11, RZ, P4, !PT ;  /* 0x0000000b060c7c10 */ /* 0x001fca000a7fe4ff */
[----:B------:R0:W-:Y:S02]  /*c9b0*/  STL [R1+0x658], R12 ;  /* 0x0006580c01007387 */ /* 0x0001e40000100800 */
[----:B0-----:R-:W-:Y:S01]  /*c9c0*/  IADD3.X R12, R5, UR11, RZ, P5, !PT ;  /* 0x0000000b050c7c10 */ /* 0x001fe2000affe4ff */
[----:B------:R-:W-:Y:S01]  /*c9d0*/  IMAD R21, R21, UR4, RZ ;  /* 0x0000000415157c24 */ /* 0x000fe2000f8e02ff */
[----:B---3--:R-:W-:Y:S02]  /*c9e0*/  SHF.R.S32.HI R7, RZ, 0x1f, R9 ;  /* 0x0000001fff077819 */ /* 0x008fe40000011409 */
[----:B------:R-:W-:-:S05]  /*c9f0*/  IADD3 R9, P4, R9, UR10, RZ ;  /* 0x0000000a09097c10 */ /* 0x000fca000ff9e0ff */
[----:B------:R2:W-:Y:S04]  /*ca00*/  STL [R1+0x694], R9 ;  /* 0x0006940901007387 */ /* 0x0005e80000100800 */
[----:B------:R-:W-:Y:S01]  /*ca10*/  STL [R1+0x660], R12 ;  /* 0x0006600c01007387 */ /* 0x000fe20000100800 */
[----:B--2---:R-:W-:Y:S02]  /*ca20*/  IADD3 R9, P5, R10, UR10, RZ ;  /* 0x0000000a0a097c10 */ /* 0x004fe4000ffbe0ff */
[----:B------:R-:W-:Y:S02]  /*ca30*/  SHF.R.S32.HI R6, RZ, 0x1f, R10 ;  /* 0x0000001fff067819 */ /* 0x000fe4000001140a */
[----:B------:R-:W-:Y:S01]  /*ca40*/  IADD3.X R10, R4, UR11, RZ, P6, !PT ;  /* 0x0000000b040a7c10 */ /* 0x000fe2000b7fe4ff */
[----:B------:R5:W-:Y:S04]  /*ca50*/  STL [R1+0x69c], R9 ;  /* 0x00069c0901007387 */ /* 0x000be80000100800 */
[----:B------:R0:W-:Y:S01]  /*ca60*/  STL [R1+0x668], R10 ;  /* 0x0006680a01007387 */ /* 0x0001e20000100800 */
[----:B-----5:R-:W-:-:S02]  /*ca70*/  IADD3 R9, P6, R11, UR10, RZ ;  /* 0x0000000a0b097c10 */ /* 0x020fc4000ffde0ff */
[----:B0-----:R-:W-:-:S03]  /*ca80*/  IADD3.X R10, R3, UR11, RZ, P0, !PT ;  /* 0x0000000b030a7c10 */ /* 0x001fc600087fe4ff */
[----:B------:R0:W-:Y:S04]  /*ca90*/  STL [R1+0x6a4], R9 ;  /* 0x0006a40901007387 */ /* 0x0001e80000100800 */
[----:B------:R1:W-:Y:S01]  /*caa0*/  STL [R1+0x670], R10 ;  /* 0x0006700a01007387 */ /* 0x0003e20000100800 */
[----:B0-----:R-:W-:Y:S02]  /*cab0*/  IADD3 R9, P0, R14, UR10, RZ ;  /* 0x0000000a0e097c10 */ /* 0x001fe4000ff1e0ff */
[----:B-1----:R-:W-:-:S03]  /*cac0*/  IADD3.X R10, R2, UR11, RZ, P1, !PT ;  /* 0x0000000b020a7c10 */ /* 0x002fc60008ffe4ff */
[----:B------:R4:W-:Y:S04]  /*cad0*/  STL [R1+0x6ac], R9 ;  /* 0x0006ac0901007387 */ /* 0x0009e80000100800 */
[----:B------:R0:W-:Y:S01]  /*cae0*/  STL [R1+0x678], R10 ;  /* 0x0006780a01007387 */ /* 0x0001e20000100800 */
[----:B----4-:R-:W-:Y:S02]  /*caf0*/  IADD3 R9, P1, R18, UR10, RZ ;  /* 0x0000000a12097c10 */ /* 0x010fe4000ff3e0ff */
[----:B0-----:R-:W-:-:S03]  /*cb00*/  IADD3.X R10, R0, UR11, RZ, P2, !PT ;  /* 0x0000000b000a7c10 */ /* 0x001fc600097fe4ff */
[----:B------:R0:W-:Y:S04]  /*cb10*/  STL [R1+0x6b4], R9 ;  /* 0x0006b40901007387 */ /* 0x0001e80000100800 */
[----:B------:R1:W-:Y:S01]  /*cb20*/  STL [R1+0x680], R10 ;  /* 0x0006800a01007387 */ /* 0x0003e20000100800 */
[----:B0-----:R-:W-:Y:S02]  /*cb30*/  IADD3 R9, P2, R17, UR10, RZ ;  /* 0x0000000a11097c10 */ /* 0x001fe4000ff5e0ff */
[----:B-1----:R-:W-:-:S03]  /*cb40*/  IADD3.X R10, R8, UR11, RZ, P3, !PT ;  /* 0x0000000b080a7c10 */ /* 0x002fc60009ffe4ff */
[----:B------:R0:W-:Y:S04]  /*cb50*/  STL [R1+0x6bc], R9 ;  /* 0x0006bc0901007387 */ /* 0x0001e80000100800 */
[----:B------:R1:W-:Y:S01]  /*cb60*/  STL [R1+0x688], R10 ;  /* 0x0006880a01007387 */ /* 0x0003e20000100800 */
[----:B0-----:R-:W-:Y:S02]  /*cb70*/  IADD3 R9, P3, R16, UR10, RZ ;  /* 0x0000000a10097c10 */ /* 0x001fe4000ff7e0ff */
[----:B-1----:R-:W-:-:S03]  /*cb80*/  IADD3.X R10, R7, UR11, RZ, P4, !PT ;  /* 0x0000000b070a7c10 */ /* 0x002fc6000a7fe4ff */
[----:B------:R-:W-:Y:S01]  /*cb90*/  STL [R1+0x6c4], R9 ;  /* 0x0006c40901007387 */ /* 0x000fe20000100800 */
[----:B------:R-:W-:-:S03]  /*cba0*/  SHF.R.S32.HI R5, RZ, 0x1f, R11 ;  /* 0x0000001fff057819 */ /* 0x000fc6000001140b */
[----:B------:R0:W-:Y:S02]  /*cbb0*/  STL [R1+0x690], R10 ;  /* 0x0006900a01007387 */ /* 0x0001e40000100800 */
[----:B0-----:R-:W-:Y:S02]  /*cbc0*/  IADD3.X R10, R6, UR11, RZ, P5, !PT ;  /* 0x0000000b060a7c10 */ /* 0x001fe4000affe4ff */
[----:B------:R-:W-:-:S05]  /*cbd0*/  IADD3 R9, P4, R19, UR10, RZ ;  /* 0x0000000a13097c10 */ /* 0x000fca000ff9e0ff */
[----:B------:R0:W-:Y:S04]  /*cbe0*/  STL [R1+0x6cc], R9 ;  /* 0x0006cc0901007387 */ /* 0x0001e80000100800 */
[----:B------:R1:W-:Y:S01]  /*cbf0*/  STL [R1+0x698], R10 ;  /* 0x0006980a01007387 */ /* 0x0003e20000100800 */
[----:B0-----:R-:W-:Y:S02]  /*cc00*/  IADD3 R9, P5, R20, UR10, RZ ;  /* 0x0000000a14097c10 */ /* 0x001fe4000ffbe0ff */
[----:B-1----:R-:W-:-:S03]  /*cc10*/  IADD3.X R10, R5, UR11, RZ, P6, !PT ;  /* 0x0000000b050a7c10 */ /* 0x002fc6000b7fe4ff */
[----:B------:R0:W-:Y:S04]  /*cc20*/  STL [R1+0x6d4], R9 ;  /* 0x0006d40901007387 */ /* 0x0001e80000100800 */
[----:B------:R-:W-:Y:S01]  /*cc30*/  STL [R1+0x6a0], R10 ;  /* 0x0006a00a01007387 */ /* 0x000fe20000100800 */
[----:B0-----:R-:W-:-:S05]  /*cc40*/  IADD3 R9, P6, R21, UR10, RZ ;  /* 0x0000000a15097c10 */ /* 0x001fca000ffde0ff */
[----:B------:R0:W-:Y:S04]  /*cc50*/  STL [R1+0x6dc], R9 ;  /* 0x0006dc0901007387 */ /* 0x0001e80000100800 */
[----:B------:R-:W2:Y:S01]  /*cc60*/  LDL.LU R11, [R1+0x188] ;  /* 0x00018800010b7983 */ /* 0x000ea20000300800 */
[----:B------:R-:W-:Y:S01]  /*cc70*/  IMAD R22, R22, UR4, RZ ;  /* 0x0000000416167c24 */ /* 0x000fe2000f8e02ff */
[----:B------:R-:W-:-:S04]  /*cc80*/  SHF.R.S32.HI R4, RZ, 0x1f, R14 ;  /* 0x0000001fff047819 */ /* 0x000fc8000001140e */
[----:B------:R-:W-:Y:S02]  /*cc90*/  IADD3.X R4, R4, UR11, RZ, P0, !PT ;  /* 0x0000000b04047c10 */ /* 0x000fe400087fe4ff */
[----:B0-----:R-:W-:Y:S01]  /*cca0*/  IADD3 R9, P0, R22, UR10, RZ ;  /* 0x0000000a16097c10 */ /* 0x001fe2000ff1e0ff */
[----:B------:R-:W-:Y:S01]  /*ccb0*/  IMAD R23, R23, UR4, RZ ;  /* 0x0000000417177c24 */ /* 0x000fe2000f8e02ff */
[----:B------:R-:W-:Y:S01]  /*ccc0*/  SHF.R.S32.HI R3, RZ, 0x1f, R18 ;  /* 0x0000001fff037819 */ /* 0x000fe20000011412 */
[----:B------:R-:W-:Y:S04]  /*ccd0*/  STL [R1+0x6a8], R4 ;  /* 0x0006a80401007387 */ /* 0x000fe80000100800 */
[----:B------:R0:W-:Y:S01]  /*cce0*/  STL [R1+0x6e4], R9 ;  /* 0x0006e40901007387 */ /* 0x0001e20000100800 */
[----:B------:R-:W-:-:S03]  /*ccf0*/  IADD3.X R3, R3, UR11, RZ, P1, !PT ;  /* 0x0000000b03037c10 */ /* 0x000fc60008ffe4ff */
[----:B------:R-:W3:Y:S01]  /*cd00*/  LDL.LU R12, [R1+0x18c] ;  /* 0x00018c00010c7983 */ /* 0x000ee20000300800 */
[----:B------:R-:W-:Y:S01]  /*cd10*/  IMAD R24, R24, UR4, RZ ;  /* 0x0000000418187c24 */ /* 0x000fe2000f8e02ff */
[----:B------:R-:W-:Y:S02]  /*cd20*/  SHF.R.S32.HI R2, RZ, 0x1f, R17 ;  /* 0x0000001fff027819 */ /* 0x000fe40000011411 */
[----:B0-----:R-:W-:Y:S01]  /*cd30*/  IADD3 R9, P1, R23, UR10, RZ ;  /* 0x0000000a17097c10 */ /* 0x001fe2000ff3e0ff */
[----:B------:R-:W-:Y:S01]  /*cd40*/  STL [R1+0x6b0], R3 ;  /* 0x0006b00301007387 */ /* 0x000fe20000100800 */
[----:B------:R-:W-:-:S03]  /*cd50*/  IADD3.X R2, R2, UR11, RZ, P2, !PT ;  /* 0x0000000b02027c10 */ /* 0x000fc600097fe4ff */
[----:B------:R-:W4:Y:S01]  /*cd60*/  LDL.LU R10, [R1+0x190] ;  /* 0x00019000010a7983 */ /* 0x000f220000300800 */
[----:B------:R-:W-:-:S03]  /*cd70*/  IADD3 R13, P2, R24, UR10, RZ ;  /* 0x0000000a180d7c10 */ /* 0x000fc6000ff5e0ff */
[----:B------:R0:W-:Y:S01]  /*cd80*/  STL [R1+0x6ec], R9 ;  /* 0x0006ec0901007387 */ /* 0x0001e20000100800 */
[----:B------:R-:W-:Y:S01]  /*cd90*/  SHF.R.S32.HI R0, RZ, 0x1f, R16 ;  /* 0x0000001fff007819 */ /* 0x000fe20000011410 */
[----:B------:R-:W-:Y:S02]  /*cda0*/  IMAD R25, R25, UR4, RZ ;  /* 0x0000000419197c24 */ /* 0x000fe4000f8e02ff */
[----:B0-----:R-:W5:Y:S01]  /*cdb0*/  LDL.LU R9, [R1+0x194] ;  /* 0x0001940001097983 */ /* 0x001f620000300800 */
[----:B------:R-:W-:-:S03]  /*cdc0*/  IADD3.X R0, R0, UR11, RZ, P3, !PT ;  /* 0x0000000b00007c10 */ /* 0x000fc60009ffe4ff */
[----:B------:R-:W-:Y:S01]  /*cdd0*/  STL [R1+0x6b8], R2 ;  /* 0x0006b80201007387 */ /* 0x000fe20000100800 */
[----:B------:R-:W-:-:S03]  /*cde0*/  IADD3 R16, P3, R25, UR10, RZ ;  /* 0x0000000a19107c10 */ /* 0x000fc6000ff7e0ff */
[----:B------:R0:W-:Y:S01]  /*cdf0*/  STL [R1+0x6f4], R13 ;  /* 0x0006f40d01007387 */ /* 0x0001e20000100800 */
[----:B------:R-:W-:Y:S01]  /*ce00*/  IMAD R26, R26, UR4, RZ ;  /* 0x000000041a1a7c24 */ /* 0x000fe2000f8e02ff */
[----:B------:R-:W-:Y:S02]  /*ce10*/  SHF.R.S32.HI R8, RZ, 0x1f, R19 ;  /* 0x0000001fff087819 */ /* 0x000fe40000011413 */
[----:B0-----:R-:W5:Y:S02]  /*ce20*/  LDL.LU R13, [R1+0x198] ;  /* 0x00019800010d7983 */ /* 0x001f640000300800 */
[----:B------:R-:W-:Y:S02]  /*ce30*/  IADD3.X R8, R8, UR11, RZ, P4, !PT ;  /* 0x0000000b08087c10 */ /* 0x000fe4000a7fe4ff */
[----:B------:R-:W-:Y:S04]  /*ce40*/  STL [R1+0x6c0], R0 ;  /* 0x0006c00001007387 */ /* 0x000fe80000100800 */
[----:B------:R-:W5:Y:S04]  /*ce50*/  LDL.LU R14, [R1+0x19c] ;  /* 0x00019c00010e7983 */ /* 0x000f680000300800 */
[----:B------:R0:W-:Y:S04]  /*ce60*/  STL [R1+0x6fc], R16 ;  /* 0x0006fc1001007387 */ /* 0x0001e80000100800 */
[----:B------:R-:W5:Y:S01]  /*ce70*/  LDL.LU R18, [R1+0x1a0] ;  /* 0x0001a00001127983 */ /* 0x000f620000300800 */
[----:B0-----:R-:W-:-:S03]  /*ce80*/  IADD3 R16, P4, R26, UR10, RZ ;  /* 0x0000000a1a107c10 */ /* 0x001fc6000ff9e0ff */
[----:B------:R-:W-:Y:S01]  /*ce90*/  STL [R1+0x6c8], R8 ;  /* 0x0006c80801007387 */ /* 0x000fe20000100800 */
[----:B------:R-:W-:Y:S01]  /*cea0*/  IMAD R27, R27, UR4, RZ ;  /* 0x000000041b1b7c24 */ /* 0x000fe2000f8e02ff */
[----:B------:R-:W-:Y:S02]  /*ceb0*/  SHF.R.S32.HI R7, RZ, 0x1f, R20 ;  /* 0x0000001fff077819 */ /* 0x000fe40000011414 */
[----:B------:R0:W-:Y:S02]  /*cec0*/  STL [R1+0x704], R16 ;  /* 0x0007041001007387 */ /* 0x0001e40000100800 */
[----:B------:R-:W-:Y:S01]  /*ced0*/  IADD3.X R7, R7, UR11, RZ, P5, !PT ;  /* 0x0000000b07077c10 */ /* 0x000fe2000affe4ff */
[----:B------:R-:W-:Y:S01]  /*cee0*/  IMAD R28, R28, UR4, RZ ;  /* 0x000000041c1c7c24 */ /* 0x000fe2000f8e02ff */
[----:B------:R-:W-:Y:S01]  /*cef0*/  IADD3 R17, P5, R27, UR10, RZ ;  /* 0x0000000a1b117c10 */ /* 0x000fe2000ffbe0ff */
[----:B0-----:R-:W5:Y:S01]  /*cf00*/  LDL.LU R16, [R1+0x1a4] ;  /* 0x0001a40001107983 */ /* 0x001f620000300800 */
[----:B------:R-:W-:-:S03]  /*cf10*/  SHF.R.S32.HI R6, RZ, 0x1f, R21 ;  /* 0x0000001fff067819 */ /* 0x000fc60000011415 */
[----:B------:R-:W-:Y:S01]  /*cf20*/  STL [R1+0x6d0], R7 ;  /* 0x0006d00701007387 */ /* 0x000fe20000100800 */
[----:B------:R-:W-:-:S03]  /*cf30*/  IADD3.X R19, R6, UR11, RZ, P6, !PT ;  /* 0x0000000b06137c10 */ /* 0x000fc6000b7fe4ff */
[----:B------:R0:W-:Y:S04]  /*cf40*/  STL [R1+0x70c], R17 ;  /* 0x00070c1101007387 */ /* 0x0001e80000100800 */
[----:B------:R1:W-:Y:S01]  /*cf50*/  STL [R1+0x6d8], R19 ;  /* 0x0006d81301007387 */ /* 0x0003e20000100800 */
[----:B0-----:R-:W-:Y:S01]  /*cf60*/  IADD3 R17, P6, R28, UR10, RZ ;  /* 0x0000000a1c117c10 */ /* 0x001fe2000ffde0ff */
[----:B------:R-:W-:Y:S01]  /*cf70*/  IMAD R29, R29, UR4, RZ ;  /* 0x000000041d1d7c24 */ /* 0x000fe2000f8e02ff */
[----:B------:R-:W-:-:S03]  /*cf80*/  SHF.R.S32.HI R5, RZ, 0x1f, R22 ;  /* 0x0000001fff057819 */ /* 0x000fc60000011416 */
[----:B------:R0:W-:Y:S01]  /*cf90*/  STL [R1+0x714], R17 ;  /* 0x0007141101007387 */ /* 0x0001e20000100800 */
[----:B------:R-:W-:Y:S02]  /*cfa0*/  IADD3.X R5, R5, UR11, RZ, P0, !PT ;  /* 0x0000000b05057c10 */ /* 0x000fe400087fe4ff */
[----:B-1----:R-:W-:Y:S01]  /*cfb0*/  IADD3 R19, P0, R29, UR10, RZ ;  /* 0x0000000a1d137c10 */ /* 0x002fe2000ff1e0ff */
[----:B0-----:R-:W5:Y:S01]  /*cfc0*/  LDL.LU R17, [R1+0x1d0] ;  /* 0x0001d00001117983 */ /* 0x001f620000300800 */
[----:B------:R-:W-:-:S03]  /*cfd0*/  SHF.R.S32.HI R4, RZ, 0x1f, R23 ;  /* 0x0000001fff047819 */ /* 0x000fc60000011417 */
[----:B------:R2:W-:Y:S01]  /*cfe0*/  STL [R1+0x6e0], R5 ;  /* 0x0006e00501007387 */ /* 0x0005e20000100800 */
[----:B------:R-:W-:-:S03]  /*cff0*/  IADD3.X R4, R4, UR11, RZ, P1, !PT ;  /* 0x0000000b04047c10 */ /* 0x000fc60008ffe4ff */
[----:B------:R0:W-:Y:S01]  /*d000*/  STL [R1+0x71c], R19 ;  /* 0x00071c1301007387 */ /* 0x0001e20000100800 */
[----:B--2---:R-:W-:Y:S02]  /*d010*/  SHF.R.S32.HI R5, RZ, 0x1f, R11 ;  /* 0x0000001fff057819 */ /* 0x004fe4000001140b */
[----:B0-----:R-:W-:Y:S02]  /*d020*/  IADD3 R19, P1, R11, UR10, RZ ;  /* 0x0000000a0b137c10 */ /* 0x001fe4000ff3e0ff */
[----:B------:R-:W2:Y:S01]  /*d030*/  LDL.LU R11, [R1+0x210] ;  /* 0x00021000010b7983 */ /* 0x000ea20000300800 */
[----:B------:R-:W-:Y:S02]  /*d040*/  SHF.R.S32.HI R3, RZ, 0x1f, R24 ;  /* 0x0000001fff037819 */ /* 0x000fe40000011418 */
[----:B------:R-:W-:Y:S01]  /*d050*/  SHF.R.S32.HI R2, RZ, 0x1f, R25 ;  /* 0x0000001fff027819 */ /* 0x000fe20000011419 */
[----:B------:R3:W-:Y:S04]  /*d060*/  STL [R1+0x6e8], R4 ;  /* 0x0006e80401007387 */ /* 0x0007e80000100800 */
[----:B------:R0:W-:Y:S01]  /*d070*/  STL [R1+0x724], R19 ;  /* 0x0007241301007387 */ /* 0x0001e20000100800 */
[----:B------:R-:W-:-:S02]  /*d080*/  IADD3.X R2, R2, UR11, RZ, P3, !PT ;  /* 0x0000000b02027c10 */ /* 0x000fc40009ffe4ff */
[----:B------:R-:W-:Y:S02]  /*d090*/  SHF.R.S32.HI R0, RZ, 0x1f, R26 ;  /* 0x0000001fff007819 */ /* 0x000fe4000001141a */
[----:B---3--:R-:W-:Y:S02]  /*d0a0*/  SHF.R.S32.HI R4, RZ, 0x1f, R12 ;  /* 0x0000001fff047819 */ /* 0x008fe4000001140c */
[----:B0-----:R-:W-:Y:S02]  /*d0b0*/  IADD3.X R19, R3, UR11, RZ, P2, !PT ;  /* 0x0000000b03137c10 */ /* 0x001fe400097fe4ff */
[----:B------:R-:W-:-:S03]  /*d0c0*/  IADD3 R12, P2, R12, UR10, RZ ;  /* 0x0000000a0c0c7c10 */ /* 0x000fc6000ff5e0ff */
[----:B------:R-:W-:Y:S04]  /*d0d0*/  STL [R1+0x6f0], R19 ;  /* 0x0006f01301007387 */ /* 0x000fe80000100800 */
[----:B------:R4:W-:Y:S01]  /*d0e0*/  STL [R1+0x72c], R12 ;  /* 0x00072c0c01007387 */ /* 0x0009e20000100800 */
[----:B------:R-:W-:-:S03]  /*d0f0*/  SHF.R.S32.HI R8, RZ, 0x1f, R27 ;  /* 0x0000001fff087819 */ /* 0x000fc6000001141b */
[----:B------:R0:W-:Y:S01]  /*d100*/  STL [R1+0x6f8], R2 ;  /* 0x0006f80201007387 */ /* 0x0001e20000100800 */
[----:B------:R-:W-:Y:S02]  /*d110*/  SHF.R.S32.HI R7, RZ, 0x1f, R28 ;  /* 0x0000001fff077819 */ /* 0x000fe4000001141c */
[----:B----4-:R-:W-:Y:S02]  /*d120*/  IADD3 R12, P3, R10, UR10, RZ ;  /* 0x0000000a0a0c7c10 */ /* 0x010fe4000ff7e0ff */
[----:B0-----:R-:W-:Y:S02]  /*d130*/  IADD3.X R2, R0, UR11, RZ, P4, !PT ;  /* 0x0000000b00027c10 */ /* 0x001fe4000a7fe4ff */
[----:B-----5:R-:W-:Y:S01]  /*d140*/  IADD3 R0, P4, R9, UR10, RZ ;  /* 0x0000000a09007c10 */ /* 0x020fe2000ff9e0ff */
[----:B------:R-:W-:Y:S01]  /*d150*/  STL [R1+0x734], R12 ;  /* 0x0007340c01007387 */ /* 0x000fe20000100800 */
[----:B------:R-:W-:-:S03]  /*d160*/  IADD3.X R7, R7, UR11, RZ, P6, !PT ;  /* 0x0000000b07077c10 */ /* 0x000fc6000b7fe4ff */
[----:B------:R0:W-:Y:S04]  /*d170*/  STL [R1+0x700], R2 ;  /* 0x0007000201007387 */ /* 0x0001e80000100800 */
[----:B------:R1:W-:Y:S01]  /*d180*/  STL [R1+0x73c], R0 ;  /* 0x00073c0001007387 */ /* 0x0003e20000100800 */
[----:B------:R-:W-:Y:S02]  /*d190*/  SHF.R.S32.HI R6, RZ, 0x1f, R29 ;  /* 0x0000001fff067819 */ /* 0x000fe4000001141d */
[----:B0-----:R-:W-:Y:S02]  /*d1a0*/  IADD3.X R2, R8, UR11, RZ, P5, !PT ;  /* 0x0000000b08027c10 */ /* 0x001fe4000affe4ff */
[----:B-1----:R-:W-:-:S03]  /*d1b0*/  IADD3 R0, P5, R13, UR10, RZ ;  /* 0x0000000a0d007c10 */ /* 0x002fc6000ffbe0ff */
[----:B------:R-:W-:Y:S04]  /*d1c0*/  STL [R1+0x708], R2 ;  /* 0x0007080201007387 */ /* 0x000fe80000100800 */
[----:B------:R0:W-:Y:S04]  /*d1d0*/  STL [R1+0x744], R0 ;  /* 0x0007440001007387 */ /* 0x0001e80000100800 */
[----:B------:R1:W-:Y:S01]  /*d1e0*/  STL [R1+0x710], R7 ;  /* 0x0007100701007387 */ /* 0x0003e20000100800 */
[----:B0-----:R-:W-:Y:S02]  /*d1f0*/  IADD3 R0, P6, R14, UR10, RZ ;  /* 0x0000000a0e007c10 */ /* 0x001fe4000ffde0ff */
[----:B-1----:R-:W-:-:S02]  /*d200*/  IADD3.X R7, R6, UR11, RZ, P0, !PT ;  /* 0x0000000b06077c10 */ /* 0x002fc400087fe4ff */
[----:B------:R-:W-:Y:S01]  /*d210*/  IADD3 R6, P0, R18, UR10, RZ ;  /* 0x0000000a12067c10 */ /* 0x000fe2000ff1e0ff */
[----:B------:R0:W-:Y:S04]  /*d220*/  STL [R1+0x74c], R0 ;  /* 0x00074c0001007387 */ /* 0x0001e80000100800 */
[----:B------:R1:W-:Y:S04]  /*d230*/  STL [R1+0x718], R7 ;  /* 0x0007180701007387 */ /* 0x0003e80000100800 */
[----:B------:R3:W-:Y:S01]  /*d240*/  STL [R1+0x754], R6 ;  /* 0x0007540601007387 */ /* 0x0007e20000100800 */
[----:B0-----:R-:W-:-:S02]  /*d250*/  SHF.R.S32.HI R0, RZ, 0x1f, R16 ;  /* 0x0000001fff007819 */ /* 0x001fc40000011410 */
[----:B-1----:R-:W-:Y:S02]  /*d260*/  IADD3.X R7, R5, UR11, RZ, P1, !PT ;  /* 0x0000000b05077c10 */ /* 0x002fe40008ffe4ff */
[----:B---3--:R-:W-:Y:S02]  /*d270*/  IADD3 R6, P1, R16, UR10, RZ ;  /* 0x0000000a10067c10 */ /* 0x008fe4000ff3e0ff */
[----:B------:R-:W0:Y:S01]  /*d280*/  S2R R16, SR_TID.X ;  /* 0x0000000000107919 */ /* 0x000e220000002100 */
[----:B------:R-:W-:Y:S01]  /*d290*/  IMAD R15, R15, UR4, RZ ;  /* 0x000000040f0f7c24 */ /* 0x000fe2000f8e02ff */
[----:B------:R-:W-:Y:S01]  /*d2a0*/  SHF.R.S32.HI R3, RZ, 0x1f, R10 ;  /* 0x0000001fff037819 */ /* 0x000fe2000001140a */
[----:B------:R-:W-:Y:S01]  /*d2b0*/  ULDC UR4, c[0x0][0x23c] ;  /* 0x00008f0000047ab9 */ /* 0x000fe20000000800 */
[----:B------:R-:W-:Y:S01]  /*d2c0*/  STL [R1+0x720], R7 ;  /* 0x0007200701007387 */ /* 0x000fe20000100800 */
[----:B------:R-:W-:-:S03]  /*d2d0*/  IADD3.X R4, R4, UR11, RZ, P2, !PT ;  /* 0x0000000b04047c10 */ /* 0x000fc600097fe4ff */
[----:B------:R1:W-:Y:S01]  /*d2e0*/  STL [R1+0x75c], R6 ;  /* 0x00075c0601007387 */ /* 0x0003e20000100800 */
[----:B------:R-:W-:Y:S02]  /*d2f0*/  IADD3.X R3, R3, UR11, RZ, P3, !PT ;  /* 0x0000000b03037c10 */ /* 0x000fe40009ffe4ff */
[----:B------:R-:W-:Y:S01]  /*d300*/  SHF.R.S32.HI R10, RZ, 0x1f, R9 ;  /* 0x0000001fff0a7819 */ /* 0x000fe20000011409 */
[----:B------:R3:W-:Y:S01]  /*d310*/  STL [R1+0x728], R4 ;  /* 0x0007280401007387 */ /* 0x0007e20000100800 */
[----:B------:R-:W-:Y:S02]  /*d320*/  SHF.R.S32.HI R9, RZ, 0x1f, R13 ;  /* 0x0000001fff097819 */ /* 0x000fe4000001140d */
[----:B------:R-:W-:Y:S01]  /*d330*/  SHF.R.S32.HI R8, RZ, 0x1f, R14 ;  /* 0x0000001fff087819 */ /* 0x000fe2000001140e */
[----:B------:R-:W4:Y:S01]  /*d340*/  LDC R13, c[0x0][0x230] ;  /* 0x00008c00ff0d7b82 */ /* 0x000f220000000800 */
[----:B-1----:R-:W-:Y:S01]  /*d350*/  IADD3 R6, P2, R15, UR10, RZ ;  /* 0x0000000a0f067c10 */ /* 0x002fe2000ff5e0ff */
[----:B------:R-:W-:-:S04]  /*d360*/  ULDC UR10, c[0x0][0x238] ;  /* 0x00008e00000a7ab9 */ /* 0x000fc80000000800 */
[----:B------:R1:W-:Y:S01]  /*d370*/  STL [R1+0x764], R6 ;  /* 0x0007640601007387 */ /* 0x0003e20000100800 */
[----:B---3--:R-:W-:Y:S01]  /*d380*/  IADD3 R4, P3, R17, UR6, RZ ;  /* 0x0000000611047c10 */ /* 0x008fe2000ff7e0ff */
[----:B------:R-:W-:Y:S02]  /*d390*/  ULDC UR6, c[0x0][0x238] ;  /* 0x00008e0000067ab9 */ /* 0x000fe40000000800 */
[----:B------:R3:W-:Y:S01]  /*d3a0*/  STL [R1+0x730], R3 ;  /* 0x0007300301007387 */ /* 0x0007e20000100800 */
[----:B------:R-:W-:Y:S02]  /*d3b0*/  SHF.R.S32.HI R2, RZ, 0x1f, R18 ;  /* 0x0000001fff027819 */ /* 0x000fe40000011412 */
[----:B-1----:R-:W-:Y:S01]  /*d3c0*/  IADD3.X R6, R10, UR11, RZ, P4, !PT ;  /* 0x0000000b0a067c10 */ /* 0x002fe2000a7fe4ff */
[----:B------:R1:W-:Y:S01]  /*d3d0*/  STL [R1+0x1c4], R4 ;  /* 0x0001c40401007387 */ /* 0x0003e20000100800 */
[----:B---3--:R-:W-:-:S03]  /*d3e0*/  IADD3.X R3, R9, UR11, RZ, P5, !PT ;  /* 0x0000000b09037c10 */ /* 0x008fc6000affe4ff */
[----:B------:R-:W-:Y:S01]  /*d3f0*/  STL [R1+0x738], R6 ;  /* 0x0007380601007387 */ /* 0x000fe20000100800 */
[----:B------:R-:W-:-:S03]  /*d400*/  IADD3.X R0, R0, UR11, RZ, P1, !PT ;  /* 0x0000000b00007c10 */ /* 0x000fc60008ffe4ff */
[----:B------:R3:W-:Y:S01]  /*d410*/  STL [R1+0x740], R3 ;  /* 0x0007400301007387 */ /* 0x0007e20000100800 */
[----:B-1----:R-:W-:Y:S02]  /*d420*/  IADD3.X R4, R8, UR11, RZ, P6, !PT ;  /* 0x0000000b08047c10 */ /* 0x002fe4000b7fe4ff */
[----:B------:R-:W-:Y:S02]  /*d430*/  SHF.R.S32.HI R5, RZ, 0x1f, R15 ;  /* 0x0000001fff057819 */ /* 0x000fe4000001140f */
[----:B---3--:R-:W-:Y:S01]  /*d440*/  IADD3.X R3, R2, UR11, RZ, P0, !PT ;  /* 0x0000000b02037c10 */ /* 0x008fe200087fe4ff */
[----:B------:R-:W-:Y:S01]  /*d450*/  STL [R1+0x748], R4 ;  /* 0x0007480401007387 */ /* 0x000fe20000100800 */
[----:B0-----:R-:W-:Y:S01]  /*d460*/  LOP3.LUT R16, R16, 0x60, RZ, 0xc0, !PT ;  /* 0x0000006010107812 */ /* 0x001fe200078ec0ff */
[----:B------:R-:W-:Y:S02]  /*d470*/  ULDC UR11, c[0x0][0x238] ;  /* 0x00008e00000b7ab9 */ /* 0x000fe40000000800 */
[----:B------:R-:W-:Y:S04]  /*d480*/  STL [R1+0x750], R3 ;  /* 0x0007500301007387 */ /* 0x000fe80000100800 */
[----:B------:R0:W-:Y:S02]  /*d490*/  STL [R1+0x758], R0 ;  /* 0x0007580001007387 */ /* 0x0001e40000100800 */
[----:B0-----:R-:W-:Y:S01]  /*d4a0*/  IADD3.X R0, R5, UR15, RZ, P2, !PT ;  /* 0x0000000f05007c10 */ /* 0x001fe200097fe4ff */
[----:B------:R-:W0:Y:S01]  /*d4b0*/  S2R R18, SR_TID.X ;  /* 0x0000000000127919 */ /* 0x000e220000002100 */
[----:B----4-:R-:W-:Y:S01]  /*d4c0*/  VIADD R13, R13, 0x3f ;  /* 0x0000003f0d0d7836 */ /* 0x010fe20000000000 */
[----:B------:R-:W-:Y:S01]  /*d4d0*/  ULDC UR15, c[0x0][0x238] ;  /* 0x00008e00000f7ab9 */ /* 0x000fe20000000800 */
[----:B--2---:R-:W-:Y:S01]  /*d4e0*/  IADD3 R2, P0, R11, UR14, RZ ;  /* 0x0000000e0b027c10 */ /* 0x004fe2000ff1e0ff */
[----:B------:R-:W-:-:S04]  /*d4f0*/  ULDC UR14, c[0x0][0x238] ;  /* 0x00008e00000e7ab9 */ /* 0x000fc80000000800 */
[----:B------:R-:W-:Y:S04]  /*d500*/  STL [R1+0x76c], R2 ;  /* 0x00076c0201007387 */ /* 0x000fe80000100800 */
[----:B------:R1:W-:Y:S02]  /*d510*/  STL [R1+0x760], R0 ;  /* 0x0007600001007387 */ /* 0x0003e40000100800 */
[----:B-1----:R-:W-:Y:S02]  /*d520*/  IMAD.SHL.U32 R0, R16, 0x10, RZ ;  /* 0x0000001010007824 */ /* 0x002fe400078e00ff */
[----:B------:R-:W1:Y:S01]  /*d530*/  S2R R16, SR_TID.X ;  /* 0x0000000000107919 */ /* 0x000e620000002100 */
[----:B------:R-:W-:Y:S01]  /*d540*/  LEA.HI.X.SX32 R2, R17, UR7, 0x1, P3 ;  /* 0x0000000711027c11 */ /* 0x000fe200098f0eff */
[----:B------:R-:W-:Y:S01]  /*d550*/  ULDC UR7, c[0x0][0x238] ;  /* 0x00008e0000077ab9 */ /* 0x000fe20000000800 */
[----:B------:R-:W2:Y:S03]  /*d560*/  S2R R17, SR_TID.X ;  /* 0x0000000000117919 */ /* 0x000ea60000002100 */
[----:B------:R1:W-:Y:S04]  /*d570*/  STL [R1+0x1c0], R2 ;  /* 0x0001c00201007387 */ /* 0x0003e80000100800 */
[----:B------:R3:W-:Y:S01]  /*d580*/  STL [R1+0x7ec], R0 ;  /* 0x0007ec0001007387 */ /* 0x0007e20000100800 */
[----:B-1----:R-:W-:-:S02]  /*d590*/  IMAD.SHL.U32 R2, R16, 0x40, RZ ;  /* 0x0000004010027824 */ /* 0x002fc400078e00ff */
[----:B---3--:R-:W-:-:S03]  /*d5a0*/  IMAD.SHL.U32 R0, R16, 0x8, RZ ;  /* 0x0000000810007824 */ /* 0x008fc600078e00ff */
[----:B------:R-:W-:Y:S01]  /*d5b0*/  STL [R1+0x7f4], R2 ;  /* 0x0007f40201007387 */ /* 0x000fe20000100800 */
[----:B--2---:R-:W-:-:S03]  /*d5c0*/  SHF.R.U32.HI R14, RZ, 0x5, R17 ;  /* 0x00000005ff0e7819 */ /* 0x004fc60000011611 */
[----:B------:R-:W-:Y:S04]  /*d5d0*/  STL [R1+0x10], RZ ;  /* 0x000010ff01007387 */ /* 0x000fe80000100800 */
[----:B------:R1:W-:Y:S04]  /*d5e0*/  STL [R1+0x7f0], R0 ;  /* 0x0007f00001007387 */ /* 0x0003e80000100800 */
[----:B------:R-:W-:Y:S04]  /*d5f0*/  STL [R1+0x14], RZ ;  /* 0x000014ff01007387 */ /* 0x000fe80000100800 */
[----:B------:R-:W-:Y:S01]  /*d600*/  STL [R1+0x18], RZ ;  /* 0x000018ff01007387 */ /* 0x000fe20000100800 */
[----:B------:R-:W-:-:S03]  /*d610*/  SGXT.U32 R14, R14, 0x2 ;  /* 0x000000020e0e781a */ /* 0x000fc60000000000 */
[----:B------:R-:W-:Y:S04]  /*d620*/  STL [R1+0x1c], RZ ;  /* 0x00001cff01007387 */ /* 0x000fe80000100800 */
[----:B------:R-:W-:Y:S04]  /*d630*/  STL [R1+0x110], RZ ;  /* 0x000110ff01007387 */ /* 0x000fe80000100800 */
[----:B------:R-:W-:Y:S01]  /*d640*/  STL [R1+0x114], RZ ;  /* 0x000114ff01007387 */ /* 0x000fe20000100800 */
[----:B------:R-:W-:-:S03]  /*d650*/  SHF.R.U32.HI R17, RZ, 0x5, R17 ;  /* 0x00000005ff117819 */ /* 0x000fc60000011611 */
[----:B------:R-:W-:Y:S01]  /*d660*/  STL [R1+0x118], RZ ;  /* 0x000118ff01007387 */ /* 0x000fe20000100800 */
[----:B------:R-:W-:-:S03]  /*d670*/  LOP3.LUT R14, R14, 0x28, RZ, 0xfc, !PT ;  /* 0x000000280e0e7812 */ /* 0x000fc600078efcff */
[----:B------:R-:W-:Y:S04]  /*d680*/  STL [R1+0x11c], RZ ;  /* 0x00011cff01007387 */ /* 0x000fe80000100800 */
[----:B------:R-:W-:Y:S04]  /*d690*/  STL [R1+0x1d0], RZ ;  /* 0x0001d0ff01007387 */ /* 0x000fe80000100800 */
[----:B------:R-:W-:Y:S01]  /*d6a0*/  STL [R1+0x1d4], RZ ;  /* 0x0001d4ff01007387 */ /* 0x000fe20000100800 */
[----:B------:R-:W-:-:S03]  /*d6b0*/  SGXT.U32 R17, R17, 0x2 ;  /* 0x000000021111781a */ /* 0x000fc60000000000 */
[----:B------:R-:W-:Y:S04]  /*d6c0*/  STL [R1+0x1d8], RZ ;  /* 0x0001d8ff01007387 */ /* 0x000fe80000100800 */
[----:B------:R-:W-:Y:S01]  /*d6d0*/  STL [R1+0x1dc], RZ ;  /* 0x0001dcff01007387 */ /* 0x000fe20000100800 */
[----:B-1----:R-:W-:-:S03]  /*d6e0*/  IMAD R0, R14, UR6, RZ ;  /* 0x000000060e007c24 */ /* 0x002fc6000f8e02ff */
[----:B------:R-:W-:Y:S01]  /*d6f0*/  STL [R1+0x1f0], RZ ;  /* 0x0001f0ff01007387 */ /* 0x000fe20000100800 */
[----:B0-----:R-:W-:-:S03]  /*d700*/  SHF.R.U32.HI R14, RZ, 0x5, R18 ;  /* 0x00000005ff0e7819 */ /* 0x001fc60000011612 */
[----:B------:R-:W-:Y:S01]  /*d710*/  STL [R1+0x1f4], RZ ;  /* 0x0001f4ff01007387 */ /* 0x000fe20000100800 */
[----:B------:R-:W-:-:S03]  /*d720*/  LOP3.LUT R12, R17, 0x24, RZ, 0xfc, !PT ;  /* 0x00000024110c7812 */ /* 0x000fc600078efcff */
[----:B------:R-:W-:Y:S01]  /*d730*/  STL [R1+0x1f8], RZ ;  /* 0x0001f8ff01007387 */ /* 0x000fe20000100800 */
[----:B------:R-:W-:-:S03]  /*d740*/  LOP3.LUT R17, R17, 0x20, RZ, 0xfc, !PT ;  /* 0x0000002011117812 */ /* 0x000fc600078efcff */
[----:B------:R-:W-:Y:S04]  /*d750*/  STL [R1+0x1fc], RZ ;  /* 0x0001fcff01007387 */ /* 0x000fe80000100800 */
[----:B------:R-:W-:Y:S01]  /*d760*/  STL [R1+0x200], RZ ;  /* 0x000200ff01007387 */ /* 0x000fe20000100800 */
[----:B------:R-:W-:-:S03]  /*d770*/  SGXT.U32 R14, R14, 0x2 ;  /* 0x000000020e0e781a */ /* 0x000fc60000000000 */
[----:B------:R-:W-:Y:S04]  /*d780*/  STL [R1+0x204], RZ ;  /* 0x000204ff01007387 */ /* 0x000fe80000100800 */
[----:B------:R-:W-:Y:S04]  /*d790*/  STL [R1+0x208], RZ ;  /* 0x000208ff01007387 */ /* 0x000fe80000100800 */
[----:B------:R-:W-:Y:S01]  /*d7a0*/  STL [R1+0x20c], RZ ;  /* 0x00020cff01007387 */ /* 0x000fe20000100800 */
[----:B------:R-:W-:-:S03]  /*d7b0*/  IMAD R0, R17, UR11, RZ ;  /* 0x0000000b11007c24 */ /* 0x000fc6000f8e02ff */
[----:B------:R-:W-:Y:S01]  /*d7c0*/  STL [R1+0x100], RZ ;  /* 0x000100ff01007387 */ /* 0x000fe20000100800 */
[----:B------:R-:W-:Y:S01]  /*d7d0*/  LOP3.LUT R17, R14, 0x1c, RZ, 0xfc, !PT ;  /* 0x0000001c0e117812 */ /* 0x000fe200078efcff */
[----:B------:R-:W-:Y:S01]  /*d7e0*/  IMAD R2, R12, UR7, RZ ;  /* 0x000000070c027c24 */ /* 0x000fe2000f8e02ff */
[----:B------:R-:W-:Y:S01]  /*d7f0*/  SHF.R.U32.HI R18, RZ, 0x5, R18 ;  /* 0x00000005ff127819 */ /* 0x000fe20000011612 */
[----:B------:R-:W-:Y:S01]  /*d800*/  STL [R1+0x104], RZ ;  /* 0x000104ff01007387 */ /* 0x000fe20000100800 */
[----:B------:R-:W-:Y:S01]  /*d810*/  SHF.R.U32.HI R16, RZ, 0x5, R16 ;  /* 0x00000005ff107819 */ /* 0x000fe20000011610 */
[----:B------:R-:W-:Y:S02]  /*d820*/  USHF.L.U32 UR4, UR4, 0x6, URZ ;  /* 0x0000000604047899 */ /* 0x000fe4000800063f */
[----:B------:R-:W-:Y:S01]  /*d830*/  STL [R1+0x108], RZ ;  /* 0x000108ff01007387 */ /* 0x000fe20000100800 */
[----:B------:R-:W-:-:S03]  /*d840*/  ULDC UR11, c[0x0][0x23c] ;  /* 0x00008f00000b7ab9 */ /* 0x000fc60000000800 */
[----:B------:R-:W-:Y:S04]  /*d850*/  STL [R1+0x10c], RZ ;  /* 0x00010cff01007387 */ /* 0x000fe80000100800 */
[----:B------:R-:W-:Y:S04]  /*d860*/  STL [R1+0xf0], RZ ;  /* 0x0000f0ff01007387 */ /* 0x000fe80000100800 */
[----:B------:R-:W-:Y:S01]  /*d870*/  STL [R1+0xf4], RZ ;  /* 0x0000f4ff01007387 */ /* 0x000fe20000100800 */
[----:B------:R-:W-:-:S03]  /*d880*/  IMAD R2, R17, UR13, RZ ;  /* 0x0000000d11027c24 */ /* 0x000fc6000f8e02ff */
[----:B------:R-:W-:Y:S01]  /*d890*/  STL [R1+0xf8], RZ ;  /* 0x0000f8ff01007387 */ /* 0x000fe20000100800 */
[----:B------:R-:W-:-:S03]  /*d8a0*/  LOP3.LUT R14, R14, 0x18, RZ, 0xfc, !PT ;  /* 0x000000180e0e7812 */ /* 0x000fc600078efcff */
[----:B------:R-:W-:Y:S01]  /*d8b0*/  STL [R1+0xfc], RZ ;  /* 0x0000fcff01007387 */ /* 0x000fe20000100800 */
[----:B------:R-:W-:-:S03]  /*d8c0*/  SHF.R.S32.HI R17, RZ, 0x1f, R13 ;  /* 0x0000001fff117819 */ /* 0x000fc6000001140d */
[----:B------:R-:W-:Y:S04]  /*d8d0*/  STL [R1+0xd0], RZ ;  /* 0x0000d0ff01007387 */ /* 0x000fe80000100800 */
[----:B------:R-:W-:Y:S04]  /*d8e0*/  STL [R1+0xd4], RZ ;  /* 0x0000d4ff01007387 */ /* 0x000fe80000100800 */
[----:B------:R-:W-:Y:S01]  /*d8f0*/  STL [R1+0xd8], RZ ;  /* 0x0000d8ff01007387 */ /* 0x000fe20000100800 */
[----:B------:R-:W-:-:S03]  /*d900*/  LEA.HI R17, R17, R13, RZ, 0x6 ;  /* 0x0000000d11117211 */ /* 0x000fc600078f30ff */
[----:B------:R-:W-:Y:S01]  /*d910*/  STL [R1+0xdc], RZ ;  /* 0x0000dcff01007387 */ /* 0x000fe20000100800 */
[----:B------:R-:W-:-:S03]  /*d920*/  IMAD R0, R14, UR14, RZ ;  /* 0x0000000e0e007c24 */ /* 0x000fc6000f8e02ff */
[----:B------:R-:W-:Y:S01]  /*d930*/  STL [R1+0xa0], RZ ;  /* 0x0000a0ff01007387 */ /* 0x000fe20000100800 */
[----:B------:R-:W-:-:S03]  /*d940*/  SHF.R.S32.HI R0, RZ, 0x1f, R11 ;  /* 0x0000001fff007819 */ /* 0x000fc6000001140b */
[----:B------:R-:W-:Y:S04]  /*d950*/  STL [R1+0xa4], RZ ;  /* 0x0000a4ff01007387 */ /* 0x000fe80000100800 */
[----:B------:R-:W-:Y:S01]  /*d960*/  STL [R1+0xa8], RZ ;  /* 0x0000a8ff01007387 */ /* 0x000fe20000100800 */
[----:B------:R-:W-:-:S03]  /*d970*/  SHF.R.S32.HI R2, RZ, 0x6, R17 ;  /* 0x00000006ff027819 */ /* 0x000fc60000011411 */
[----:B------:R-:W-:Y:S04]  /*d980*/  STL [R1+0xac], RZ ;  /* 0x0000acff01007387 */ /* 0x000fe80000100800 */
[----:B------:R-:W-:Y:S01]  /*d990*/  STL [R1+0x1e0], RZ ;  /* 0x0001e0ff01007387 */ /* 0x000fe20000100800 */
[----:B------:R-:W-:-:S03]  /*d9a0*/  IADD3.X R0, R0, UR5, RZ, P0, !PT ;  /* 0x0000000500007c10 */ /* 0x000fc600087fe4ff */
[----:B------:R-:W-:Y:S04]  /*d9b0*/  STL [R1+0x1e4], RZ ;  /* 0x0001e4ff01007387 */ /* 0x000fe80000100800 */
[----:B------:R-:W-:Y:S04]  /*d9c0*/  STL [R1+0x1e8], RZ ;  /* 0x0001e8ff01007387 */ /* 0x000fe80000100800 */
[----:B------:R-:W-:Y:S04]  /*d9d0*/  STL [R1+0x1ec], RZ ;  /* 0x0001ecff01007387 */ /* 0x000fe80000100800 */
[----:B------:R-:W-:Y:S04]  /*d9e0*/  STL [R1+0x130], RZ ;  /* 0x000130ff01007387 */ /* 0x000fe80000100800 */
[----:B------:R-:W-:Y:S04]  /*d9f0*/  STL [R1+0x134], RZ ;  /* 0x000134ff01007387 */ /* 0x000fe80000100800 */
[----:B------:R-:W-:Y:S04]  /*da00*/  STL [R1+0x138], RZ ;  /* 0x000138ff01007387 */ /* 0x000fe80000100800 */
[----:B------:R0:W-:Y:S04]  /*da10*/  STL [R1+0x374], R2 ;  /* 0x0003740201007387 */ /* 0x0001e80000100800 */
[----:B------:R-:W-:Y:S04]  /*da20*/  STL [R1+0x13c], RZ ;  /* 0x00013cff01007387 */ /* 0x000fe80000100800 */
        /* <DEDUP_REMOVED lines=20> */
[----:B------:R-:W-:-:S03]  /*db70*/  SGXT.U32 R18, R18, 0x2 ;  /* 0x000000021212781a */ /* 0x000fc60000000000 */
[----:B------:R2:W-:Y:S01]  /*db80*/  STL [R1+0xec], RZ ;  /* 0x0000ecff01007387 */ /* 0x0005e20000100800 */
[C---:B------:R-:W-:Y:S02]  /*db90*/  LOP3.LUT R14, R18.reuse, 0x14, RZ, 0xfc, !PT ;  /* 0x00000014120e7812 */ /* 0x040fe400078efcff */
[----:B------:R-:W-:Y:S02]  /*dba0*/  LOP3.LUT R18, R18, 0x10, RZ, 0xfc, !PT ;  /* 0x0000001012127812 */ /* 0x000fe400078efcff */
[----:B------:R-:W-:-:S03]  /*dbb0*/  SGXT.U32 R16, R16, 0x2 ;  /* 0x000000021010781a */ /* 0x000fc60000000000 */
[----:B------:R-:W-:Y:S01]  /*dbc0*/  IMAD R3, R18, UR16, RZ ;  /* 0x0000001012037c24 */ /* 0x000fe2000f8e02ff */
[C---:B------:R-:W-:Y:S02]  /*dbd0*/  LOP3.LUT R18, R16.reuse, 0xc, RZ, 0xfc, !PT ;  /* 0x0000000c10127812 */ /* 0x040fe400078efcff */
[C---:B------:R-:W-:Y:S02]  /*dbe0*/  LOP3.LUT R17, R16.reuse, 0x8, RZ, 0xfc, !PT ;  /* 0x0000000810117812 */ /* 0x040fe400078efcff */
[----:B------:R-:W-:Y:S01]  /*dbf0*/  LOP3.LUT R16, R16, 0x4, RZ, 0xfc, !PT ;  /* 0x0000000410107812 */ /* 0x000fe200078efcff */
[----:B------:R-:W-:Y:S02]  /*dc00*/  IMAD R4, R14, UR15, RZ ;  /* 0x0000000f0e047c24 */ /* 0x000fe4000f8e02ff */
[----:B------:R-:W-:Y:S02]  /*dc10*/  IMAD R3, R18, UR17, RZ ;  /* 0x0000001112037c24 */ /* 0x000fe4000f8e02ff */
[----:B0-----:R-:W-:-:S02]  /*dc20*/  IMAD R2, R17, UR18, RZ ;  /* 0x0000001211027c24 */ /* 0x001fc4000f8e02ff */
[----:B-12---:R-:W-:-:S07]  /*dc30*/  IMAD R0, R16, UR19, RZ ;  /* 0x0000001310007c24 */ /* 0x006fce000f8e02ff */
.L_x_2:
[----:B------:R-:W-:Y:S01]  /*dc40*/  STL [R1+0xc08], R25 ;  /* 0x000c081901007387 */ /* 0x000fe20000100800 */
[----:B------:R-:W-:Y:S01]  /*dc50*/  ULDC UR5, c[0x0][0x238] ;  /* 0x00008e0000057ab9 */ /* 0x000fe20000000800 */
[----:B------:R-:W-:Y:S02]  /*dc60*/  ULDC UR6, c[0x0][0x238] ;  /* 0x00008e0000067ab9 */ /* 0x000fe40000000800 */
[----:B------:R-:W-:Y:S04]  /*dc70*/  STL [R1+0xc10], R25 ;  /* 0x000c101901007387 */ /* 0x000fe80000100800 */
        /* <DEDUP_REMOVED lines=30> */
[----:B0-----:R0:W-:Y:S04]  /*de60*/  STL [R1+0xd6c], R25 ;  /* 0x000d6c1901007387 */ /* 0x0011e80000100800 */
[----:B0-----:R-:W2:Y:S04]  /*de70*/  LDL R25, [R1+0x1c0] ;  /* 0x0001c00001197983 */ /* 0x001ea80000100800 */
        /* <DEDUP_REMOVED lines=31> */
[----:B------:R0:W-:Y:S04]  /*e070*/  STL [R1+0xd70], R29 ;  /* 0x000d701d01007387 */ /* 0x0001e80000100800 */
[----:B0-----:R-:W3:Y:S01]  /*e080*/  LDL R29, [R1+0x1c4] ;  /* 0x0001c400011d7983 */ /* 0x001ee20000100800 */
[----:B------:R-:W-:Y:S01]  /*e090*/  PRMT R8, RZ, 0x7610, R8 ;  /* 0x00007610ff087816 */ /* 0x000fe20000000008 */
[----:B------:R-:W0:Y:S01]  /*e0a0*/  S2R R0, SR_TID.X ;  /* 0x0000000000007919 */ /* 0x000e220000002100 */
[----:B------:R-:W1:Y:S01]  /*e0b0*/  S2R R12, SR_TID.X ;  /* 0x00000000000c7919 */ /* 0x000e620000002100 */
[----:B------:R-:W4:Y:S01]  /*e0c0*/  S2R R5, SR_TID.X ;  /* 0x0000000000057919 */ /* 0x000f220000002100 */
[----:B------:R-:W-:-:S02]  /*e0d0*/  PRMT R16, RZ, 0x7610, R16 ;  /* 0x00007610ff107816 */ /* 0x000fc40000000010 */
[----:B------:R-:W-:Y:S01]  /*e0e0*/  PRMT R18, RZ, 0x7610, R18 ;  /* 0x00007610ff127816 */ /* 0x000fe20000000012 */
[----:B------:R-:W-:Y:S01]  /*e0f0*/  STL [R1+0xc00], R26 ;  /* 0x000c001a01007387 */ /* 0x000fe20000100800 */
[----:B------:R-:W-:Y:S02]  /*e100*/  PRMT R9, RZ, 0x7610, R9 ;  /* 0x00007610ff097816 */ /* 0x000fe40000000009 */
[----:B------:R-:W-:Y:S01]  /*e110*/  PRMT R17, RZ, 0x7610, R17 ;  /* 0x00007610ff117816 */ /* 0x000fe20000000011 */
[----:B------:R-:W-:Y:S01]  /*e120*/  STL [R1+0xc14], R26 ;  /* 0x000c141a01007387 */ /* 0x000fe20000100800 */
[----:B------:R-:W-:Y:S02]  /*e130*/  PRMT R19, RZ, 0x7610, R19 ;  /* 0x00007610ff137816 */ /* 0x000fe40000000013 */
[----:B------:R-:W-:Y:S01]  /*e140*/  PRMT R20, RZ, 0x7610, R20 ;  /* 0x00007610ff147816 */ /* 0x000fe20000000014 */
[----:B------:R-:W-:Y:S01]  /*e150*/  STL [R1+0xc30], R26 ;  /* 0x000c301a01007387 */ /* 0x000fe20000100800 */
[----:B------:R-:W-:-:S03]  /*e160*/  PRMT R21, RZ, 0x7610, R21 ;  /* 0x00007610ff157816 */ /* 0x000fc60000000015 */
[----:B------:R-:W-:Y:S04]  /*e170*/  STL [R1+0xc3c], R26 ;  /* 0x000c3c1a01007387 */ /* 0x000fe80000100800 */
[----:B------:R-:W-:Y:S01]  /*e180*/  STL [R1+0xc48], R26 ;  /* 0x000c481a01007387 */ /* 0x000fe20000100800 */
[----:B0-----:R-:W-:-:S03]  /*e190*/  SHF.R.U32.HI R7, RZ, 0x5, R0 ;  /* 0x00000005ff077819 */ /* 0x001fc60000011600 */
[----:B------:R-:W-:Y:S01]  /*e1a0*/  STL [R1+0xc54], R26 ;  /* 0x000c541a01007387 */ /* 0x000fe20000100800 */
[----:B------:R-:W-:Y:S02]  /*e1b0*/  SHF.R.U32.HI R2, RZ, 0x5, R0 ;  /* 0x00000005ff027819 */ /* 0x000fe40000011600 */
[----:B------:R-:W-:Y:S01]  /*e1c0*/  SGXT.U32 R7, R7, 0x2 ;  /* 0x000000020707781a */ /* 0x000fe20000000000 */
[----:B------:R-:W-:Y:S01]  /*e1d0*/  STL [R1+0xc60], R26 ;  /* 0x000c601a01007387 */ /* 0x000fe20000100800 */
[----:B-1----:R-:W-:Y:S02]  /*e1e0*/  SHF.R.U32.HI R22, RZ, 0x5, R12 ;  /* 0x00000005ff167819 */ /* 0x002fe4000001160c */
[----:B------:R-:W-:Y:S01]  /*e1f0*/  LOP3.LUT R6, R7, 0x4, RZ, 0xfc, !PT ;  /* 0x0000000407067812 */ /* 0x000fe200078efcff */
[----:B------:R-:W-:Y:S01]  /*e200*/  STL [R1+0xc6c], R26 ;  /* 0x000c6c1a01007387 */ /* 0x000fe20000100800 */
[----:B------:R-:W-:Y:S02]  /*e210*/  SGXT.U32 R2, R2, 0x2 ;  /* 0x000000020202781a */ /* 0x000fe40000000000 */
[----:B------:R-:W-:Y:S01]  /*e220*/  SGXT.U32 R22, R22, 0x2 ;  /* 0x000000021616781a */ /* 0x000fe20000000000 */
[----:B------:R-:W-:Y:S01]  /*e230*/  IMAD R6, R6, UR5, RZ ;  /* 0x0000000506067c24 */ /* 0x000fe2000f8e02ff */
[----:B------:R-:W-:Y:S01]  /*e240*/  LOP3.LUT R2, R2, 0x4, RZ, 0xfc, !PT ;  /* 0x0000000402027812 */ /* 0x000fe200078efcff */
[----:B------:R-:W-:Y:S01]  /*e250*/  ULDC UR5, c[0x0][0x238] ;  /* 0x00008e0000057ab9 */ /* 0x000fe20000000800 */
[--C-:B----4-:R-:W-:Y:S01]  /*e260*/  SHF.R.U32.HI R10, RZ, 0x5, R5.reuse ;  /* 0x00000005ff0a7819 */ /* 0x110fe20000011605 */
[----:B------:R-:W-:Y:S01]  /*e270*/  STL [R1+0xc78], R26 ;  /* 0x000c781a01007387 */ /* 0x000fe20000100800 */
[----:B------:R-:W-:-:S02]  /*e280*/  SHF.R.U32.HI R5, RZ, 0x5, R5 ;  /* 0x00000005ff057819 */ /* 0x000fc40000011605 */
[----:B------:R-:W-:Y:S01]  /*e290*/  ISETP.GE.AND P3, PT, R2, UR12, PT ;  /* 0x0000000c02007c0c */ /* 0x000fe2000bf66270 */
[----:B------:R-:W-:Y:S01]  /*e2a0*/  STL [R1+0xc84], R26 ;  /* 0x000c841a01007387 */ /* 0x000fe20000100800 */
[----:B------:R-:W-:Y:S02]  /*e2b0*/  LOP3.LUT R3, R22, 0x14, RZ, 0xfc, !PT ;  /* 0x0000001416037812 */ /* 0x000fe400078efcff */
[----:B------:R-:W-:Y:S01]  /*e2c0*/  SGXT.U32 R10, R10, 0x2 ;  /* 0x000000020a0a781a */ /* 0x000fe20000000000 */
[----:B------:R-:W-:Y:S01]  /*e2d0*/  STL [R1+0xc90], R26 ;  /* 0x000c901a01007387 */ /* 0x000fe20000100800 */
[----:B------:R-:W-:Y:S02]  /*e2e0*/  SGXT.U32 R5, R5, 0x2 ;  /* 0x000000020505781a */ /* 0x000fe40000000000 */
[----:B------:R-:W-:Y:S01]  /*e2f0*/  ISETP.GE.AND P1, PT, R3, UR12, PT ;  /* 0x0000000c03007c0c */ /* 0x000fe2000bf26270 */
[----:B------:R-:W-:Y:S01]  /*e300*/  STL [R1+0xc9c], R26 ;  /* 0x000c9c1a01007387 */ /* 0x000fe20000100800 */
[----:B------:R-:W-:-:S02]  /*e310*/  LOP3.LUT R11, R10, 0xc, RZ, 0xfc, !PT ;  /* 0x0000000c0a0b7812 */ /* 0x000fc400078efcff */
[----:B------:R-:W-:Y:S01]  /*e320*/  LOP3.LUT R7, R7, 0x8, RZ, 0xfc, !PT ;  /* 0x0000000807077812 */ /* 0x000fe200078efcff */
[----:B------:R-:W-:Y:S01]  /*e330*/  STL [R1+0xca8], R26 ;  /* 0x000ca81a01007387 */ /* 0x000fe20000100800 */
[----:B------:R-:W-:Y:S01]  /*e340*/  LOP3.LUT R4, R22, 0x18, RZ, 0xfc, !PT ;  /* 0x0000001816047812 */ /* 0x000fe200078efcff */
[----:B------:R-:W-:Y:S01]  /*e350*/  IMAD R11, R11, UR5, RZ ;  /* 0x000000050b0b7c24 */ /* 0x000fe2000f8e02ff */
[----:B------:R-:W-:Y:S01]  /*e360*/  ISETP.GE.AND P4, PT, R7, UR12, PT ;  /* 0x0000000c07007c0c */ /* 0x000fe2000bf86270 */
[----:B------:R-:W-:Y:S01]  /*e370*/  ULDC UR5, c[0x0][0x238] ;  /* 0x00008e0000057ab9 */ /* 0x000fe20000000800 */
[----:B------:R-:W-:Y:S01]  /*e380*/  ISETP.GE.AND P2, PT, R4, UR12, PT ;  /* 0x0000000c04007c0c */ /* 0x000fe2000bf46270 */
[----:B------:R-:W-:Y:S01]  /*e390*/  STL [R1+0xcb4], R26 ;  /* 0x000cb41a01007387 */ /* 0x000fe20000100800 */
[----:B------:R-:W-:Y:S02]  /*e3a0*/  LOP3.LUT R0, R22, 0x10, RZ, 0xfc, !PT ;  /* 0x0000001016007812 */ /* 0x000fe400078efcff */
[----:B------:R-:W-:Y:S01]  /*e3b0*/  SHF.R.U32.HI R12, RZ, 0x5, R12 ;  /* 0x00000005ff0c7819 */ /* 0x000fe2000001160c */
[----:B------:R-:W-:Y:S01]  /*e3c0*/  STL [R1+0xcc0], R26 ;  /* 0x000cc01a01007387 */ /* 0x000fe20000100800 */
[----:B------:R-:W-:-:S02]  /*e3d0*/  ISETP.GE.AND P0, PT, R0, UR12, PT ;  /* 0x0000000c00007c0c */ /* 0x000fc4000bf06270 */
[----:B------:R-:W-:Y:S01]  /*e3e0*/  LOP3.LUT R0, R22, 0x1c, RZ, 0xfc, !PT ;  /* 0x0000001c16007812 */ /* 0x000fe200078efcff */
[----:B------:R-:W-:Y:S01]  /*e3f0*/  STL [R1+0xccc], R26 ;  /* 0x000ccc1a01007387 */ /* 0x000fe20000100800 */
[----:B------:R-:W-:-:S03]  /*e400*/  SGXT.U32 R12, R12, 0x2 ;  /* 0x000000020c0c781a */ /* 0x000fc60000000000 */
[----:B------:R-:W-:Y:S01]  /*e410*/  STL [R1+0xcd8], R26 ;  /* 0x000cd81a01007387 */ /* 0x000fe20000100800 */
[----:B------:R-:W-:-:S03]  /*e420*/  LOP3.LUT R15, R12, 0x24, RZ, 0xfc, !PT ;  /* 0x000000240c0f7812 */ /* 0x000fc600078efcff */
        /* <DEDUP_REMOVED lines=14> */
[----:B------:R-:W-:Y:S01]  /*e510*/  STL [R1+0xbf0], R28 ;  /* 0x000bf01c01007387 */ /* 0x000fe20000100800 */
[----:B---3--:R-:W-:-:S04]  /*e520*/  IADD3 R2, P5, R6, R29, RZ ;  /* 0x0000001d06027210 */ /* 0x008fc80007fbe0ff */
[----:B--2---:R-:W-:Y:S02]  /*e530*/  LEA.HI.X.SX32 R3, R6, R25, 0x1, P5 ;  /* 0x0000001906037211 */ /* 0x004fe400028f0eff */
[----:B------:R-:W-:Y:S02]  /*e540*/  LOP3.LUT R6, R5, 0xc, RZ, 0xfc, !PT ;  /* 0x0000000c05067812 */ /* 0x000fe400078efcff */
[----:B------:R-:W-:Y:S01]  /*e550*/  LOP3.LUT R5, R10, 0x8, RZ, 0xfc, !PT ;  /* 0x000000080a057812 */ /* 0x000fe200078efcff */
[----:B------:R0:W2:Y:S01]  /*e560*/  @!P3 LDG.E.U8 R8, desc[UR8][R2.64] ;  /* 0x000000080208b981 */ /* 0x0000a2000c1e1100 */
[----:B------:R-:W-:Y:S01]  /*e570*/  ISETP.GE.AND P6, PT, R6, UR12, PT ;  /* 0x0000000c06007c0c */ /* 0x000fe2000bfc6270 */
[----:B------:R-:W1:Y:S02]  /*e580*/  S2R R10, SR_TID.X ;  /* 0x00000000000a7919 */ /* 0x000e640000002100 */
[----:B------:R-:W-:Y:S01]  /*e590*/  IMAD R5, R5, UR6, RZ ;  /* 0x0000000605057c24 */ /* 0x000fe2000f8e02ff */
[----:B------:R-:W-:-:S04]  /*e5a0*/  ULDC UR6, c[0x0][0x238] ;  /* 0x00008e0000067ab9 */ /* 0x000fc80000000800 */
[----:B------:R-:W-:-:S04]  /*e5b0*/  IADD3 R6, P5, R5, R29, RZ ;  /* 0x0000001d05067210 */ /* 0x000fc80007fbe0ff */
[----:B------:R-:W-:Y:S02]  /*e5c0*/  LEA.HI.X.SX32 R7, R5, R25, 0x1, P5 ;  /* 0x0000001905077211 */ /* 0x000fe400028f0eff */
[----:B------:R-:W-:Y:S02]  /*e5d0*/  IADD3 R4, P5, R11, R29, RZ ;  /* 0x0000001d0b047210 */ /* 0x000fe40007fbe0ff */
[----:B-1----:R-:W-:-:S04]  /*e5e0*/  SHF.R.U32.HI R10, RZ, 0x5, R10 ;  /* 0x00000005ff0a7819 */ /* 0x002fc8000001160a */
[----:B------:R-:W-:-:S04]  /*e5f0*/  SGXT.U32 R10, R10, 0x2 ;  /* 0x000000020a0a781a */ /* 0x000fc80000000000 */
[----:B------:R-:W-:-:S05]  /*e600*/  LOP3.LUT R13, R10, 0x10, RZ, 0xfc, !PT ;  /* 0x000000100a0d7812 */ /* 0x000fca00078efcff */
[----:B------:R-:W-:Y:S01]  /*e610*/  IMAD R13, R13, UR6, RZ ;  /* 0x000000060d0d7c24 */ /* 0x000fe2000f8e02ff */
[----:B------:R-:W-:Y:S01]  /*e620*/  LEA.HI.X.SX32 R5, R11, R25, 0x1, P5 ;  /* 0x000000190b057211 */ /* 0x000fe200028f0eff */
[----:B------:R-:W-:Y:S01]  /*e630*/  ULDC UR6, c[0x0][0x238] ;  /* 0x00008e0000067ab9 */ /* 0x000fe20000000800 */
[----:B------:R-:W-:Y:S02]  /*e640*/  LOP3.LUT R14, R10, 0x14, RZ, 0xfc, !PT ;  /* 0x000000140a0e7812 */ /* 0x000fe400078efcff */
[----:B------:R-:W-:-:S04]  /*e650*/  IADD3 R10, P5, R13, R29, RZ ;  /* 0x0000001d0d0a7210 */ /* 0x000fc80007fbe0ff */
[----:B------:R-:W-:Y:S02]  /*e660*/  LEA.HI.X.SX32 R11, R13, R25, 0x1, P5 ;  /* 0x000000190d0b7211 */ /* 0x000fe400028f0eff */
[----:B------:R-:W1:Y:S01]  /*e670*/  S2R R13, SR_TID.X ;  /* 0x00000000000d7919 */ /* 0x000e620000002100 */
[----:B------:R-:W-:Y:S02]  /*e680*/  ISETP.GE.AND P3, PT, R0, UR12, PT ;  /* 0x0000000c00007c0c */ /* 0x000fe4000bf66270 */
[----:B------:R-:W-:Y:S01]  /*e690*/  PRMT R0, RZ, 0x7610, R0 ;  /* 0x00007610ff007816 */ /* 0x000fe20000000000 */
[----:B------:R-:W-:Y:S01]  /*e6a0*/  IMAD R14, R14, UR5, RZ ;  /* 0x000000050e0e7c24 */ /* 0x000fe2000f8e02ff */
[----:B0-----:R-:W-:Y:S01]  /*e6b0*/  PRMT R2, RZ, 0x7610, R2 ;  /* 0x00007610ff027816 */ /* 0x001fe20000000002 */
[----:B------:R-:W-:-:S03]  /*e6c0*/  ULDC UR5, c[0x0][0x238] ;  /* 0x00008e0000057ab9 */ /* 0x000fc60000000800 */
[----:B------:R0:W3:Y:S04]  /*e6d0*/  @!P6 LDG.E.U8 R0, desc[UR8][R4.64] ;  /* 0x000000080400e981 */ /* 0x0000e8000c1e1100 */
[----:B------:R4:W5:Y:S01]  /*e6e0*/  @!P4 LDG.E.U8 R2, desc[UR8][R6.64] ;  /* 0x000000080602c981 */ /* 0x000962000c1e1100 */
[----:B0-----:R-:W-:-:S04]  /*e6f0*/  IADD3 R4, P6, R14, R29, RZ ;  /* 0x0000001d0e047210 */ /* 0x001fc80007fde0ff */
[----:B------:R-:W-:Y:S02]  /*e700*/  LEA.HI.X.SX32 R5, R14, R25, 0x1, P6 ;  /* 0x000000190e057211 */ /* 0x000fe400030f0eff */
[----:B-1----:R-:W-:-:S03]  /*e710*/  SHF.R.U32.HI R13, RZ, 0x5, R13 ;  /* 0x00000005ff0d7819 */ /* 0x002fc6000001160d */
[----:B------:R0:W3:Y:S01]  /*e720*/  @!P1 LDG.E.U8 R16, desc[UR8][R4.64] ;  /* 0x0000000804109981 */ /* 0x0000e2000c1e1100 */
[----:B------:R-:W-:-:S04]  /*e730*/  SGXT.U32 R13, R13, 0x2 ;  /* 0x000000020d0d781a */ /* 0x000fc80000000000 */
[----:B------:R-:W-:Y:S02]  /*e740*/  LOP3.LUT R14, R13, 0x18, RZ, 0xfc, !PT ;  /* 0x000000180d0e7812 */ /* 0x000fe400078efcff */
[----:B----4-:R-:W-:-:S03]  /*e750*/  PRMT R7, RZ, 0x7610, R7 ;  /* 0x00007610ff077816 */ /* 0x010fc60000000007 */
[----:B------:R-:W-:Y:S01]  /*e760*/  IMAD R14, R14, UR6, RZ ;  /* 0x000000060e0e7c24 */ /* 0x000fe2000f8e02ff */
[C---:B------:R-:W-:Y:S01]  /*e770*/  LOP3.LUT R3, R22.reuse, 0x20, RZ, 0xfc, !PT ;  /* 0x0000002016037812 */ /* 0x040fe200078efcff */
[----:B------:R-:W-:Y:S01]  /*e780*/  ULDC UR6, c[0x0][0x238] ;  /* 0x00008e0000067ab9 */ /* 0x000fe20000000800 */
[----:B------:R-:W-:Y:S01]  /*e790*/  LOP3.LUT R13, R13, 0x20, RZ, 0xfc, !PT ;  /* 0x000000200d0d7812 */ /* 0x000fe200078efcff */
[----:B------:R1:W4:Y:S01]  /*e7a0*/  @!P0 LDG.E.U8 R7, desc[UR8][R10.64] ;  /* 0x000000080a078981 */ /* 0x000322000c1e1100 */
[----:B------:R-:W-:Y:S02]  /*e7b0*/  ISETP.GE.AND P4, PT, R3, UR12, PT ;  /* 0x0000000c03007c0c */ /* 0x000fe4000bf86270 */
[C---:B------:R-:W-:Y:S01]  /*e7c0*/  LOP3.LUT R3, R22.reuse, 0x24, RZ, 0xfc, !PT ;  /* 0x0000002416037812 */ /* 0x040fe200078efcff */
[----:B------:R-:W-:Y:S01]  /*e7d0*/  IMAD R13, R13, UR5, RZ ;  /* 0x000000050d0d7c24 */ /* 0x000fe2000f8e02ff */
[----:B0-----:R-:W-:Y:S01]  /*e7e0*/  LOP3.LUT R5, R22, 0x28, RZ, 0xfc, !PT ;  /* 0x0000002816057812 */ /* 0x001fe200078efcff */
[----:B------:R-:W-:Y:S01]  /*e7f0*/  ULDC UR5, c[0x0][0x238] ;  /* 0x00008e0000057ab9 */ /* 0x000fe20000000800 */
[----:B-1----:R-:W-:-:S04]  /*e800*/  IADD3 R10, P0, R14, R29, RZ ;  /* 0x0000001d0e0a7210 */ /* 0x002fc80007f1e0ff */
[----:B------:R-:W-:Y:S02]  /*e810*/  LEA.HI.X.SX32 R11, R14, R25, 0x1, P0 ;  /* 0x000000190e0b7211 */ /* 0x000fe400000f0eff */
[----:B------:R-:W-:Y:S02]  /*e820*/  LOP3.LUT R14, R12, 0x28, RZ, 0xfc, !PT ;  /* 0x000000280c0e7812 */ /* 0x000fe400078efcff */
[----:B------:R-:W-:Y:S02]  /*e830*/  ISETP.GE.AND P5, PT, R3, UR12, PT ;  /* 0x0000000c03007c0c */ /* 0x000fe4000bfa6270 */
[----:B------:R-:W-:Y:S02]  /*e840*/  IADD3 R4, P1, R13, R29, RZ ;  /* 0x0000001d0d047210 */ /* 0x000fe40007f3e0ff */
[----:B------:R-:W-:Y:S01]  /*e850*/  PRMT R3, RZ, 0x7610, R3 ;  /* 0x00007610ff037816 */ /* 0x000fe20000000003 */
[----:B------:R-:W-:Y:S01]  /*e860*/  IMAD R15, R15, UR6, RZ ;  /* 0x000000060f0f7c24 */ /* 0x000fe2000f8e02ff */
[----:B------:R-:W-:Y:S01]  /*e870*/  ISETP.GE.AND P0, PT, R5, UR12, PT ;  /* 0x0000000c05007c0c */ /* 0x000fe2000bf06270 */
[----:B------:R-:W-:Y:S01]  /*e880*/  IMAD R14, R14, UR5, RZ ;  /* 0x000000050e0e7c24 */ /* 0x000fe2000f8e02ff */
[----:B------:R-:W-:Y:S01]  /*e890*/  LEA.HI.X.SX32 R5, R13, R25, 0x1, P1 ;  /* 0x000000190d057211 */ /* 0x000fe200008f0eff */
[----:B------:R-:W-:Y:S01]  /*e8a0*/  ULDC UR5, c[0x0][0x238] ;  /* 0x00008e0000057ab9 */ /* 0x000fe20000000800 */
[----:B------:R0:W5:Y:S02]  /*e8b0*/  @!P2 LDG.E.U8 R3, desc[UR8][R10.64] ;  /* 0x000000080a03a981 */ /* 0x000164000c1e1100 */
[----:B------:R-:W-:-:S02]  /*e8c0*/  IADD3 R12, P2, R14, R29, RZ ;  /* 0x0000001d0e0c7210 */ /* 0x000fc40007f5e0ff */
[----:B------:R1:W2:Y:S01]  /*e8d0*/  @!P4 LDG.E.U8 R18, desc[UR8][R4.64] ;  /* 0x000000080412c981 */ /* 0x0002a2000c1e1100 */
[----:B------:R-:W-:Y:S02]  /*e8e0*/  PRMT R6, RZ, 0x7610, R6 ;  /* 0x00007610ff067816 */ /* 0x000fe40000000006 */
[C---:B0-----:R-:W-:Y:S02]  /*e8f0*/  IADD3 R10, P6, R15.reuse, R29, RZ ;  /* 0x0000001d0f0a7210 */ /* 0x041fe40007fde0ff */
[-C--:B------:R-:W-:Y:S02]  /*e900*/  LEA.HI.X.SX32 R13, R14, R25.reuse, 0x1, P2 ;  /* 0x000000190e0d7211 */ /* 0x080fe400010f0eff */
[----:B-1----:R-:W-:Y:S01]  /*e910*/  PRMT R5, RZ, 0x7610, R5 ;  /* 0x00007610ff057816 */ /* 0x002fe20000000005 */
[C---:B------:R-:W-:Y:S01]  /*e920*/  IMAD R4, R22.reuse, UR10, RZ ;  /* 0x0000000a16047c24 */ /* 0x040fe2000f8e02ff */
[----:B------:R-:W-:Y:S02]  /*e930*/  LEA.HI.X.SX32 R11, R15, R25, 0x1, P6 ;  /* 0x000000190f0b7211 */ /* 0x000fe400030f0eff */
[----:B------:R-:W-:-:S02]  /*e940*/  ISETP.GE.AND P1, PT, R22, UR12, PT ;  /* 0x0000000c16007c0c */ /* 0x000fc4000bf26270 */
[----:B------:R-:W5:Y:S04]  /*e950*/  @!P0 LDG.E.U8 R5, desc[UR8][R12.64] ;  /* 0x000000080c058981 */ /* 0x000f68000c1e1100 */
[----:B------:R0:W5:Y:S02]  /*e960*/  @!P5 LDG.E.U8 R6, desc[UR8][R10.64] ;  /* 0x000000080a06d981 */ /* 0x000164000c1e1100 */
[----:B0-----:R-:W-:-:S04]  /*e970*/  IADD3 R10, P0, R4, R29, RZ ;  /* 0x0000001d040a7210 */ /* 0x001fc80007f1e0ff */
[----:B------:R-:W-:-:S05]  /*e980*/  LEA.HI.X.SX32 R11, R4, R25, 0x1, P0 ;  /* 0x00000019040b7211 */ /* 0x000fca00000f0eff */
[----:B------:R0:W3:Y:S01]  /*e990*/  @!P1 LDG.E.U8 R9, desc[UR8][R10.64] ;  /* 0x000000080a099981 */ /* 0x0000e2000c1e1100 */
[C---:B------:R-:W-:Y:S02]  /*e9a0*/  LOP3.LUT R13, R22.reuse, 0x38, RZ, 0xfc, !PT ;  /* 0x00000038160d7812 */ /* 0x040fe400078efcff */
[C---:B------:R-:W-:Y:S02]  /*e9b0*/  LOP3.LUT R15, R22.reuse, 0x30, RZ, 0xfc, !PT ;  /* 0x00000030160f7812 */ /* 0x040fe400078efcff */
[C---:B------:R-:W-:Y:S01]  /*e9c0*/  ISETP.GE.AND P4, PT, R13.reuse, UR12, PT ;  /* 0x0000000c0d007c0c */ /* 0x040fe2000bf86270 */
[----:B------:R-:W-:Y:S01]  /*e9d0*/  IMAD R13, R13, UR10, RZ ;  /* 0x0000000a0d0d7c24 */ /* 0x000fe2000f8e02ff */
[C---:B------:R-:W-:Y:S01]  /*e9e0*/  ISETP.GE.AND P0, PT, R15.reuse, UR12, PT ;  /* 0x0000000c0f007c0c */ /* 0x040fe2000bf06270 */
[----:B------:R-:W-:Y:S01]  /*e9f0*/  IMAD R15, R15, UR10, RZ ;  /* 0x0000000a0f0f7c24 */ /* 0x000fe2000f8e02ff */
[----:B------:R-:W-:Y:S02]  /*ea00*/  LOP3.LUT R14, R22, 0x34, RZ, 0xfc, !PT ;  /* 0x00000034160e7812 */ /* 0x000fe400078efcff */
[----:B------:R-:W-:-:S02]  /*ea10*/  IADD3 R12, P1, R13, R29, RZ ;  /* 0x0000001d0d0c7210 */ /* 0x000fc40007f3e0ff */
[----:B------:R-:W-:Y:S02]  /*ea20*/  PRMT R4, RZ, 0x7610, R4 ;  /* 0x00007610ff047816 */ /* 0x000fe40000000004 */
[----:B------:R-:W-:Y:S02]  /*ea30*/  LEA.HI.X.SX32 R13, R13, R25, 0x1, P1 ;  /* 0x000000190d0d7211 */ /* 0x000fe400008f0eff */
[C---:B------:R-:W-:Y:S01]  /*ea40*/  ISETP.GE.AND P1, PT, R14.reuse, UR12, PT ;  /* 0x0000000c0e007c0c */ /* 0x040fe2000bf26270 */
[----:B------:R-:W-:Y:S01]  /*ea50*/  IMAD R14, R14, UR10, RZ ;  /* 0x0000000a0e0e7c24 */ /* 0x000fe2000f8e02ff */
[C---:B0-----:R-:W-:Y:S01]  /*ea60*/  IADD3 R10, P2, R15.reuse, R29, RZ ;  /* 0x0000001d0f0a7210 */ /* 0x041fe20007f5e0ff */
[----:B------:R0:W5:Y:S03]  /*ea70*/  @!P4 LDG.E.U8 R4, desc[UR8][R12.64] ;  /* 0x000000080c04c981 */ /* 0x000166000c1e1100 */
[----:B------:R-:W-:-:S05]  /*ea80*/  LEA.HI.X.SX32 R11, R15, R25, 0x1, P2 ;  /* 0x000000190f0b7211 */ /* 0x000fca00010f0eff */
[----:B------:R1:W5:Y:S01]  /*ea90*/  @!P0 LDG.E.U8 R17, desc[UR8][R10.64] ;  /* 0x000000080a118981 */ /* 0x000362000c1e1100 */
[----:B0-----:R-:W-:-:S04]  /*eaa0*/  IADD3 R12, P2, R14, R29, RZ ;  /* 0x0000001d0e0c7210 */ /* 0x001fc80007f5e0ff */
[----:B------:R-:W-:-:S05]  /*eab0*/  LEA.HI.X.SX32 R13, R14, R25, 0x1, P2 ;  /* 0x000000190e0d7211 */ /* 0x000fca00010f0eff */
[----:B------:R0:W5:Y:S01]  /*eac0*/  @!P1 LDG.E.U8 R19, desc[UR8][R12.64] ;  /* 0x000000080c139981 */ /* 0x000162000c1e1100 */
[----:B------:R-:W-:Y:S02]  /*ead0*/  LOP3.LUT R15, R22, 0x1c, RZ, 0xfc, !PT ;  /* 0x0000001c160f7812 */ /* 0x000fe400078efcff */
[----:B------:R-:W0:Y:S03]  /*eae0*/  S2R R22, SR_TID.X ;  /* 0x0000000000167919 */ /* 0x000e260000002100 */
[----:B------:R-:W-:Y:S01]  /*eaf0*/  IMAD R15, R15, UR5, RZ ;  /* 0x000000050f0f7c24 */ /* 0x000fe2000f8e02ff */
[----:B------:R-:W-:-:S04]  /*eb00*/  ULDC UR5, c[0x0][0x238] ;  /* 0x00008e0000057ab9 */ /* 0x000fc80000000800 */
[----:B-1----:R-:W-:Y:S02]  /*eb10*/  IADD3 R10, P0, R15, R29, RZ ;  /* 0x0000001d0f0a7210 */ /* 0x002fe40007f1e0ff */
[----:B0-----:R-:W-:-:S04]  /*eb20*/  SHF.R.U32.HI R11, RZ, 0x5, R22 ;  /* 0x00000005ff0b7819 */ /* 0x001fc80000011616 */
[----:B------:R-:W-:-:S04]  /*eb30*/  SGXT.U32 R11, R11, 0x2 ;  /* 0x000000020b0b781a */ /* 0x000fc80000000000 */
[C---:B------:R-:W-:Y:S02]  /*eb40*/  LOP3.LUT R15, R11.reuse, 0x2c, RZ, 0xfc, !PT ;  /* 0x0000002c0b0f7812 */ /* 0x040fe400078efcff */
[C---:B------:R-:W-:Y:S02]  /*eb50*/  LOP3.LUT R22, R11.reuse, 0x3c, RZ, 0xfc, !PT ;  /* 0x0000003c0b167812 */ /* 0x040fe400078efcff */
[----:B------:R-:W-:-:S05]  /*eb60*/  LOP3.LUT R11, R11, 0x1c, RZ, 0xfc, !PT ;  /* 0x0000001c0b0b7812 */ /* 0x000fca00078efcff */
[----:B------:R-:W-:Y:S01]  /*eb70*/  IMAD R11, R11, UR5, RZ ;  /* 0x000000050b0b7c24 */ /* 0x000fe2000f8e02ff */
[C---:B------:R-:W-:Y:S01]  /*eb80*/  ISETP.GE.AND P2, PT, R15.reuse, UR12, PT ;  /* 0x0000000c0f007c0c */ /* 0x040fe2000bf46270 */
[----:B------:R-:W-:-:S03]  /*eb90*/  IMAD R15, R15, UR10, RZ ;  /* 0x0000000a0f0f7c24 */ /* 0x000fc6000f8e02ff */
[----:B------:R-:W-:Y:S02]  /*eba0*/  LEA.HI.X.SX32 R11, R11, R25, 0x1, P0 ;  /* 0x000000190b0b7211 */ /* 0x000fe400000f0eff */
[C---:B------:R-:W-:Y:S01]  /*ebb0*/  ISETP.GE.AND P4, PT, R22.reuse, UR12, PT ;  /* 0x0000000c16007c0c */ /* 0x040fe2000bf86270 */
[----:B------:R-:W-:Y:S02]  /*ebc0*/  IMAD R22, R22, UR10, RZ ;  /* 0x0000000a16167c24 */ /* 0x000fe4000f8e02ff */
[----:B------:R0:W5:Y:S01]  /*ebd0*/  @!P3 LDG.E.U8 R20, desc[UR8][R10.64] ;  /* 0x000000080a14b981 */ /* 0x000162000c1e1100 */
[CC--:B------:R-:W-:Y:S01]  /*ebe0*/  IADD3 R12, P1, R15.reuse, R29.reuse, RZ ;  /* 0x0000001d0f0c7210 */ /* 0x0c0fe20007f3e0ff */
[----:B------:R-:W1:Y:S01]  /*ebf0*/  S2UR UR6, SR_CgaCtaId ;  /* 0x00000000000679c3 */ /* 0x000e620000008800 */
[----:B------:R-:W-:Y:S01]  /*ec00*/  IADD3 R14, P0, R22, R29, RZ ;  /* 0x0000001d160e7210 */ /* 0x000fe20007f1e0ff */
[----:B0-----:R-:W0:Y:S01]  /*ec10*/  S2R R11, SR_TID.X ;  /* 0x00000000000b7919 */ /* 0x001e220000002100 */
[----:B------:R-:W-:-:S02]  /*ec20*/  LEA.HI.X.SX32 R13, R15, R25, 0x1, P1 ;  /* 0x000000190f0d7211 */ /* 0x000fc400008f0eff */
[----:B------:R-:W-:Y:S01]  /*ec30*/  PRMT R10, RZ, 0x7610, R10 ;  /* 0x00007610ff0a7816 */ /* 0x000fe2000000000a */
[----:B------:R-:W-:Y:S01]  /*ec40*/  UMOV UR5, 0x400 ;  /* 0x0000040000057882 */ /* 0x000fe20000000000 */
[----:B------:R-:W-:Y:S01]  /*ec50*/  LEA.HI.X.SX32 R15, R22, R25, 0x1, P0 ;  /* 0x00000019160f7211 */ /* 0x000fe200000f0eff */
[----:B------:R-:W5:Y:S04]  /*ec60*/  @!P2 LDG.E.U8 R21, desc[UR8][R12.64] ;  /* 0x000000080c15a981 */ /* 0x000f68000c1e1100 */
[----:B------:R-:W5:Y:S04]  /*ec70*/  @!P4 LDG.E.U8 R10, desc[UR8][R14.64] ;  /* 0x000000080e0ac981 */ /* 0x000f68000c1e1100 */
[----:B------:R-:W5:Y:S01]  /*ec80*/  LDL.LU R29, [R1+0xd70] ;  /* 0x000d7000011d7983 */ /* 0x000f620000300800 */
[----:B-1----:R-:W-:-:S03]  /*ec90*/  ULEA UR5, UR6, UR5, 0x18 ;  /* 0x0000000506057291 */ /* 0x002fc6000f8ec03f */
[----:B------:R-:W5:Y:S01]  /*eca0*/  LDL.LU R25, [R1+0xd6c] ;  /* 0x000d6c0001197983 */ /* 0x000f620000300800 */
[----:B0-----:R-:W-:Y:S01]  /*ecb0*/  LOP3.LUT R11, R11, 0x7f, RZ, 0xc0, !PT ;  /* 0x0000007f0b0b7812 */ /* 0x001fe200078ec0ff */
[----:B------:R-:W-:Y:S06]  /*ecc0*/  BAR.SYNC.DEFER_BLOCKING 0x0 ;  /* 0x0000000000007b1d */ /* 0x000fec0000010000 */
[----:B---3--:R0:W-:Y:S02]  /*ecd0*/  STS.U8 [R11+UR5], R9 ;  /* 0x000000090b007988 */ /* 0x0081e40008000005 */
[----:B0-----:R-:W0:Y:S01]  /*ece0*/  S2R R11, SR_TID.X ;  /* 0x00000000000b7919 */ /* 0x001e220000002100 */
[----:B------:R-:W1:Y:S01]  /*ecf0*/  S2R R9, SR_TID.X ;  /* 0x0000000000097919 */ /* 0x000e620000002100 */
[----:B0-----:R-:W-:-:S02]  /*ed00*/  LOP3.LUT R11, R11, 0x7f, RZ, 0xc0, !PT ;  /* 0x0000007f0b0b7812 */ /* 0x001fc400078ec0ff */
[----:B-1----:R-:W-:Y:S02]  /*ed10*/  LOP3.LUT R9, R9, 0x7f, RZ, 0xc0, !PT ;  /* 0x0000007f09097812 */ /* 0x002fe400078ec0ff */
[----:B------:R-:W-:-:S03]  /*ed20*/  LOP3.LUT R11, R11, 0x8, RZ, 0x3c, !PT ;  /* 0x000000080b0b7812 */ /* 0x000fc600078e3cff */
[----:B----4-:R-:W-:Y:S04]  /*ed30*/  STS.U8 [R9+UR5+0x200], R7 ;  /* 0x0002000709007988 */ /* 0x010fe80008000005 */
[----:B--2---:R-:W-:Y:S04]  /*ed40*/  STS.U8 [R9+UR5+0x400], R18 ;  /* 0x0004001209007988 */ /* 0x004fe80008000005 */
[----:B-----5:R0:W-:Y:S04]  /*ed50*/  STS.U8 [R9+UR5+0x600], R17 ;  /* 0x0006001109007988 */ /* 0x0201e80008000005 */
[----:B------:R1:W-:Y:S01]  /*ed60*/  STS.U8 [R11+UR5+0x80], R8 ;  /* 0x000080080b007988 */ /* 0x0003e20008000005 */
[----:B0-----:R-:W-:-:S03]  /*ed70*/  LOP3.LUT R9, R9, 0x10, RZ, 0x3c, !PT ;  /* 0x0000001009097812 */ /* 0x001fc600078e3cff */
[----:B------:R-:W-:Y:S04]  /*ed80*/  STS.U8 [R11+UR5+0x280], R16 ;  /* 0x000280100b007988 */ /* 0x000fe80008000005 */
[----:B-1----:R-:W2:Y:S04]  /*ed90*/  LDL R8, [R1+0x76c] ;  /* 0x00076c0001087983 */ /* 0x002ea80000100800 */
[----:B------:R0:W-:Y:S04]  /*eda0*/  STS.U8 [R11+UR5+0x480], R6 ;  /* 0x000480060b007988 */ /* 0x0001e80008000005 */
[----:B------:R-:W-:Y:S04]  /*edb0*/  STS.U8 [R11+UR5+0x680], R19 ;  /* 0x000680130b007988 */ /* 0x000fe80008000005 */
[----:B------:R-:W-:Y:S04]  /*edc0*/  STS.U8 [R9+UR5+0x100], R2 ;  /* 0x0001000209007988 */ /* 0x000fe80008000005 */
[----:B------:R1:W-:Y:S01]  /*edd0*/  STS.U8 [R9+UR5+0x300], R3 ;  /* 0x0003000309007988 */ /* 0x0003e20008000005 */
[----:B------:R-:W3:Y:S03]  /*ede0*/  S2R R7, SR_TID.X ;  /* 0x0000000000077919 */ /* 0x000ee60000002100 */
[----:B0-----:R-:W4:Y:S04]  /*edf0*/  LDL R6, [R1+0x770] ;  /* 0x0007700001067983 */ /* 0x001f280000100800 */
[----:B-1----:R-:W5:Y:S01]  /*ee00*/  LDL R3, [R1+0x768] ;  /* 0x0007680001037983 */ /* 0x002f620000100800 */
[----:B---3--:R-:W-:-:S04]  /*ee10*/  LOP3.LUT R7, R7, 0x3f, RZ, 0xc0, !PT ;  /* 0x0000003f07077812 */ /* 0x008fc800078ec0ff */
[C---:B------:R-:W-:Y:S01]  /*ee20*/  ISETP.GE.AND P0, PT, R7.reuse, UR12, PT ;  /* 0x0000000c07007c0c */ /* 0x040fe2000bf06270 */
[----:B------:R-:W-:Y:S02]  /*ee30*/  IMAD R19, R7, UR11, RZ ;  /* 0x0000000b07137c24 */ /* 0x000fe4000f8e02ff */
[----:B------:R-:W0:Y:S01]  /*ee40*/  S2R R7, SR_TID.X ;  /* 0x0000000000077919 */ /* 0x000e220000002100 */
[----:B------:R-:W-:Y:S04]  /*ee50*/  STS.U8 [R9+UR5+0x500], R5 ;  /* 0x0005000509007988 */ /* 0x000fe80008000005 */
[----:B------:R1:W-:Y:S01]  /*ee60*/  STS.U8 [R9+UR5+0x700], R4 ;  /* 0x0007000409007988 */ /* 0x0003e20008000005 */
[----:B0-----:R-:W-:-:S03]  /*ee70*/  LOP3.LUT R7, R7, 0x7f, RZ, 0xc0, !PT ;  /* 0x0000007f07077812 */ /* 0x001fc600078ec0ff */
[----:B-1----:R-:W3:Y:S01]  /*ee80*/  LDL R9, [R1+0x38c] ;  /* 0x00038c0001097983 */ /* 0x002ee20000100800 */
[----:B------:R-:W-:-:S05]  /*ee90*/  LOP3.LUT R7, R7, 0x18, RZ, 0x3c, !PT ;  /* 0x0000001807077812 */ /* 0x000fca00078e3cff */
[----:B------:R-:W-:Y:S04]  /*eea0*/  STS.U8 [R7+UR5+0x180], R0 ;  /* 0x0001800007007988 */ /* 0x000fe80008000005 */
[----:B------:R-:W-:Y:S04]  /*eeb0*/  STS.U8 [R7+UR5+0x380], R20 ;  /* 0x0003801407007988 */ /* 0x000fe80008000005 */
[----:B------:R-:W-:Y:S04]  /*eec0*/  STS.U8 [R7+UR5+0x580], R21 ;  /* 0x0005801507007988 */ /* 0x000fe80008000005 */
[----:B------:R0:W-:Y:S01]  /*eed0*/  STS.U8 [R7+UR5+0x780], R10 ;  /* 0x0007800a07007988 */ /* 0x0001e20008000005 */
[----:B------:R-:W-:-:S02]  /*eee0*/  SHF.R.S32.HI R4, RZ, 0x1f, R19 ;  /* 0x0000001fff047819 */ /* 0x000fc40000011413 */
[----:B------:R-:W-:Y:S01]  /*eef0*/  PRMT R29, RZ, 0x7610, R29 ;  /* 0x00007610ff1d7816 */ /* 0x000fe2000000001d */
[----:B0-----:R-:W3:Y:S01]  /*ef00*/  LDL R7, [R1+0x37c] ;  /* 0x00037c0001077983 */ /* 0x001ee20000100800 */
[C---:B--2---:R-:W-:Y:S02]  /*ef10*/  IADD3 R2, P2, R19.reuse, R8, RZ ;  /* 0x0000000813027210 */ /* 0x044fe40007f5e0ff */
[----:B------:R-:W-:Y:S01]  /*ef20*/  PRMT R25, RZ, 0x7610, R25 ;  /* 0x00007610ff197816 */ /* 0x000fe20000000019 */
[----:B------:R-:W2:Y:S02]  /*ef30*/  LDL R8, [R1+0x394] ;  /* 0x0003940001087983 */ /* 0x000ea40000100800 */
[----:B-----5:R-:W-:Y:S01]  /*ef40*/  IMAD.X R3, R4, 0x1, R3, P2 ;  /* 0x0000000104037824 */ /* 0x020fe200010e0603 */
[----:B------:R-:W-:Y:S06]  /*ef50*/  BAR.SYNC.DEFER_BLOCKING 0x0 ;  /* 0x0000000000007b1d */ /* 0x000fec0000010000 */
[----:B------:R-:W5:Y:S01]  /*ef60*/  @!P0 LDG.E.U8 R29, desc[UR8][R2.64] ;  /* 0x00000008021d8981 */ /* 0x000f62000c1e1100 */
[----:B----4-:R-:W-:-:S05]  /*ef70*/  IADD3 R6, P1, R19, R6, RZ ;  /* 0x0000000613067210 */ /* 0x010fca0007f3e0ff */
[----:B---3--:R-:W-:-:S05]  /*ef80*/  IMAD.X R7, R4, 0x1, R7, P1 ;  /* 0x0000000104077824 */ /* 0x008fca00008e0607 */
[----:B------:R0:W3:Y:S04]  /*ef90*/  @!P0 LDG.E.U8 R25, desc[UR8][R6.64] ;  /* 0x0000000806198981 */ /* 0x0000e8000c1e1100 */
[----:B-----5:R1:W-:Y:S04]  /*efa0*/  STL [R1+0x2e0], R29 ;  /* 0x0002e01d01007387 */ /* 0x0203e80000100800 */
[----:B-1----:R-:W4:Y:S04]  /*efb0*/  LDL.LU R29, [R1+0xd68] ;  /* 0x000d6800011d7983 */ /* 0x002f280000300800 */
[----:B------:R-:W5:Y:S01]  /*efc0*/  LDL R3, [R1+0x384] ;  /* 0x0003840001037983 */ /* 0x000f620000100800 */
[----:B0-----:R-:W-:-:S02]  /*efd0*/  IADD3 R6, P2, R19, R9, RZ ;  /* 0x0000000913067210 */ /* 0x001fc40007f5e0ff */
[C---:B-----5:R-:W-:Y:S02]  /*efe0*/  IADD3 R2, P1, R19.reuse, R3, RZ ;  /* 0x0000000313027210 */ /* 0x060fe40007f3e0ff */
[----:B------:R-:W5:Y:S04]  /*eff0*/  LDL R3, [R1+0x380] ;  /* 0x0003800001037983 */ /* 0x000f680000100800 */
[----:B---3--:R0:W-:Y:S04]  /*f000*/  STL [R1+0x2e4], R25 ;  /* 0x0002e41901007387 */ /* 0x0081e80000100800 */
[----:B0-----:R-:W3:Y:S04]  /*f010*/  LDL.LU R25, [R1+0xd64] ;  /* 0x000d640001197983 */ /* 0x001ee80000300800 */
[----:B------:R-:W3:Y:S04]  /*f020*/  LDL R7, [R1+0x388] ;  /* 0x0003880001077983 */ /* 0x000ee80000100800 */
[----:B------:R-:W3:Y:S01]  /*f030*/  LDL R9, [R1+0x390] ;  /* 0x0003900001097983 */ /* 0x000ee20000100800 */
[----:B--2---:R-:W-:-:S02]  /*f040*/  IADD3 R8, P3, R19, R8, RZ ;  /* 0x0000000813087210 */ /* 0x004fc40007f7e0ff */
[----:B------:R-:W-:Y:S02]  /*f050*/  PRMT R26, RZ, 0x7610, R26 ;  /* 0x00007610ff1a7816 */ /* 0x000fe4000000001a */
[----:B----4-:R-:W-:Y:S01]  /*f060*/  PRMT R29, RZ, 0x7610, R29 ;  /* 0x00007610ff1d7816 */ /* 0x010fe2000000001d */
[C---:B-----5:R-:W-:Y:S01]  /*f070*/  IMAD.X R3, R4.reuse, 0x1, R3, P1 ;  /* 0x0000000104037824 */ /* 0x060fe200008e0603 */
[----:B---3--:R-:W-:Y:S01]  /*f080*/  PRMT R25, RZ, 0x7610, R25 ;  /* 0x00007610ff197816 */ /* 0x008fe20000000019 */
[----:B------:R-:W-:-:S05]  /*f090*/  IMAD.X R7, R4, 0x1, R7, P2 ;  /* 0x0000000104077824 */ /* 0x000fca00010e0607 */
[----:B------:R-:W2:Y:S01]  /*f0a0*/  @!P0 LDG.E.U8 R25, desc[UR8][R2.64] ;  /* 0x0000000802198981 */ /* 0x000ea2000c1e1100 */
[----:B------:R-:W-:-:S03]  /*f0b0*/  IMAD.X R9, R4, 0x1, R9, P3 ;  /* 0x0000000104097824 */ /* 0x000fc600018e0609 */
[----:B------:R-:W3:Y:S04]  /*f0c0*/  @!P0 LDG.E.U8 R26, desc[UR8][R6.64] ;  /* 0x00000008061a8981 */ /* 0x000ee8000c1e1100 */
[----:B------:R-:W4:Y:S04]  /*f0d0*/  @!P0 LDG.E.U8 R29, desc[UR8][R8.64] ;  /* 0x00000008081d8981 */ /* 0x000f28000c1e1100 */
[----:B--2---:R0:W-:Y:S04]  /*f0e0*/  STL [R1+0x2d8], R25 ;  /* 0x0002d81901007387 */ /* 0x0041e80000100800 */
[----:B0-----:R-:W2:Y:S04]  /*f0f0*/  LDL.LU R25, [R1+0xd60] ;  /* 0x000d600001197983 */ /* 0x001ea80000300800 */
[----:B------:R-:W5:Y:S04]  /*f100*/  LDL R3, [R1+0x39c] ;  /* 0x00039c0001037983 */ /* 0x000f680000100800 */
[----:B---3--:R0:W-:Y:S04]  /*f110*/  STL [R1+0x2d4], R26 ;  /* 0x0002d41a01007387 */ /* 0x0081e80000100800 */
[----:B0-----:R-:W3:Y:S04]  /*f120*/  LDL.LU R26, [R1+0xd5c] ;  /* 0x000d5c00011a7983 */ /* 0x001ee80000300800 */
[----:B------:R-:W2:Y:S04]  /*f130*/  LDL R7, [R1+0x3a4] ;  /* 0x0003a40001077983 */ /* 0x000ea80000100800 */
[----:B----4-:R0:W-:Y:S04]  /*f140*/  STL [R1+0x2dc], R29 ;  /* 0x0002dc1d01007387 */ /* 0x0101e80000100800 */
[----:B0-----:R-:W4:Y:S04]  /*f150*/  LDL.LU R29, [R1+0xd58] ;  /* 0x000d5800011d7983 */ /* 0x001f280000300800 */
[----:B------:R-:W3:Y:S01]  /*f160*/  LDL R9, [R1+0x3ac] ;  /* 0x0003ac0001097983 */ /* 0x000ee20000100800 */
[----:B-----5:R-:W-:-:S03]  /*f170*/  IADD3 R2, P1, R19, R3, RZ ;  /* 0x0000000313027210 */ /* 0x020fc60007f3e0ff */
[----:B------:R-:W5:Y:S01]  /*f180*/  LDL R3, [R1+0x398] ;  /* 0x0003980001037983 */ /* 0x000f620000100800 */
[----:B--2---:R-:W-:-:S03]  /*f190*/  IADD3 R6, P2, R19, R7, RZ ;  /* 0x0000000713067210 */ /* 0x004fc60007f5e0ff */
[----:B------:R-:W2:Y:S01]  /*f1a0*/  LDL R7, [R1+0x3a0] ;  /* 0x0003a00001077983 */ /* 0x000ea20000100800 */
[----:B---3--:R-:W-:-:S03]  /*f1b0*/  IADD3 R8, P3, R19, R9, RZ ;  /* 0x0000000913087210 */ /* 0x008fc60007f7e0ff */
[----:B------:R-:W3:Y:S01]  /*f1c0*/  LDL R9, [R1+0x3a8] ;  /* 0x0003a80001097983 */ /* 0x000ee20000100800 */
[----:B------:R-:W-:Y:S02]  /*f1d0*/  PRMT R25, RZ, 0x7610, R25 ;  /* 0x00007610ff197816 */ /* 0x000fe40000000019 */
[----:B------:R-:W-:Y:S02]  /*f1e0*/  PRMT R26, RZ, 0x7610, R26 ;  /* 0x00007610ff1a7816 */ /* 0x000fe4000000001a */
[----:B----4-:R-:W-:Y:S01]  /*f1f0*/  PRMT R29, RZ, 0x7610, R29 ;  /* 0x00007610ff1d7816 */ /* 0x010fe2000000001d */
[----:B-----5:R-:W-:-:S05]  /*f200*/  IMAD.X R3, R4, 0x1, R3, P1 ;  /* 0x0000000104037824 */ /* 0x020fca00008e0603 */
[----:B------:R-:W4:Y:S01]  /*f210*/  @!P0 LDG.E.U8 R25, desc[UR8][R2.64] ;  /* 0x0000000802198981 */ /* 0x000f22000c1e1100 */
[----:B--2---:R-:W-:-:S05]  /*f220*/  IMAD.X R7, R4, 0x1, R7, P2 ;  /* 0x0000000104077824 */ /* 0x004fca00010e0607 */
[----:B------:R-:W2:Y:S01]  /*f230*/  @!P0 LDG.E.U8 R26, desc[UR8][R6.64] ;  /* 0x00000008061a8981 */ /* 0x000ea2000c1e1100 */
[----:B---3--:R-:W-:-:S05]  /*f240*/  IMAD.X R9, R4, 0x1, R9, P3 ;  /* 0x0000000104097824 */ /* 0x008fca00018e0609 */
[----:B------:R-:W3:Y:S04]  /*f250*/  @!P0 LDG.E.U8 R29, desc[UR8][R8.64] ;  /* 0x00000008081d8981 */ /* 0x000ee8000c1e1100 */
[----:B----4-:R0:W-:Y:S04]  /*f260*/  STL [R1+0x2d0], R25 ;  /* 0x0002d01901007387 */ /* 0x0101e80000100800 */
[----:B0-----:R-:W4:Y:S04]  /*f270*/  LDL.LU R25, [R1+0xd54] ;  /* 0x000d540001197983 */ /* 0x001f280000300800 */
[----:B------:R-:W5:Y:S04]  /*f280*/  LDL R3, [R1+0x3bc] ;  /* 0x0003bc0001037983 */ /* 0x000f680000100800 */
[----:B--2---:R0:W-:Y:S04]  /*f290*/  STL [R1+0x2cc], R26 ;  /* 0x0002cc1a01007387 */ /* 0x0041e80000100800 */
[----:B0-----:R-:W2:Y:S04]  /*f2a0*/  LDL.LU R26, [R1+0xd50] ;  /* 0x000d5000011a7983 */ /* 0x001ea80000300800 */
[----:B------:R-:W4:Y:S04]  /*f2b0*/  LDL R7, [R1+0x3c4] ;  /* 0x0003c40001077983 */ /* 0x000f280000100800 */
[----:B---3--:R0:W-:Y:S04]  /*f2c0*/  STL [R1+0x2c8], R29 ;  /* 0x0002c81d01007387 */ /* 0x0081e80000100800 */
[----:B0-----:R-:W3:Y:S04]  /*f2d0*/  LDL.LU R29, [R1+0xd4c] ;  /* 0x000d4c00011d7983 */ /* 0x001ee80000300800 */
[----:B------:R-:W2:Y:S01]  /*f2e0*/  LDL R9, [R1+0x3cc] ;  /* 0x0003cc0001097983 */ /* 0x000ea20000100800 */
[----:B-----5:R-:W-:-:S03]  /*f2f0*/  IADD3 R2, P1, R19, R3, RZ ;  /* 0x0000000313027210 */ /* 0x020fc60007f3e0ff */
[----:B------:R-:W5:Y:S01]  /*f300*/  LDL R3, [R1+0x3b8] ;  /* 0x0003b80001037983 */ /* 0x000f620000100800 */
[----:B----4-:R-:W-:-:S03]  /*f310*/  IADD3 R6, P2, R19, R7, RZ ;  /* 0x0000000713067210 */ /* 0x010fc60007f5e0ff */
[----:B------:R-:W4:Y:S01]  /*f320*/  LDL R7, [R1+0x3c0] ;  /* 0x0003c00001077983 */ /* 0x000f220000100800 */
[----:B--2---:R-:W-:-:S03]  /*f330*/  IADD3 R8, P3, R19, R9, RZ ;  /* 0x0000000913087210 */ /* 0x004fc60007f7e0ff */
[----:B------:R-:W2:Y:S01]  /*f340*/  LDL R9, [R1+0x3c8] ;  /* 0x0003c80001097983 */ /* 0x000ea20000100800 */
[----:B------:R-:W-:Y:S02]  /*f350*/  PRMT R25, RZ, 0x7610, R25 ;  /* 0x00007610ff197816 */ /* 0x000fe40000000019 */
[----:B------:R-:W-:Y:S02]  /*f360*/  PRMT R26, RZ, 0x7610, R26 ;  /* 0x00007610ff1a7816 */ /* 0x000fe4000000001a */
[----:B---3--:R-:W-:Y:S01]  /*f370*/  PRMT R29, RZ, 0x7610, R29 ;  /* 0x00007610ff1d7816 */ /* 0x008fe2000000001d */
[----:B-----5:R-:W-:-:S05]  /*f380*/  IMAD.X R3, R4, 0x1, R3, P1 ;  /* 0x0000000104037824 */ /* 0x020fca00008e0603 */
[----:B------:R-:W3:Y:S01]  /*f390*/  @!P0 LDG.E.U8 R25, desc[UR8][R2.64] ;  /* 0x0000000802198981 */ /* 0x000ee2000c1e1100 */
[----:B----4-:R-:W-:-:S05]  /*f3a0*/  IMAD.X R7, R4, 0x1, R7, P2 ;  /* 0x0000000104077824 */ /* 0x010fca00010e0607 */
[----:B------:R-:W4:Y:S01]  /*f3b0*/  @!P0 LDG.E.U8 R26, desc[UR8][R6.64] ;  /* 0x00000008061a8981 */ /* 0x000f22000c1e1100 */
[----:B--2---:R-:W-:-:S05]  /*f3c0*/  IMAD.X R9, R4, 0x1, R9, P3 ;  /* 0x0000000104097824 */ /* 0x004fca00018e0609 */
[----:B------:R-:W2:Y:S04]  /*f3d0*/  @!P0 LDG.E.U8 R29, desc[UR8][R8.64] ;  /* 0x00000008081d8981 */ /* 0x000ea8000c1e1100 */
[----:B---3--:R0:W-:Y:S04]  /*f3e0*/  STL [R1+0x2c4], R25 ;  /* 0x0002c41901007387 */ /* 0x0081e80000100800 */
[----:B0-----:R-:W3:Y:S04]  /*f3f0*/  LDL.LU R25, [R1+0xd48] ;  /* 0x000d480001197983 */ /* 0x001ee80000300800 */
[----:B------:R-:W5:Y:S04]  /*f400*/  LDL R3, [R1+0x3d4] ;  /* 0x0003d40001037983 */ /* 0x000f680000100800 */
[----:B----4-:R0:W-:Y:S04]  /*f410*/  STL [R1+0x2c0], R26 ;  /* 0x0002c01a01007387 */ /* 0x0101e80000100800 */
[----:B0-----:R-:W4:Y:S04]  /*f420*/  LDL.LU R26, [R1+0xd44] ;  /* 0x000d4400011a7983 */ /* 0x001f280000300800 */
[----:B------:R-:W3:Y:S04]  /*f430*/  LDL R7, [R1+0x3dc] ;  /* 0x0003dc0001077983 */ /* 0x000ee80000100800 */
[----:B--2---:R0:W-:Y:S04]  /*f440*/  STL [R1+0x2bc], R29 ;  /* 0x0002bc1d01007387 */ /* 0x0041e80000100800 */
[----:B0-----:R-:W2:Y:S04]  /*f450*/  LDL.LU R29, [R1+0xd40] ;  /* 0x000d4000011d7983 */ /* 0x001ea80000300800 */
[----:B------:R-:W4:Y:S01]  /*f460*/  LDL R9, [R1+0x3e4] ;  /* 0x0003e40001097983 */ /* 0x000f220000100800 */
[----:B-----5:R-:W-:-:S03]  /*f470*/  IADD3 R2, P1, R19, R3, RZ ;  /* 0x0000000313027210 */ /* 0x020fc60007f3e0ff */
[----:B------:R-:W5:Y:S01]  /*f480*/  LDL R3, [R1+0x3d0] ;  /* 0x0003d00001037983 */ /* 0x000f620000100800 */
[----:B---3--:R-:W-:-:S03]  /*f490*/  IADD3 R6, P2, R19, R7, RZ ;  /* 0x0000000713067210 */ /* 0x008fc60007f5e0ff */
[----:B------:R-:W3:Y:S01]  /*f4a0*/  LDL R7, [R1+0x3d8] ;  /* 0x0003d80001077983 */ /* 0x000ee20000100800 */
[----:B----4-:R-:W-:-:S03]  /*f4b0*/  IADD3 R8, P3, R19, R9, RZ ;  /* 0x0000000913087210 */ /* 0x010fc60007f7e0ff */
[----:B------:R-:W4:Y:S01]  /*f4c0*/  LDL R9, [R1+0x3e0] ;  /* 0x0003e00001097983 */ /* 0x000f220000100800 */
[----:B------:R-:W-:Y:S02]  /*f4d0*/  PRMT R25, RZ, 0x7610, R25 ;  /* 0x00007610ff197816 */ /* 0x000fe40000000019 */
[----:B------:R-:W-:Y:S02]  /*f4e0*/  PRMT R26, RZ, 0x7610, R26 ;  /* 0x00007610ff1a7816 */ /* 0x000fe4000000001a */
[----:B--2---:R-:W-:Y:S01]  /*f4f0*/  PRMT R29, RZ, 0x7610, R29 ;  /* 0x00007610ff1d7816 */ /* 0x004fe2000000001d */
[----:B-----5:R-:W-:-:S05]  /*f500*/  IMAD.X R3, R4, 0x1, R3, P1 ;  /* 0x0000000104037824 */ /* 0x020fca00008e0603 */
[----:B------:R-:W2:Y:S01]  /*f510*/  @!P0 LDG.E.U8 R25, desc[UR8][R2.64] ;  /* 0x0000000802198981 */ /* 0x000ea2000c1e1100 */
[----:B---3--:R-:W-:-:S05]  /*f520*/  IMAD.X R7, R4, 0x1, R7, P2 ;  /* 0x0000000104077824 */ /* 0x008fca00010e0607 */
[----:B------:R-:W3:Y:S01]  /*f530*/  @!P0 LDG.E.U8 R26, desc[UR8][R6.64] ;  /* 0x00000008061a8981 */ /* 0x000ee2000c1e1100 */
[----:B----4-:R-:W-:-:S05]  /*f540*/  IMAD.X R9, R4, 0x1, R9, P3 ;  /* 0x0000000104097824 */ /* 0x010fca00018e0609 */
        /* <DEDUP_REMOVED lines=556> */
[----:B------:R-:W3:Y:S04]  /*11810*/  LDL R7, [R1+0x63c] ;  /* 0x00063c0001077983 */ /* 0x000ee80000100800 */
[----:B----4-:R0:W-:Y:S04]  /*11820*/  STL [R1+0x7c], R12 ;  /* 0x00007c0c01007387 */ /* 0x0101e80000100800 */
[----:B0-----:R-:W4:Y:S04]  /*11830*/  LDL R12, [R1+0x64c] ;  /* 0x00064c00010c7983 */ /* 0x001f280000100800 */
        /* <DEDUP_REMOVED lines=12> */
[C---:B-----5:R-:W-:Y:S02]  /*11900*/  IMAD.X R3, R4.reuse, 0x1, R3, P1 ;  /* 0x0000000104037824 */ /* 0x060fe400008e0603 */
[----:B---3--:R-:W-:-:S03]  /*11910*/  IMAD.X R7, R4, 0x1, R7, P2 ;  /* 0x0000000104077824 */ /* 0x008fc600010e0607 */
[----:B------:R-:W2:Y:S04]  /*11920*/  @!P0 LDG.E.U8 R25, desc[UR8][R2.64] ;  /* 0x0000000802198981 */ /* 0x000ea8000c1e1100 */
[----:B------:R-:W3:Y:S01]  /*11930*/  @!P0 LDG.E.U8 R10, desc[UR8][R6.64] ;  /* 0x00000008060a8981 */ /* 0x000ee2000c1e1100 */
[----:B----4-:R-:W-:-:S05]  /*11940*/  IMAD.X R9, R4, 0x1, R9, P3 ;  /* 0x0000000104097824 */ /* 0x010fca00018e0609 */
[----:B------:R-:W4:Y:S04]  /*11950*/  @!P0 LDG.E.U8 R29, desc[UR8][R8.64] ;  /* 0x00000008081d8981 */ /* 0x000f28000c1e1100 */
[----:B--2---:R0:W-:Y:S04]  /*11960*/  STL [R1+0x78], R25 ;  /* 0x0000781901007387 */ /* 0x0041e80000100800 */
[----:B0-----:R-:W2:Y:S04]  /*11970*/  LDL.LU R25, [R1+0xc20] ;  /* 0x000c200001197983 */ /* 0x001ea80000300800 */
[----:B------:R-:W5:Y:S04]  /*11980*/  LDL R7, [R1+0x654] ;  /* 0x0006540001077983 */ /* 0x000f680000100800 */
[----:B---3--:R0:W-:Y:S04]  /*11990*/  STL [R1+0x74], R10 ;  /* 0x0000740a01007387 */ /* 0x0081e80000100800 */
[----:B0-----:R-:W3:Y:S04]  /*119a0*/  LDL R10, [R1+0x664] ;  /* 0x00066400010a7983 */ /* 0x001ee80000100800 */
[----:B----4-:R0:W-:Y:S04]  /*119b0*/  STL [R1+0x70], R29 ;  /* 0x0000701d01007387 */ /* 0x0101e80000100800 */
[----:B0-----:R-:W4:Y:S04]  /*119c0*/  LDL.LU R29, [R1+0xc1c] ;  /* 0x000c1c00011d7983 */ /* 0x001f280000300800 */
[----:B------:R-:W2:Y:S04]  /*119d0*/  LDL R9, [R1+0x65c] ;  /* 0x00065c0001097983 */ /* 0x000ea80000100800 */
[----:B------:R-:W3:Y:S01]  /*119e0*/  LDL R3, [R1+0x648] ;  /* 0x0006480001037983 */ /* 0x000ee20000100800 */
[----:B-----5:R-:W-:-:S03]  /*119f0*/  IADD3 R6, P2, R19, R7, RZ ;  /* 0x0000000713067210 */ /* 0x020fc60007f5e0ff */
[----:B------:R-:W5:Y:S01]  /*11a00*/  LDL R7, [R1+0x650] ;  /* 0x0006500001077983 */ /* 0x000f620000100800 */
[----:B--2---:R-:W-:-:S03]  /*11a10*/  IADD3 R8, P3, R19, R9, RZ ;  /* 0x0000000913087210 */ /* 0x004fc60007f7e0ff */
[----:B------:R-:W2:Y:S01]  /*11a20*/  LDL R9, [R1+0x658] ;  /* 0x0006580001097983 */ /* 0x000ea20000100800 */
[----:B------:R-:W-:Y:S02]  /*11a30*/  IADD3 R2, P1, R19, R12, RZ ;  /* 0x0000000c13027210 */ /* 0x000fe40007f3e0ff */
[----:B------:R-:W-:Y:S01]  /*11a40*/  PRMT R25, RZ, 0x7610, R25 ;  /* 0x00007610ff197816 */ /* 0x000fe20000000019 */
[----:B------:R-:W4:Y:S02]  /*11a50*/  LDL R12, [R1+0x66c] ;  /* 0x00066c00010c7983 */ /* 0x000f240000100800 */
[C---:B---3--:R-:W-:Y:S01]  /*11a60*/  IMAD.X R3, R4.reuse, 0x1, R3, P1 ;  /* 0x0000000104037824 */ /* 0x048fe200008e0603 */
[----:B------:R-:W-:Y:S02]  /*11a70*/  PRMT R13, RZ, 0x7610, R13 ;  /* 0x00007610ff0d7816 */ /* 0x000fe4000000000d */
[----:B------:R-:W-:Y:S02]  /*11a80*/  PRMT R11, RZ, 0x7610, R11 ;  /* 0x00007610ff0b7816 */ /* 0x000fe4000000000b */
[----:B------:R-:W3:Y:S01]  /*11a90*/  @!P0 LDG.E.U8 R25, desc[UR8][R2.64] ;  /* 0x0000000802198981 */ /* 0x000ee2000c1e1100 */
[----:B-----5:R-:W-:-:S05]  /*11aa0*/  IMAD.X R7, R4, 0x1, R7, P2 ;  /* 0x0000000104077824 */ /* 0x020fca00010e0607 */
[----:B------:R-:W5:Y:S01]  /*11ab0*/  @!P0 LDG.E.U8 R13, desc[UR8][R6.64] ;  /* 0x00000008060d8981 */ /* 0x000f62000c1e1100 */
[----:B--2---:R-:W-:-:S05]  /*11ac0*/  IMAD.X R9, R4, 0x1, R9, P3 ;  /* 0x0000000104097824 */ /* 0x004fca00018e0609 */
[----:B------:R-:W2:Y:S04]  /*11ad0*/  @!P0 LDG.E.U8 R11, desc[UR8][R8.64] ;  /* 0x00000008080b8981 */ /* 0x000ea8000c1e1100 */
[----:B---3--:R0:W-:Y:S04]  /*11ae0*/  STL [R1+0x64], R25 ;  /* 0x0000641901007387 */ /* 0x0081e80000100800 */
[----:B0-----:R-:W3:Y:S04]  /*11af0*/  LDL.LU R25, [R1+0xc18] ;  /* 0x000c180001197983 */ /* 0x001ee80000300800 */
[----:B------:R-:W3:Y:S04]  /*11b00*/  LDL R7, [R1+0x674] ;  /* 0x0006740001077983 */ /* 0x000ee80000100800 */
[----:B-----5:R0:W-:Y:S04]  /*11b10*/  STL [R1+0x6c], R13 ;  /* 0x00006c0d01007387 */ /* 0x0201e80000100800 */
[----:B0-----:R-:W5:Y:S04]  /*11b20*/  LDL R13, [R1+0x67c] ;  /* 0x00067c00010d7983 */ /* 0x001f680000100800 */
[----:B--2---:R0:W-:Y:S04]  /*11b30*/  STL [R1+0x68], R11 ;  /* 0x0000680b01007387 */ /* 0x0041e80000100800 */
[----:B------:R-:W2:Y:S04]  /*11b40*/  LDL R9, [R1+0x668] ;  /* 0x0006680001097983 */ /* 0x000ea80000100800 */
[----:B0-----:R-:W5:Y:S01]  /*11b50*/  LDL R11, [R1+0x660] ;  /* 0x00066000010b7983 */ /* 0x001f620000100800 */
[----:B------:R-:W-:-:S02]  /*11b60*/  IADD3 R10, P1, R19, R10, RZ ;  /* 0x0000000a130a7210 */ /* 0x000fc40007f3e0ff */
[C---:B----4-:R-:W-:Y:S02]  /*11b70*/  IADD3 R8, P2, R19.reuse, R12, RZ ;  /* 0x0000000c13087210 */ /* 0x050fe40007f5e0ff */
[----:B------:R-:W-:Y:S01]  /*11b80*/  PRMT R3, RZ, 0x7610, R3 ;  /* 0x00007610ff037816 */ /* 0x000fe20000000003 */
[----:B------:R-:W4:Y:S01]  /*11b90*/  LDL R12, [R1+0x68c] ;  /* 0x00068c00010c7983 */ /* 0x000f220000100800 */
[----:B------:R-:W-:Y:S02]  /*11ba0*/  PRMT R26, RZ, 0x7610, R26 ;  /* 0x00007610ff1a7816 */ /* 0x000fe4000000001a */
[----:B---3--:R-:W-:Y:S02]  /*11bb0*/  IADD3 R6, P3, R19, R7, RZ ;  /* 0x0000000713067210 */ /* 0x008fe40007f7e0ff */
[----:B------:R-:W3:Y:S01]  /*11bc0*/  LDL R7, [R1+0x670] ;  /* 0x0006700001077983 */ /* 0x000ee20000100800 */
[----:B--2---:R-:W-:-:S05]  /*11bd0*/  IMAD.X R9, R4, 0x1, R9, P2 ;  /* 0x0000000104097824 */ /* 0x004fca00010e0609 */
[----:B------:R-:W2:Y:S01]  /*11be0*/  @!P0 LDG.E.U8 R26, desc[UR8][R8.64] ;  /* 0x00000008081a8981 */ /* 0x000ea2000c1e1100 */
[----:B-----5:R-:W-:-:S05]  /*11bf0*/  IMAD.X R11, R4, 0x1, R11, P1 ;  /* 0x00000001040b7824 */ /* 0x020fca00008e060b */
[----:B------:R-:W5:Y:S01]  /*11c00*/  @!P0 LDG.E.U8 R3, desc[UR8][R10.64] ;  /* 0x000000080a038981 */ /* 0x000f62000c1e1100 */
[----:B------:R-:W-:Y:S01]  /*11c10*/  PRMT R25, RZ, 0x7610, R25 ;  /* 0x00007610ff197816 */ /* 0x000fe20000000019 */
[----:B---3--:R-:W-:-:S05]  /*11c20*/  IMAD.X R7, R4, 0x1, R7, P3 ;  /* 0x0000000104077824 */ /* 0x008fca00018e0607 */
[----:B------:R-:W3:Y:S04]  /*11c30*/  @!P0 LDG.E.U8 R25, desc[UR8][R6.64] ;  /* 0x0000000806198981 */ /* 0x000ee8000c1e1100 */
[----:B-----5:R-:W-:Y:S04]  /*11c40*/  STL [R1+0xbc4], R3 ;  /* 0x000bc40301007387 */ /* 0x020fe80000100800 */
[----:B--2---:R0:W-:Y:S04]  /*11c50*/  STL [R1+0x5c], R26 ;  /* 0x00005c1a01007387 */ /* 0x0041e80000100800 */
[----:B0-----:R-:W2:Y:S04]  /*11c60*/  LDL.LU R26, [R1+0xc14] ;  /* 0x000c1400011a7983 */ /* 0x001ea80000300800 */
[----:B------:R-:W5:Y:S04]  /*11c70*/  LDL R9, [R1+0x684] ;  /* 0x0006840001097983 */ /* 0x000f680000100800 */
[----:B---3--:R0:W-:Y:S04]  /*11c80*/  STL [R1+0x60], R25 ;  /* 0x0000601901007387 */ /* 0x0081e80000100800 */
[----:B0-----:R-:W3:Y:S04]  /*11c90*/  LDL.LU R25, [R1+0xc10] ;  /* 0x000c100001197983 */ /* 0x001ee80000300800 */
[----:B------:R-:W2:Y:S04]  /*11ca0*/  LDL R11, [R1+0x678] ;  /* 0x00067800010b7983 */ /* 0x000ea80000100800 */
[----:B------:R-:W2:Y:S01]  /*11cb0*/  LDL R7, [R1+0x688] ;  /* 0x0006880001077983 */ /* 0x000ea20000100800 */
[----:B-----5:R-:W-:-:S03]  /*11cc0*/  IADD3 R8, P2, R19, R9, RZ ;  /* 0x0000000913087210 */ /* 0x020fc60007f5e0ff */
[----:B------:R-:W5:Y:S01]  /*11cd0*/  LDL R9, [R1+0x680] ;  /* 0x0006800001097983 */ /* 0x000f620000100800 */
[C---:B------:R-:W-:Y:S02]  /*11ce0*/  IADD3 R10, P1, R19.reuse, R13, RZ ;  /* 0x0000000d130a7210 */ /* 0x040fe40007f3e0ff */
[----:B------:R-:W-:Y:S01]  /*11cf0*/  PRMT R29, RZ, 0x7610, R29 ;  /* 0x00007610ff1d7816 */ /* 0x000fe2000000001d */
[----:B------:R-:W5:Y:S01]  /*11d00*/  LDL R13, [R1+0x6cc] ;  /* 0x0006cc00010d7983 */ /* 0x000f620000100800 */
[----:B----4-:R-:W-:Y:S02]  /*11d10*/  IADD3 R6, P3, R19, R12, RZ ;  /* 0x0000000c13067210 */ /* 0x010fe40007f7e0ff */
[----:B------:R-:W-:Y:S01]  /*11d20*/  PRMT R14, RZ, 0x7610, R14 ;  /* 0x00007610ff0e7816 */ /* 0x000fe2000000000e */
[----:B------:R-:W4:Y:S01]  /*11d30*/  LDL R12, [R1+0x690] ;  /* 0x00069000010c7983 */ /* 0x000f220000100800 */
[----:B---3--:R-:W-:Y:S01]  /*11d40*/  PRMT R25, RZ, 0x7610, R25 ;  /* 0x00007610ff197816 */ /* 0x008fe20000000019 */
[----:B--2---:R-:W-:-:S02]  /*11d50*/  IMAD.X R11, R4, 0x1, R11, P1 ;  /* 0x00000001040b7824 */ /* 0x004fc400008e060b */
[----:B------:R-:W-:-:S03]  /*11d60*/  IMAD.X R7, R4, 0x1, R7, P3 ;  /* 0x0000000104077824 */ /* 0x000fc600018e0607 */
[----:B------:R-:W2:Y:S04]  /*11d70*/  @!P0 LDG.E.U8 R29, desc[UR8][R10.64] ;  /* 0x000000080a1d8981 */ /* 0x000ea8000c1e1100 */
[----:B------:R-:W3:Y:S01]  /*11d80*/  @!P0 LDG.E.U8 R25, desc[UR8][R6.64] ;  /* 0x0000000806198981 */ /* 0x000ee2000c1e1100 */
[----:B-----5:R-:W-:-:S05]  /*11d90*/  IMAD.X R9, R4, 0x1, R9, P2 ;  /* 0x0000000104097824 */ /* 0x020fca00010e0609 */
[----:B------:R-:W5:Y:S04]  /*11da0*/  @!P0 LDG.E.U8 R14, desc[UR8][R8.64] ;  /* 0x00000008080e8981 */ /* 0x000f68000c1e1100 */
[----:B--2---:R0:W-:Y:S04]  /*11db0*/  STL [R1+0x58], R29 ;  /* 0x0000581d01007387 */ /* 0x0041e80000100800 */
[----:B0-----:R-:W2:Y:S04]  /*11dc0*/  LDL.LU R29, [R1+0xc0c] ;  /* 0x000c0c00011d7983 */ /* 0x001ea80000300800 */
[----:B------:R-:W4:Y:S04]  /*11dd0*/  LDL R11, [R1+0x694] ;  /* 0x00069400010b7983 */ /* 0x000f280000100800 */
[----:B-----5:R0:W-:Y:S04]  /*11de0*/  STL [R1+0x50], R14 ;  /* 0x0000500e01007387 */ /* 0x0201e80000100800 */
[----:B0-----:R-:W5:Y:S04]  /*11df0*/  LDL R14, [R1+0x70c] ;  /* 0x00070c00010e7983 */ /* 0x001f680000100800 */
[----:B---3--:R0:W-:Y:S04]  /*11e00*/  STL [R1+0x54], R25 ;  /* 0x0000541901007387 */ /* 0x0081e80000100800 */
[----:B0-----:R-:W3:Y:S04]  /*11e10*/  LDL.LU R25, [R1+0xc08] ;  /* 0x000c080001197983 */ /* 0x001ee80000300800 */
[----:B------:R-:W5:Y:S01]  /*11e20*/  LDL R7, [R1+0x6ec] ;  /* 0x0006ec0001077983 */ /* 0x000f620000100800 */
[----:B----4-:R-:W-:-:S02]  /*11e30*/  IADD3 R10, P1, R19, R11, RZ ;  /* 0x0000000b130a7210 */ /* 0x010fc40007f3e0ff */
[----:B--2---:R-:W-:Y:S01]  /*11e40*/  PRMT R29, RZ, 0x7610, R29 ;  /* 0x00007610ff1d7816 */ /* 0x004fe2000000001d */
[----:B------:R-:W2:Y:S02]  /*11e50*/  LDL R9, [R1+0x6c8] ;  /* 0x0006c80001097983 */ /* 0x000ea40000100800 */
[----:B------:R-:W-:Y:S02]  /*11e60*/  IMAD.X R11, R4, 0x1, R12, P1 ;  /* 0x00000001040b7824 */ /* 0x000fe400008e060c */
[----:B------:R-:W4:Y:S04]  /*11e70*/  LDL R12, [R1+0x708] ;  /* 0x00070800010c7983 */ /* 0x000f280000100800 */
[----:B------:R-:W3:Y:S01]  /*11e80*/  @!P0 LDG.E.U8 R29, desc[UR8][R10.64] ;  /* 0x000000080a1d8981 */ /* 0x000ee2000c1e1100 */
[----:B-----5:R-:W-:-:S03]  /*11e90*/  IADD3 R6, P3, R19, R7, RZ ;  /* 0x0000000713067210 */ /* 0x020fc60007f7e0ff */
[----:B------:R-:W5:Y:S01]  /*11ea0*/  LDL R7, [R1+0x6e8] ;  /* 0x0006e80001077983 */ /* 0x000f620000100800 */
[----:B------:R-:W-:Y:S02]  /*11eb0*/  PRMT R15, RZ, 0x7610, R15 ;  /* 0x00007610ff0f7816 */ /* 0x000fe4000000000f */
[----:B------:R-:W-:Y:S02]  /*11ec0*/  IADD3 R8, P2, R19, R13, RZ ;  /* 0x0000000d13087210 */ /* 0x000fe40007f5e0ff */
[----:B------:R-:W-:Y:S01]  /*11ed0*/  PRMT R26, RZ, 0x7610, R26 ;  /* 0x00007610ff1a7816 */ /* 0x000fe2000000001a */
[----:B------:R-:W4:Y:S02]  /*11ee0*/  LDL R13, [R1+0x74c] ;  /* 0x00074c00010d7983 */ /* 0x000f240000100800 */
[C---:B--2---:R-:W-:Y:S01]  /*11ef0*/  IMAD.X R9, R4.reuse, 0x1, R9, P2 ;  /* 0x0000000104097824 */ /* 0x044fe200010e0609 */
[----:B------:R-:W-:Y:S01]  /*11f00*/  PRMT R24, RZ, 0x7610, R24 ;  /* 0x00007610ff187816 */ /* 0x000fe20000000018 */
[----:B---3--:R0:W-:Y:S04]  /*11f10*/  STL [R1+0x4c], R29 ;  /* 0x00004c1d01007387 */ /* 0x0081e80000100800 */
[----:B------:R-:W2:Y:S04]  /*11f20*/  @!P0 LDG.E.U8 R26, desc[UR8][R8.64] ;  /* 0x00000008081a8981 */ /* 0x000ea8000c1e1100 */
[----:B0-----:R-:W3:Y:S04]  /*11f30*/  LDL.LU R29, [R1+0xc04] ;  /* 0x000c0400011d7983 */ /* 0x001ee80000300800 */
[----:B------:R-:W2:Y:S01]  /*11f40*/  LDL R11, [R1+0x72c] ;  /* 0x00072c00010b7983 */ /* 0x000ea20000100800 */
[----:B-----5:R-:W-:-:S05]  /*11f50*/  IMAD.X R7, R4, 0x1, R7, P3 ;  /* 0x0000000104077824 */ /* 0x020fca00018e0607 */
[----:B------:R0:W5:Y:S02]  /*11f60*/  @!P0 LDG.E.U8 R15, desc[UR8][R6.64] ;  /* 0x00000008060f8981 */ /* 0x000164000c1e1100 */
[----:B0-----:R-:W-:-:S05]  /*11f70*/  IADD3 R6, P1, R19, R14, RZ ;  /* 0x0000000e13067210 */ /* 0x001fca0007f3e0ff */
[----:B----4-:R-:W-:-:S05]  /*11f80*/  IMAD.X R7, R4, 0x1, R12, P1 ;  /* 0x0000000104077824 */ /* 0x010fca00008e060c */
[----:B------:R-:W4:Y:S01]  /*11f90*/  @!P0 LDG.E.U8 R24, desc[UR8][R6.64] ;  /* 0x0000000806188981 */ /* 0x000f22000c1e1100 */
[----:B--2---:R-:W-:-:S03]  /*11fa0*/  IADD3 R8, P2, R19, R11, RZ ;  /* 0x0000000b13087210 */ /* 0x004fc60007f5e0ff */
[----:B------:R0:W-:Y:S01]  /*11fb0*/  STL [R1+0x44], R26 ;  /* 0x0000441a01007387 */ /* 0x0001e20000100800 */
[----:B------:R-:W-:-:S03]  /*11fc0*/  IADD3 R10, P3, R19, R13, RZ ;  /* 0x0000000d130a7210 */ /* 0x000fc60007f7e0ff */
[----:B0-----:R-:W2:Y:S04]  /*11fd0*/  LDL.LU R26, [R1+0xc00] ;  /* 0x000c0000011a7983 */ /* 0x001ea80000300800 */
[----:B-----5:R0:W-:Y:S04]  /*11fe0*/  STL [R1+0x48], R15 ;  /* 0x0000480f01007387 */ /* 0x0201e80000100800 */
[----:B------:R-:W5:Y:S04]  /*11ff0*/  LDL R9, [R1+0x728] ;  /* 0x0007280001097983 */ /* 0x000f680000100800 */
[----:B------:R-:W3:Y:S04]  /*12000*/  LDL R14, [R1+0x704] ;  /* 0x00070400010e7983 */ /* 0x000ee80000100800 */
[----:B0-----:R-:W2:Y:S04]  /*12010*/  LDL R15, [R1+0x6c4] ;  /* 0x0006c400010f7983 */ /* 0x001ea80000100800 */
[----:B------:R-:W3:Y:S04]  /*12020*/  LDL R11, [R1+0x748] ;  /* 0x00074800010b7983 */ /* 0x000ee80000100800 */
[----:B------:R-:W2:Y:S04]  /*12030*/  LDL R13, [R1+0x6a8] ;  /* 0x0006a800010d7983 */ /* 0x000ea80000100800 */
[----:B------:R-:W2:Y:S04]  /*12040*/  LDL R12, [R1+0x6c0] ;  /* 0x0006c000010c7983 */ /* 0x000ea80000100800 */
[----:B----4-:R0:W-:Y:S04]  /*12050*/  STL [R1+0x38], R24 ;  /* 0x0000381801007387 */ /* 0x0101e80000100800 */
[----:B0-----:R-:W4:Y:S04]  /*12060*/  LDL.LU R24, [R1+0xbfc] ;  /* 0x000bfc0001187983 */ /* 0x001f280000300800 */
[----:B------:R-:W4:Y:S01]  /*12070*/  LDL R7, [R1+0x6ac] ;  /* 0x0006ac0001077983 */ /* 0x000f220000100800 */
[----:B------:R-:W-:-:S02]  /*12080*/  PRMT R23, RZ, 0x7610, R23 ;  /* 0x00007610ff177816 */ /* 0x000fc40000000017 */
[----:B------:R-:W-:Y:S02]  /*12090*/  PRMT R27, RZ, 0x7610, R27 ;  /* 0x00007610ff1b7816 */ /* 0x000fe4000000001b */
[----:B------:R-:W-:Y:S02]  /*120a0*/  PRMT R17, RZ, 0x7610, R17 ;  /* 0x00007610ff117816 */ /* 0x000fe40000000011 */
[----:B------:R-:W-:Y:S01]  /*120b0*/  PRMT R3, RZ, 0x7610, R3 ;  /* 0x00007610ff037816 */ /* 0x000fe20000000003 */
[----:B-----5:R-:W-:-:S05]  /*120c0*/  IMAD.X R9, R4, 0x1, R9, P2 ;  /* 0x0000000104097824 */ /* 0x020fca00010e0609 */
[----:B------:R2:W5:Y:S01]  /*120d0*/  @!P0 LDG.E.U8 R23, desc[UR8][R8.64] ;  /* 0x0000000808178981 */ /* 0x000562000c1e1100 */
[----:B---3--:R-:W-:Y:S01]  /*120e0*/  IMAD.X R11, R4, 0x1, R11, P3 ;  /* 0x00000001040b7824 */ /* 0x008fe200018e060b */
[----:B--2---:R-:W-:-:S04]  /*120f0*/  IADD3 R8, P2, R19, R15, RZ ;  /* 0x0000000f13087210 */ /* 0x004fc80007f5e0ff */
[----:B------:R0:W2:Y:S01]  /*12100*/  @!P0 LDG.E.U8 R27, desc[UR8][R10.64] ;  /* 0x000000080a1b8981 */ /* 0x0000a2000c1e1100 */
[----:B------:R-:W-:-:S05]  /*12110*/  IMAD.X R9, R4, 0x1, R12, P2 ;  /* 0x0000000104097824 */ /* 0x000fca00010e060c */
[----:B------:R-:W3:Y:S01]  /*12120*/  @!P0 LDG.E.U8 R3, desc[UR8][R8.64] ;  /* 0x0000000808038981 */ /* 0x000ee2000c1e1100 */
[----:B----4-:R-:W-:-:S05]  /*12130*/  IADD3 R6, P1, R19, R7, RZ ;  /* 0x0000000713067210 */ /* 0x010fca0007f3e0ff */
[----:B------:R-:W-:-:S05]  /*12140*/  IMAD.X R7, R4, 0x1, R13, P1 ;  /* 0x0000000104077824 */ /* 0x000fca00008e060d */
[----:B------:R-:W4:Y:S01]  /*12150*/  @!P0 LDG.E.U8 R17, desc[UR8][R6.64] ;  /* 0x0000000806118981 */ /* 0x000f22000c1e1100 */
[----:B------:R-:W-:Y:S02]  /*12160*/  PRMT R28, RZ, 0x7610, R28 ;  /* 0x00007610ff1c7816 */ /* 0x000fe4000000001c */
[----:B0-----:R-:W-:Y:S01]  /*12170*/  IADD3 R10, P3, R19, R14, RZ ;  /* 0x0000000e130a7210 */ /* 0x001fe20007f7e0ff */
[----:B-----5:R0:W-:Y:S04]  /*12180*/  STL [R1+0x3c], R23 ;  /* 0x00003c1701007387 */ /* 0x0201e80000100800 */
[----:B0-----:R-:W5:Y:S04]  /*12190*/  LDL.LU R23, [R1+0xbf8] ;  /* 0x000bf80001177983 */ /* 0x001f680000300800 */
[----:B--2---:R0:W-:Y:S04]  /*121a0*/  STL [R1+0x40], R27 ;  /* 0x0000401b01007387 */ /* 0x0041e80000100800 */
[----:B0-----:R-:W2:Y:S04]  /*121b0*/  LDL.LU R27, [R1+0xbf4] ;  /* 0x000bf400011b7983 */ /* 0x001ea80000300800 */
[----:B------:R-:W5:Y:S04]  /*121c0*/  LDL R15, [R1+0x724] ;  /* 0x00072400010f7983 */ /* 0x000f680000100800 */
[----:B------:R-:W2:Y:S04]  /*121d0*/  LDL R11, [R1+0x700] ;  /* 0x00070000010b7983 */ /* 0x000ea80000100800 */
[----:B------:R-:W5:Y:S04]  /*121e0*/  LDL R14, [R1+0x744] ;  /* 0x00074400010e7983 */ /* 0x000f680000100800 */
[----:B------:R-:W5:Y:S04]  /*121f0*/  LDL R13, [R1+0x764] ;  /* 0x00076400010d7983 */ /* 0x000f680000100800 */
[----:B------:R-:W5:Y:S04]  /*12200*/  LDL R12, [R1+0x720] ;  /* 0x00072000010c7983 */ /* 0x000f680000100800 */
[----:B------:R0:W-:Y:S04]  /*12210*/  STL.S16 [R1+0x34], R28 ;  /* 0x0000341c01007387 */ /* 0x0001e80000100600 */
[----:B0-----:R-:W5:Y:S04]  /*12220*/  LDL.LU R28, [R1+0xbf0] ;  /* 0x000bf000011c7983 */ /* 0x001f680000300800 */
[----:B----4-:R0:W-:Y:S04]  /*12230*/  STL [R1+0xc], R17 ;  /* 0x00000c1101007387 */ /* 0x0101e80000100800 */
[----:B0-----:R-:W4:Y:S04]  /*12240*/  LDL R17, [R1+0x760] ;  /* 0x0007600001117983 */ /* 0x001f280000100800 */
[----:B---3--:R0:W-:Y:S04]  /*12250*/  STL [R1+0xbc8], R3 ;  /* 0x000bc80301007387 */ /* 0x0081e80000100800 */
[----:B0-----:R-:W3:Y:S01]  /*12260*/  LDL.LU R3, [R1+0x34] ;  /* 0x0000340001037983 */ /* 0x001ee20000300800 */
[----:B--2---:R-:W-:-:S05]  /*12270*/  IMAD.X R11, R4, 0x1, R11, P3 ;  /* 0x00000001040b7824 */ /* 0x004fca00018e060b */
[----:B---3--:R-:W2:Y:S01]  /*12280*/  @!P0 LDG.E.U8 R3, desc[UR8][R10.64] ;  /* 0x000000080a038981 */ /* 0x008ea2000c1e1100 */
[----:B-----5:R-:W-:-:S05]  /*12290*/  IADD3 R6, P1, R19, R15, RZ ;  /* 0x0000000f13067210 */ /* 0x020fca0007f3e0ff */
[----:B------:R-:W-:Y:S01]  /*122a0*/  IMAD.X R7, R4, 0x1, R12, P1 ;  /* 0x0000000104077824 */ /* 0x000fe200008e060c */
[----:B--2---:R0:W-:Y:S01]  /*122b0*/  STL [R1+0xbcc], R3 ;  /* 0x000bcc0301007387 */ /* 0x0041e20000100800 */
[----:B------:R-:W-:Y:S02]  /*122c0*/  PRMT R11, RZ, 0x7610, R11 ;  /* 0x00007610ff0b7816 */ /* 0x000fe4000000000b */
[C---:B------:R-:W-:Y:S01]  /*122d0*/  IADD3 R8, P2, R19.reuse, R14, RZ ;  /* 0x0000000e13087210 */ /* 0x040fe20007f5e0ff */
[----:B------:R-:W2:Y:S01]  /*122e0*/  LDL R9, [R1+0x740] ;  /* 0x0007400001097983 */ /* 0x000ea20000100800 */
[----:B------:R-:W-:-:S03]  /*122f0*/  IADD3 R10, P3, R19, R13, RZ ;  /* 0x0000000d130a7210 */ /* 0x000fc60007f7e0ff */
[----:B------:R-:W3:Y:S01]  /*12300*/  LDL R15, [R1+0x6e4] ;  /* 0x0006e400010f7983 */ /* 0x000ee20000100800 */
[----:B0-----:R-:W-:-:S03]  /*12310*/  PRMT R3, RZ, 0x7610, R3 ;  /* 0x00007610ff037816 */ /* 0x001fc60000000003 */
[----:B------:R-:W5:Y:S04]  /*12320*/  LDL R13, [R1+0x6a4] ;  /* 0x0006a400010d7983 */ /* 0x000f680000100800 */
[----:B------:R-:W4:Y:S04]  /*12330*/  @!P0 LDG.E.U8 R3, desc[UR8][R6.64] ;  /* 0x0000000806038981 */ /* 0x000f28000c1e1100 */
[----:B------:R-:W5:Y:S04]  /*12340*/  LDL R12, [R1+0x69c] ;  /* 0x00069c00010c7983 */ /* 0x000f680000100800 */
[----:B------:R-:W5:Y:S04]  /*12350*/  LDL R14, [R1+0x6e0] ;  /* 0x0006e000010e7983 */ /* 0x000f680000100800 */
[----:B------:R-:W-:Y:S04]  /*12360*/  STL.S16 [R1+0x8], R11 ;  /* 0x0000080b01007387 */ /* 0x000fe80000100600 */
[----:B----4-:R0:W-:Y:S04]  /*12370*/  STL [R1+0xbd0], R3 ;  /* 0x000bd00301007387 */ /* 0x0101e80000100800 */
[----:B0-----:R-:W4:Y:S01]  /*12380*/  LDL.LU R3, [R1+0x8] ;  /* 0x0000080001037983 */ /* 0x001f220000300800 */
[----:B------:R-:W-:Y:S01]  /*12390*/  IMAD.X R11, R4, 0x1, R17, P3 ;  /* 0x00000001040b7824 */ /* 0x000fe200018e0611 */
[----:B---3--:R-:W-:-:S04]  /*123a0*/  IADD3 R6, P3, R19, R15, RZ ;  /* 0x0000000f13067210 */ /* 0x008fc80007f7e0ff */
[----:B----4-:R-:W3:Y:S01]  /*123b0*/  @!P0 LDG.E.U8 R3, desc[UR8][R10.64] ;  /* 0x000000080a038981 */ /* 0x010ee2000c1e1100 */
[----:B------:R-:W-:Y:S01]  /*123c0*/  PRMT R16, RZ, 0x7610, R16 ;  /* 0x00007610ff107816 */ /* 0x000fe20000000010 */
[C---:B--2---:R-:W-:Y:S01]  /*123d0*/  IMAD.X R9, R4.reuse, 0x1, R9, P2 ;  /* 0x0000000104097824 */ /* 0x044fe200010e0609 */
[----:B------:R-:W-:Y:S01]  /*123e0*/  PRMT R0, RZ, 0x7610, R0 ;  /* 0x00007610ff007816 */ /* 0x000fe20000000000 */
[----:B-----5:R-:W-:-:S03]  /*123f0*/  IMAD.X R7, R4, 0x1, R14, P3 ;  /* 0x0000000104077824 */ /* 0x020fc600018e060e */
[----:B------:R0:W2:Y:S04]  /*12400*/  @!P0 LDG.E.U8 R16, desc[UR8][R8.64] ;  /* 0x0000000808108981 */ /* 0x0000a8000c1e1100 */
[----:B------:R-:W4:Y:S04]  /*12410*/  @!P0 LDG.E.U8 R0, desc[UR8][R6.64] ;  /* 0x0000000806008981 */ /* 0x000f28000c1e1100 */
[----:B---3--:R1:W-:Y:S04]  /*12420*/  STL [R1+0xbd4], R3 ;  /* 0x000bd40301007387 */ /* 0x0083e80000100800 */
[----:B------:R-:W3:Y:S01]  /*12430*/  LDL R11, [R1+0x6a0] ;  /* 0x0006a000010b7983 */ /* 0x000ee20000100800 */
[----:B------:R-:W-:-:S02]  /*12440*/  IADD3 R10, P2, R19, R13, RZ ;  /* 0x0000000d130a7210 */ /* 0x000fc40007f5e0ff */
[----:B------:R-:W-:Y:S01]  /*12450*/  IADD3 R12, P1, R19, R12, RZ ;  /* 0x0000000c130c7210 */ /* 0x000fe20007f3e0ff */
[----:B------:R-:W5:Y:S04]  /*12460*/  LDL R17, [R1+0x6dc] ;  /* 0x0006dc0001117983 */ /* 0x000f680000100800 */
[----:B-1----:R-:W4:Y:S01]  /*12470*/  LDL R3, [R1+0x698] ;  /* 0x0006980001037983 */ /* 0x002f220000100800 */
[----:B------:R-:W-:Y:S02]  /*12480*/  PRMT R2, RZ, 0x7610, R2 ;  /* 0x00007610ff027816 */ /* 0x000fe40000000002 */
[----:B0-----:R-:W-:Y:S01]  /*12490*/  PRMT R9, RZ, 0x7610, R9 ;  /* 0x00007610ff097816 */ /* 0x001fe20000000009 */
[----:B------:R-:W5:Y:S04]  /*124a0*/  LDL R15, [R1+0x71c] ;  /* 0x00071c00010f7983 */ /* 0x000f680000100800 */
[----:B------:R-:W5:Y:S04]  /*124b0*/  LDL R14, [R1+0x75c] ;  /* 0x00075c00010e7983 */ /* 0x000f680000100800 */
[----:B--2---:R0:W-:Y:S04]  /*124c0*/  STL [R1+0x4], R16 ;  /* 0x0000041001007387 */ /* 0x0041e80000100800 */
[----:B0-----:R-:W2:Y:S01]  /*124d0*/  LDL R16, [R1+0x6d8] ;  /* 0x0006d80001107983 */ /* 0x001ea20000100800 */
[----:B---3--:R-:W-:-:S05]  /*124e0*/  IMAD.X R11, R4, 0x1, R11, P2 ;  /* 0x00000001040b7824 */ /* 0x008fca00010e060b */
[----:B------:R-:W3:Y:S01]  /*124f0*/  @!P0 LDG.E.U8 R2, desc[UR8][R10.64] ;  /* 0x000000080a028981 */ /* 0x000ee2000c1e1100 */
[----:B----4-:R-:W-:-:S03]  /*12500*/  IMAD.X R13, R4, 0x1, R3, P1 ;  /* 0x00000001040d7824 */ /* 0x010fc600008e0603 */
[----:B------:R-:W4:Y:S04]  /*12510*/  LDL R3, [R1+0x758] ;  /* 0x0007580001037983 */ /* 0x000f280000100800 */
[----:B------:R0:W-:Y:S04]  /*12520*/  STL [R1+0xbd8], R0 ;  /* 0x000bd80001007387 */ /* 0x0001e80000100800 */
[----:B------:R1:W4:Y:S04]  /*12530*/  @!P0 LDG.E.U8 R9, desc[UR8][R12.64] ;  /* 0x000000080c098981 */ /* 0x000328000c1e1100 */
[----:B0-----:R-:W4:Y:S01]  /*12540*/  LDL R0, [R1+0x718] ;  /* 0x0007180001007983 */ /* 0x001f220000100800 */
[----:B-----5:R-:W-:-:S02]  /*12550*/  IADD3 R6, P1, R19, R17, RZ ;  /* 0x0000001113067210 */ /* 0x020fc40007f3e0ff */
[C---:B------:R-:W-:Y:S02]  /*12560*/  IADD3 R14, P3, R19.reuse, R14, RZ ;  /* 0x0000000e130e7210 */ /* 0x040fe40007f7e0ff */
[----:B-1----:R-:W-:Y:S01]  /*12570*/  IADD3 R12, P2, R19, R15, RZ ;  /* 0x0000000f130c7210 */ /* 0x002fe20007f5e0ff */
[C---:B--2---:R-:W-:Y:S01]  /*12580*/  IMAD.X R7, R4.reuse, 0x1, R16, P1 ;  /* 0x0000000104077824 */ /* 0x044fe200008e0610 */
[----:B------:R-:W-:Y:S02]  /*12590*/  PRMT R11, RZ, 0x7610, R11 ;  /* 0x00007610ff0b7816 */ /* 0x000fe4000000000b */
[----:B------:R-:W-:Y:S02]  /*125a0*/  PRMT R25, RZ, 0x7610, R25 ;  /* 0x00007610ff197816 */ /* 0x000fe40000000019 */
[----:B------:R-:W-:Y:S02]  /*125b0*/  PRMT R29, RZ, 0x7610, R29 ;  /* 0x00007610ff1d7816 */ /* 0x000fe4000000001d */
[----:B------:R-:W2:Y:S04]  /*125c0*/  @!P0 LDG.E.U8 R11, desc[UR8][R6.64] ;  /* 0x00000008060b8981 */ /* 0x000ea8000c1e1100 */
[----:B---3--:R0:W-:Y:S01]  /*125d0*/  STL [R1+0xbdc], R2 ;  /* 0x000bdc0201007387 */ /* 0x0081e20000100800 */
[----:B----4-:R-:W-:-:S05]  /*125e0*/  IMAD.X R15, R4, 0x1, R3, P3 ;  /* 0x00000001040f7824 */ /* 0x010fca00018e0603 */
[----:B------:R-:W3:Y:S04]  /*125f0*/  @!P0 LDG.E.U8 R29, desc[UR8][R14.64] ;  /* 0x000000080e1d8981 */ /* 0x000ee8000c1e1100 */
[----:B------:R1:W-:Y:S04]  /*12600*/  STL [R1+0xba4], R9 ;  /* 0x000ba40901007387 */ /* 0x0003e80000100800 */
[----:B------:R-:W4:Y:S01]  /*12610*/  LDL R16, [R1+0x6fc] ;  /* 0x0006fc0001107983 */ /* 0x000f220000100800 */
[----:B------:R-:W-:-:S03]  /*12620*/  IMAD.X R13, R4, 0x1, R0, P2 ;  /* 0x00000001040d7824 */ /* 0x000fc600010e0600 */
[----:B0-----:R-:W5:Y:S04]  /*12630*/  LDL R2, [R1+0x6bc] ;  /* 0x0006bc0001027983 */ /* 0x001f680000100800 */
[----:B------:R4:W3:Y:S04]  /*12640*/  @!P0 LDG.E.U8 R25, desc[UR8][R12.64] ;  /* 0x000000080c198981 */ /* 0x0008e8000c1e1100 */
[----:B------:R-:W3:Y:S04]  /*12650*/  LDL R0, [R1+0x6f8] ;  /* 0x0006f80001007983 */ /* 0x000ee80000100800 */
[----:B------:R-:W3:Y:S04]  /*12660*/  LDL R17, [R1+0x73c] ;  /* 0x00073c0001117983 */ /* 0x000ee80000100800 */
[----:B-1----:R-:W3:Y:S04]  /*12670*/  LDL R9, [R1+0x738] ;  /* 0x0007380001097983 */ /* 0x002ee80000100800 */
[----:B------:R-:W3:Y:S04]  /*12680*/  LDL R3, [R1+0x6b8] ;  /* 0x0006b80001037983 */ /* 0x000ee80000100800 */
[----:B--2---:R-:W-:Y:S01]  /*12690*/  STL [R1+0xba8], R11 ;  /* 0x000ba80b01007387 */ /* 0x004fe20000100800 */
[----:B------:R-:W-:-:S02]  /*126a0*/  PRMT R26, RZ, 0x7610, R26 ;  /* 0x00007610ff1a7816 */ /* 0x000fc4000000001a */
[----:B------:R-:W-:Y:S02]  /*126b0*/  PRMT R24, RZ, 0x7610, R24 ;  /* 0x00007610ff187816 */ /* 0x000fe40000000018 */
[----:B------:R-:W-:Y:S02]  /*126c0*/  PRMT R10, RZ, 0x7610, R10 ;  /* 0x00007610ff0a7816 */ /* 0x000fe4000000000a */
[C---:B----4-:R-:W-:Y:S02]  /*126d0*/  IADD3 R12, P2, R19.reuse, R16, RZ ;  /* 0x00000010130c7210 */ /* 0x050fe40007f5e0ff */
[----:B-----5:R-:W-:Y:S01]  /*126e0*/  IADD3 R14, P1, R19, R2, RZ ;  /* 0x00000002130e7210 */ /* 0x020fe20007f3e0ff */
[----:B---3--:R-:W-:Y:S04]  /*126f0*/  STL [R1+0xbac], R25 ;  /* 0x000bac1901007387 */ /* 0x008fe80000100800 */
[----:B------:R0:W-:Y:S01]  /*12700*/  STL [R1+0xbb0], R29 ;  /* 0x000bb01d01007387 */ /* 0x0001e20000100800 */
[----:B------:R-:W-:-:S03]  /*12710*/  IMAD.X R13, R4, 0x1, R0, P2 ;  /* 0x00000001040d7824 */ /* 0x000fc600010e0600 */
[----:B------:R-:W2:Y:S04]  /*12720*/  LDL R2, [R1+0x6b4] ;  /* 0x0006b40001027983 */ /* 0x000ea80000100800 */
[----:B------:R-:W3:Y:S04]  /*12730*/  LDL R0, [R1+0x6d4] ;  /* 0x0006d40001007983 */ /* 0x000ee80000100800 */
[----:B------:R-:W4:Y:S04]  /*12740*/  LDL R16, [R1+0x6f4] ;  /* 0x0006f40001107983 */ /* 0x000f280000100800 */
[----:B0-----:R-:W5:Y:S04]  /*12750*/  LDL R29, [R1+0x6b0] ;  /* 0x0006b000011d7983 */ /* 0x001f680000100800 */
[----:B------:R-:W5:Y:S04]  /*12760*/  LDL R25, [R1+0x6d0] ;  /* 0x0006d00001197983 */ /* 0x000f680000100800 */
[----:B------:R-:W5:Y:S01]  /*12770*/  LDL R11, [R1+0x6f0] ;  /* 0x0006f000010b7983 */ /* 0x000f620000100800 */
[----:B------:R-:W-:Y:S01]  /*12780*/  IADD3 R6, P3, R19, R17, RZ ;  /* 0x0000001113067210 */ /* 0x000fe20007f7e0ff */
[----:B------:R-:W-:-:S02]  /*12790*/  IMAD.X R15, R4, 0x1, R3, P1 ;  /* 0x00000001040f7824 */ /* 0x000fc400008e0603 */
[----:B------:R-:W5:Y:S02]  /*127a0*/  @!P0 LDG.E.U8 R24, desc[UR8][R12.64] ;  /* 0x000000080c188981 */ /* 0x000f64000c1e1100 */
[----:B------:R-:W-:Y:S02]  /*127b0*/  IMAD.X R7, R4, 0x1, R9, P3 ;  /* 0x0000000104077824 */ /* 0x000fe400018e0609 */
[----:B------:R-:W5:Y:S04]  /*127c0*/  @!P0 LDG.E.U8 R10, desc[UR8][R14.64] ;  /* 0x000000080e0a8981 */ /* 0x000f68000c1e1100 */
[----:B------:R0:W5:Y:S01]  /*127d0*/  @!P0 LDG.E.U8 R26, desc[UR8][R6.64] ;  /* 0x00000008061a8981 */ /* 0x000162000c1e1100 */
[----:B------:R-:W-:Y:S02]  /*127e0*/  PRMT R5, RZ, 0x7610, R5 ;  /* 0x00007610ff057816 */ /* 0x000fe40000000005 */
[----:B0-----:R-:W-:-:S02]  /*127f0*/  PRMT R6, RZ, 0x7610, R6 ;  /* 0x00007610ff067816 */ /* 0x001fc40000000006 */
[----:B------:R-:W-:Y:S02]  /*12800*/  PRMT R7, RZ, 0x7610, R7 ;  /* 0x00007610ff077816 */ /* 0x000fe40000000007 */
[C---:B--2---:R-:W-:Y:S02]  /*12810*/  IADD3 R12, P1, R19.reuse, R2, RZ ;  /* 0x00000002130c7210 */ /* 0x044fe40007f3e0ff */
[C---:B---3--:R-:W-:Y:S02]  /*12820*/  IADD3 R14, P2, R19.reuse, R0, RZ ;  /* 0x00000000130e7210 */ /* 0x048fe40007f5e0ff */
[----:B----4-:R-:W-:Y:S01]  /*12830*/  IADD3 R16, P3, R19, R16, RZ ;  /* 0x0000001013107210 */ /* 0x010fe20007f7e0ff */
[C---:B-----5:R-:W-:Y:S02]  /*12840*/  IMAD.X R13, R4.reuse, 0x1, R29, P1 ;  /* 0x00000001040d7824 */ /* 0x060fe400008e061d */
[----:B------:R-:W-:-:S03]  /*12850*/  IMAD.X R15, R4, 0x1, R25, P2 ;  /* 0x00000001040f7824 */ /* 0x000fc600010e0619 */
[----:B------:R-:W2:Y:S01]  /*12860*/  @!P0 LDG.E.U8 R5, desc[UR8][R12.64] ;  /* 0x000000080c058981 */ /* 0x000ea2000c1e1100 */
[----:B------:R-:W-:-:S03]  /*12870*/  IMAD.X R17, R4, 0x1, R11, P3 ;  /* 0x0000000104117824 */ /* 0x000fc600018e060b */
[----:B------:R-:W3:Y:S04]  /*12880*/  @!P0 LDG.E.U8 R6, desc[UR8][R14.64] ;  /* 0x000000080e068981 */ /* 0x000ee8000c1e1100 */
[----:B------:R-:W4:Y:S04]  /*12890*/  @!P0 LDG.E.U8 R7, desc[UR8][R16.64] ;  /* 0x0000000810078981 */ /* 0x000f28000c1e1100 */
[----:B------:R-:W-:Y:S04]  /*128a0*/  STL [R1+0xbb4], R26 ;  /* 0x000bb41a01007387 */ /* 0x000fe80000100800 */
[----:B------:R-:W-:Y:S04]  /*128b0*/  STL [R1+0xbb8], R24 ;  /* 0x000bb81801007387 */ /* 0x000fe80000100800 */
[----:B------:R0:W-:Y:S04]  /*128c0*/  STL [R1+0xbbc], R10 ;  /* 0x000bbc0a01007387 */ /* 0x0001e80000100800 */
[----:B------:R-:W5:Y:S04]  /*128d0*/  LDL R9, [R1+0x754] ;  /* 0x0007540001097983 */ /* 0x000f680000100800 */
[----:B------:R-:W5:Y:S04]  /*128e0*/  LDL R3, [R1+0x734] ;  /* 0x0007340001037983 */ /* 0x000f680000100800 */
[----:B0-----:R-:W5:Y:S04]  /*128f0*/  LDL R10, [R1+0x714] ;  /* 0x00071400010a7983 */ /* 0x001f680000100800 */
[----:B------:R-:W5:Y:S04]  /*12900*/  LDL R2, [R1+0x710] ;  /* 0x0007100001027983 */ /* 0x000f680000100800 */
[----:B------:R-:W5:Y:S04]  /*12910*/  LDL R0, [R1+0x750] ;  /* 0x0007500001007983 */ /* 0x000f680000100800 */
[----:B--2---:R-:W-:Y:S04]  /*12920*/  STL [R1+0xb7c], R5 ;  /* 0x000b7c0501007387 */ /* 0x004fe80000100800 */
[----:B---3--:R-:W-:Y:S04]  /*12930*/  STL [R1+0xb80], R6 ;  /* 0x000b800601007387 */ /* 0x008fe80000100800 */
[----:B----4-:R0:W-:Y:S04]  /*12940*/  STL [R1+0xb84], R7 ;  /* 0x000b840701007387 */ /* 0x0101e80000100800 */
[----:B------:R-:W2:Y:S04]  /*12950*/  LDL R29, [R1+0x730] ;  /* 0x00073000011d7983 */ /* 0x000ea80000100800 */
[----:B------:R-:W3:Y:S04]  /*12960*/  LDL R26, [R1+0x5d4] ;  /* 0x0005d400011a7983 */ /* 0x000ee80000100800 */
[----:B------:R-:W4:Y:S04]  /*12970*/  LDL R25, [R1+0x594] ;  /* 0x0005940001197983 */ /* 0x000f280000100800 */
[----:B------:R-:W3:Y:S01]  /*12980*/  LDL R24, [R1+0x554] ;  /* 0x0005540001187983 */ /* 0x000ee20000100800 */
[----:B-----5:R-:W-:-:S03]  /*12990*/  IADD3 R14, P3, R19, R9, RZ ;  /* 0x00000009130e7210 */ /* 0x020fc60007f7e0ff */
[----:B------:R-:W5:Y:S04]  /*129a0*/  LDL R11, [R1+0x5d0] ;  /* 0x0005d000010b7983 */ /* 0x000f680000100800 */
[----:B------:R-:W5:Y:S01]  /*129b0*/  LDL R9, [R1+0x550] ;  /* 0x0005500001097983 */ /* 0x000f620000100800 */
[----:B------:R-:W-:-:S03]  /*129c0*/  IADD3 R16, P1, R19, R10, RZ ;  /* 0x0000000a13107210 */ /* 0x000fc60007f3e0ff */
[----:B0-----:R-:W5:Y:S04]  /*129d0*/  LDL R7, [R1+0x3f4] ;  /* 0x0003f40001077983 */ /* 0x001f680000100800 */
[----:B------:R-:W5:Y:S01]  /*129e0*/  LDL R10, [R1+0x590] ;  /* 0x00059000010a7983 */ /* 0x000f620000100800 */
[----:B------:R-:W-:-:S03]  /*129f0*/  IADD3 R12, P2, R19, R3, RZ ;  /* 0x00000003130c7210 */ /* 0x000fc60007f5e0ff */
[----:B------:R-:W5:Y:S01]  /*12a00*/  LDL R6, [R1+0x3b4] ;  /* 0x0003b40001067983 */ /* 0x000f620000100800 */
[----:B------:R-:W-:-:S03]  /*12a10*/  IMAD.X R17, R4, 0x1, R2, P1 ;  /* 0x0000000104117824 */ /* 0x000fc600008e0602 */
[----:B------:R-:W5:Y:S01]  /*12a20*/  LDL R5, [R1+0x774] ;  /* 0x0007740001057983 */ /* 0x000f620000100800 */
[----:B------:R-:W-:-:S03]  /*12a30*/  IMAD.X R15, R4, 0x1, R0, P3 ;  /* 0x00000001040f7824 */ /* 0x000fc600018e0600 */
[----:B------:R-:W5:Y:S04]  /*12a40*/  LDL R3, [R1+0x3f0] ;  /* 0x0003f00001037983 */ /* 0x000f680000100800 */
[----:B------:R-:W5:Y:S04]  /*12a50*/  LDL R2, [R1+0x3b0] ;  /* 0x0003b00001027983 */ /* 0x000f680000100800 */
[----:B------:R-:W5:Y:S01]  /*12a60*/  LDL R0, [R1+0x378] ;  /* 0x0003780001007983 */ /* 0x000f620000100800 */
[----:B------:R-:W-:Y:S02]  /*12a70*/  PRMT R18, RZ, 0x7610, R18 ;  /* 0x00007610ff127816 */ /* 0x000fe40000000012 */
[----:B------:R-:W-:-:S02]  /*12a80*/  PRMT R20, RZ, 0x7610, R20 ;  /* 0x00007610ff147816 */ /* 0x000fc40000000014 */
[----:B------:R-:W-:-:S04]  /*12a90*/  PRMT R8, RZ, 0x7610, R8 ;  /* 0x00007610ff087816 */ /* 0x000fc80000000008 */
[----:B------:R4:W5:Y:S01]  /*12aa0*/  @!P0 LDG.E.U8 R20, desc[UR8][R14.64] ;  /* 0x000000080e148981 */ /* 0x000962000c1e1100 */
[----:B------:R-:W-:-:S03]  /*12ab0*/  PRMT R22, RZ, 0x7610, R22 ;  /* 0x00007610ff167816 */ /* 0x000fc60000000016 */
[----:B------:R3:W5:Y:S01]  /*12ac0*/  @!P0 LDG.E.U8 R8, desc[UR8][R16.64] ;  /* 0x0000000810088981 */ /* 0x000762000c1e1100 */
[----:B------:R-:W-:Y:S02]  /*12ad0*/  PRMT R23, RZ, 0x7610, R23 ;  /* 0x00007610ff177816 */ /* 0x000fe40000000017 */
[----:B------:R-:W-:Y:S02]  /*12ae0*/  PRMT R21, RZ, 0x7610, R21 ;  /* 0x00007610ff157816 */ /* 0x000fe40000000015 */
[----:B------:R-:W-:Y:S02]  /*12af0*/  PRMT R28, RZ, 0x7610, R28 ;  /* 0x00007610ff1c7816 */ /* 0x000fe4000000001c */
[----:B------:R-:W-:Y:S01]  /*12b00*/  PRMT R27, RZ, 0x7610, R27 ;  /* 0x00007610ff1b7816 */ /* 0x000fe2000000001b */
[----:B--2---:R-:W-:-:S05]  /*12b10*/  IMAD.X R13, R4, 0x1, R29, P2 ;  /* 0x00000001040d7824 */ /* 0x004fca00010e061d */
[----:B------:R0:W2:Y:S01]  /*12b20*/  @!P0 LDG.E.U8 R18, desc[UR8][R12.64] ;  /* 0x000000080c128981 */ /* 0x0000a2000c1e1100 */
[C---:B----4-:R-:W-:Y:S02]  /*12b30*/  IADD3 R14, P2, R19.reuse, R25, RZ ;  /* 0x00000019130e7210 */ /* 0x050fe40007f5e0ff */
[C---:B---3--:R-:W-:Y:S02]  /*12b40*/  IADD3 R16, P1, R19.reuse, R24, RZ ;  /* 0x0000001813107210 */ /* 0x048fe40007f3e0ff */
[----:B0-----:R-:W-:-:S05]  /*12b50*/  IADD3 R12, P3, R19, R26, RZ ;  /* 0x0000001a130c7210 */ /* 0x001fca0007f7e0ff */
[C---:B-----5:R-:W-:Y:S02]  /*12b60*/  IMAD.X R13, R4.reuse, 0x1, R11, P3 ;  /* 0x00000001040d7824 */ /* 0x060fe400018e060b */
[----:B------:R-:W-:-:S03]  /*12b70*/  IMAD.X R17, R4, 0x1, R9, P1 ;  /* 0x0000000104117824 */ /* 0x000fc600008e0609 */
[----:B------:R0:W3:Y:S01]  /*12b80*/  @!P0 LDG.E.U8 R22, desc[UR8][R12.64] ;  /* 0x000000080c168981 */ /* 0x0000e2000c1e1100 */
[----:B------:R-:W-:-:S03]  /*12b90*/  IMAD.X R15, R4, 0x1, R10, P2 ;  /* 0x00000001040f7824 */ /* 0x000fc600010e060a */
[----:B------:R1:W4:Y:S04]  /*12ba0*/  @!P0 LDG.E.U8 R21, desc[UR8][R16.64] ;  /* 0x0000000810158981 */ /* 0x000328000c1e1100 */
[----:B------:R5:W4:Y:S01]  /*12bb0*/  @!P0 LDG.E.U8 R23, desc[UR8][R14.64] ;  /* 0x000000080e178981 */ /* 0x000b22000c1e1100 */
[C---:B0-----:R-:W-:Y:S02]  /*12bc0*/  IADD3 R12, P3, R19.reuse, R7, RZ ;  /* 0x00000007130c7210 */ /* 0x041fe40007f7e0ff */
[C---:B-1----:R-:W-:Y:S02]  /*12bd0*/  IADD3 R16, P1, R19.reuse, R5, RZ ;  /* 0x0000000513107210 */ /* 0x042fe40007f3e0ff */
[----:B-----5:R-:W-:Y:S01]  /*12be0*/  IADD3 R14, P2, R19, R6, RZ ;  /* 0x00000006130e7210 */ /* 0x020fe20007f5e0ff */
[----:B------:R-:W-:Y:S01]  /*12bf0*/  IMAD.X R13, R4, 0x1, R3, P3 ;  /* 0x00000001040d7824 */ /* 0x000fe200018e0603 */
[----:B------:R-:W-:-:S03]  /*12c00*/  PRMT R19, RZ, 0x7610, R19 ;  /* 0x00007610ff137816 */ /* 0x000fc60000000013 */
[C---:B------:R-:W-:Y:S02]  /*12c10*/  IMAD.X R15, R4.reuse, 0x1, R2, P2 ;  /* 0x00000001040f7824 */ /* 0x040fe400010e0602 */
[----:B------:R-:W-:Y:S01]  /*12c20*/  IMAD.X R17, R4, 0x1, R0, P1 ;  /* 0x0000000104117824 */ /* 0x000fe200008e0600 */
[----:B------:R0:W5:Y:S04]  /*12c30*/  @!P0 LDG.E.U8 R19, desc[UR8][R12.64] ;  /* 0x000000080c138981 */ /* 0x000168000c1e1100 */
[----:B------:R1:W5:Y:S04]  /*12c40*/  @!P0 LDG.E.U8 R28, desc[UR8][R14.64] ;  /* 0x000000080e1c8981 */ /* 0x000368000c1e1100 */
[----:B------:R1:W5:Y:S01]  /*12c50*/  @!P0 LDG.E.U8 R27, desc[UR8][R16.64] ;  /* 0x00000008101b8981 */ /* 0x000362000c1e1100 */
[----:B------:R-:W0:Y:S01]  /*12c60*/  S2R R3, SR_TID.X ;  /* 0x0000000000037919 */ /* 0x000e220000002100 */
[----:B------:R-:W1:Y:S01]  /*12c70*/  S2UR UR7, SR_CgaCtaId ;  /* 0x00000000000779c3 */ /* 0x000e620000008800 */
[----:B------:R-:W-:-:S02]  /*12c80*/  UMOV UR6, 0x400 ;  /* 0x0000040000067882 */ /* 0x000fc40000000000 */
[----:B-1----:R-:W-:Y:S01]  /*12c90*/  ULEA UR6, UR7, UR6, 0x18 ;  /* 0x0000000607067291 */ /* 0x002fe2000f8ec03f */
[C---:B0-----:R-:W-:Y:S01]  /*12ca0*/  LOP3.LUT R13, R3.reuse, 0x60, RZ, 0xc0, !PT ;  /* 0x00000060030d7812 */ /* 0x041fe200078ec0ff */
[C---:B------:R-:W-:Y:S01]  /*12cb0*/  IMAD.SHL.U32 R12, R3.reuse, 0x40, RZ ;  /* 0x00000040030c7824 */ /* 0x040fe200078e00ff */
[----:B------:R-:W-:Y:S02]  /*12cc0*/  LOP3.LUT R14, R3, 0x3, RZ, 0xc0, !PT ;  /* 0x00000003030e7812 */ /* 0x000fe400078ec0ff */
[----:B------:R-:W-:Y:S01]  /*12cd0*/  SHF.R.U32.HI R15, RZ, 0x2, R3 ;  /* 0x00000002ff0f7819 */ /* 0x000fe20000011603 */
[----:B------:R-:W-:Y:S01]  /*12ce0*/  IMAD.SHL.U32 R13, R13, 0x10, RZ ;  /* 0x000000100d0d7824 */ /* 0x000fe200078e00ff */
[----:B------:R-:W-:Y:S01]  /*12cf0*/  LOP3.LUT R12, R12, 0x1c0, RZ, 0xc0, !PT ;  /* 0x000001c00c0c7812 */ /* 0x000fe200078ec0ff */
[----:B------:R-:W-:Y:S01]  /*12d00*/  IMAD R14, R14, 0x88, RZ ;  /* 0x000000880e0e7824 */ /* 0x000fe200078e02ff */
[----:B------:R-:W-:Y:S01]  /*12d10*/  SGXT.U32 R15, R15, 0x3 ;  /* 0x000000030f0f781a */ /* 0x000fe20000000000 */
[----:B------:R-:W-:Y:S01]  /*12d20*/  IMAD.SHL.U32 R16, R3, 0x8, RZ ;  /* 0x0000000803107824 */ /* 0x000fe200078e00ff */
[----:B------:R-:W-:Y:S01]  /*12d30*/  IADD3 R13, R13, UR6, R12 ;  /* 0x000000060d0d7c10 */ /* 0x000fe2000fffe00c */
[----:B------:R-:W-:Y:S01]  /*12d40*/  IMAD.SHL.U32 R4, R3, 0x2, RZ ;  /* 0x0000000203047824 */ /* 0x000fe200078e00ff */
[----:B------:R-:W-:-:S04]  /*12d50*/  LOP3.LUT R12, R14, R15, RZ, 0xfc, !PT ;  /* 0x0000000f0e0c7212 */ /* 0x000fc800078efcff */
[----:B------:R-:W-:Y:S01]  /*12d60*/  LOP3.LUT R4, R16, 0x30, R4, 0x48, !PT ;  /* 0x0000003010047812 */ /* 0x000fe200078e4804 */
[----:B------:R-:W0:Y:S04]  /*12d70*/  LDS.U8 R17, [R12+UR5] ;  /* 0x000000050c117984 */ /* 0x000e280008000000 */
[----:B------:R-:W1:Y:S04]  /*12d80*/  LDS.U8 R16, [R12+UR5+0x20] ;  /* 0x000020050c107984 */ /* 0x000e680008000000 */
[----:B------:R-:W1:Y:S04]  /*12d90*/  LDS.U8 R3, [R12+UR5+0x40] ;  /* 0x000040050c037984 */ /* 0x000e680008000000 */
[----:B------:R-:W1:Y:S04]  /*12da0*/  LDS.U8 R2, [R12+UR5+0x60] ;  /* 0x000060050c027984 */ /* 0x000e680008000000 */
[----:B------:R-:W1:Y:S04]  /*12db0*/  LDS.U8 R0, [R12+UR5+0x200] ;  /* 0x000200050c007984 */ /* 0x000e680008000000 */
[----:B------:R-:W-:Y:S01]  /*12dc0*/  STL [R1+0xb88], R8 ;  /* 0x000b880801007387 */ /* 0x000fe20000100800 */
[----:B------:R-:W-:-:S03]  /*12dd0*/  IMAD.IADD R4, R4, 0x1, R13 ;  /* 0x0000000104047824 */ /* 0x000fc600078e020d */
[----:B------:R-:W-:Y:S01]  /*12de0*/  STL [R1+0xb8c], R20 ;  /* 0x000b8c1401007387 */ /* 0x000fe20000100800 */
[C---:B------:R-:W-:Y:S02]  /*12df0*/  LOP3.LUT R13, R12.reuse, 0x8, RZ, 0x3c, !PT ;  /* 0x000000080c0d7812 */ /* 0x040fe400078e3cff */
[C---:B------:R-:W-:Y:S02]  /*12e00*/  LOP3.LUT R14, R12.reuse, 0x10, RZ, 0x3c, !PT ;  /* 0x000000100c0e7812 */ /* 0x040fe400078e3cff */
[----:B------:R-:W-:-:S05]  /*12e10*/  LOP3.LUT R15, R12, 0x18, RZ, 0x3c, !PT ;  /* 0x000000180c0f7812 */ /* 0x000fca00078e3cff */
[----:B------:R-:W-:Y:S04]  /*12e20*/  LDS.U8 R5, [R15+UR5+0x460] ;  /* 0x000460050f057984 */ /* 0x000fe80008000000 */
[----:B--2---:R-:W-:Y:S04]  /*12e30*/  STL [R1+0xb90], R18 ;  /* 0x000b901201007387 */ /* 0x004fe80000100800 */
[----:B---3--:R-:W-:Y:S04]  /*12e40*/  STL [R1+0xb78], R22 ;  /* 0x000b781601007387 */ /* 0x008fe80000100800 */
[----:B----4-:R-:W-:Y:S04]  /*12e50*/  STL [R1+0xb94], R23 ;  /* 0x000b941701007387 */ /* 0x010fe80000100800 */
[----:B------:R-:W-:Y:S04]  /*12e60*/  STL [R1+0xb98], R21 ;  /* 0x000b981501007387 */ /* 0x000fe80000100800 */
[----:B-----5:R-:W-:Y:S04]  /*12e70*/  STL [R1+0xb9c], R19 ;  /* 0x000b9c1301007387 */ /* 0x020fe80000100800 */
[----:B------:R-:W-:Y:S04]  /*12e80*/  STL [R1+0xba0], R28 ;  /* 0x000ba01c01007387 */ /* 0x000fe80000100800 */
[----:B------:R-:W-:Y:S04]  /*12e90*/  STL [R1+0xbc0], R27 ;  /* 0x000bc01b01007387 */ /* 0x000fe80000100800 */
[----:B------:R-:W-:Y:S04]  /*12ea0*/  STL [R1+0xbe0], R4 ;  /* 0x000be00401007387 */ /* 0x000fe80000100800 */
[----:B0-----:R-:W-:Y:S04]  /*12eb0*/  STL [R1+0xbe4], R17 ;  /* 0x000be41101007387 */ /* 0x001fe80000100800 */
[----:B-1----:R-:W-:Y:S04]  /*12ec0*/  STL [R1+0xbe8], R16 ;  /* 0x000be81001007387 */ /* 0x002fe80000100800 */
[----:B------:R-:W-:Y:S04]  /*12ed0*/  STL [R1+0x2ec], R3 ;  /* 0x0002ec0301007387 */ /* 0x000fe80000100800 */
[----:B------:R-:W0:Y:S04]  /*12ee0*/  LDS.U8 R3, [R12+UR5+0x220] ;  /* 0x000220050c037984 */ /* 0x000e280008000000 */
[----:B------:R-:W-:Y:S04]  /*12ef0*/  STL [R1+0x2e8], R2 ;  /* 0x0002e80201007387 */ /* 0x000fe80000100800 */
[----:B------:R-:W1:Y:S04]  /*12f00*/  LDS.U8 R2, [R12+UR5+0x240] ;  /* 0x000240050c027984 */ /* 0x000e680008000000 */
[----:B------:R-:W-:Y:S04]  /*12f10*/  STL [R1+0xb8], R0 ;  /* 0x0000b80001007387 */ /* 0x000fe80000100800 */
[----:B------:R-:W2:Y:S04]  /*12f20*/  LDS.U8 R0, [R12+UR5+0x260] ;  /* 0x000260050c007984 */ /* 0x000ea80008000000 */
[----:B------:R-:W-:Y:S04]  /*12f30*/  LDS.U8 R4, [R14+UR5+0x420] ;  /* 0x000420050e047984 */ /* 0x000fe80008000000 */
[----:B0-----:R-:W-:Y:S04]  /*12f40*/  STL [R1+0xb4], R3 ;  /* 0x0000b40301007387 */ /* 0x001fe80000100800 */
[----:B------:R-:W0:Y:S04]  /*12f50*/  LDS.U8 R3, [R12+UR5+0x400] ;  /* 0x000400050c037984 */ /* 0x000e280008000000 */
[----:B-1----:R-:W-:Y:S04]  /*12f60*/  STL [R1+0x2fc], R2 ;  /* 0x0002fc0201007387 */ /* 0x002fe80000100800 */
[----:B------:R-:W1:Y:S04]  /*12f70*/  LDS.U8 R2, [R12+UR5+0x420] ;  /* 0x000420050c027984 */ /* 0x000e680008000000 */
[----:B--2---:R-:W-:Y:S04]  /*12f80*/  STL [R1+0x2f8], R0 ;  /* 0x0002f80001007387 */ /* 0x004fe80000100800 */
[----:B------:R-:W2:Y:S04]  /*12f90*/  LDS.U8 R0, [R12+UR5+0x440] ;  /* 0x000440050c007984 */ /* 0x000ea80008000000 */
        /* <DEDUP_REMOVED lines=12> */
[----:B------:R-:W3:Y:S04]  /*13060*/  LDS.U8 R0, [R13+UR5] ;  /* 0x000000050d007984 */ /* 0x000ee80008000000 */
[----:B0-----:R-:W-:Y:S04]  /*13070*/  STL [R1+0x790], R3 ;  /* 0x0007900301007387 */ /* 0x001fe80000100800 */
[----:B------:R-:W0:Y:S04]  /*13080*/  LDS.U8 R3, [R13+UR5+0x40] ;  /* 0x000040050d037984 */ /* 0x000e280008000000 */
[----:B-1----:R-:W-:Y:S04]  /*13090*/  STL [R1+0x780], R2 ;  /* 0x0007800201007387 */ /* 0x002fe80000100800 */
[----:B------:R-:W-:Y:S04]  /*130a0*/  LDS.U8 R2, [R13+UR5+0x200] ;  /* 0x000200050d027984 */ /* 0x000fe80008000000 */
[----:B--2---:R-:W-:Y:S04]  /*130b0*/  STL [R1+0xbec], R12 ;  /* 0x000bec0c01007387 */ /* 0x004fe80000100800 */
[----:B---3--:R-:W-:Y:S04]  /*130c0*/  STL [R1+0x1c8], R0 ;  /* 0x0001c80001007387 */ /* 0x008fe80000100800 */
[----:B------:R-:W1:Y:S04]  /*130d0*/  LDS.U8 R0, [R13+UR5+0x60] ;  /* 0x000060050d007984 */ /* 0x000e680008000000 */
[----:B0-----:R-:W-:Y:S04]  /*130e0*/  STL [R1+0x2f4], R3 ;  /* 0x0002f40301007387 */ /* 0x001fe80000100800 */
[----:B------:R-:W0:Y:S04]  /*130f0*/  LDS.U8 R3, [R13+UR5+0x220] ;  /* 0x000220050d037984 */ /* 0x000e280008000000 */
[----:B-1----:R-:W-:Y:S04]  /*13100*/  STL [R1+0x2f0], R0 ;  /* 0x0002f00001007387 */ /* 0x002fe80000100800 */
[----:B------:R-:W1:Y:S04]  /*13110*/  LDS.U8 R0, [R13+UR5+0x240] ;  /* 0x000240050d007984 */ /* 0x000e680008000000 */
[----:B------:R-:W-:Y:S04]  /*13120*/  STL [R1+0x210], R2 ;  /* 0x0002100201007387 */ /* 0x000fe80000100800 */
        /* <DEDUP_REMOVED lines=18> */
[----:B------:R-:W2:Y:S04]  /*13250*/  LDS.U8 R2, [R14+UR5] ;  /* 0x000000050e027984 */ /* 0x000ea80008000000 */
        /* <DEDUP_REMOVED lines=12> */
[----:B0-----:R0:W-:Y:S04]  /*13320*/  STL [R1+0x228], R3 ;  /* 0x0002280301007387 */ /* 0x0011e80000100800 */
[----:B0-----:R-:W3:Y:S04]  /*13330*/  LDL.LU R3, [R1+0x2e0] ;  /* 0x0002e00001037983 */ /* 0x001ee80000300800 */
[----:B-1----:R-:W-:Y:S04]  /*13340*/  STL [R1+0x224], R0 ;  /* 0x0002240001007387 */ /* 0x002fe80000100800 */
[----:B------:R-:W0:Y:S04]  /*13350*/  LDS.U8 R0, [R14+UR5+0x260] ;  /* 0x000260050e007984 */ /* 0x000e280008000000 */
[----:B--2---:R-:W-:Y:S04]  /*13360*/  STL [R1+0x324], R2 ;  /* 0x0003240201007387 */ /* 0x004fe80000100800 */
        /* <DEDUP_REMOVED lines=14> */
[----:B------:R-:W0:Y:S04]  /*13450*/  LDS.U8 R0, [R15+UR5] ;  /* 0x000000050f007984 */ /* 0x000e280008000000 */
        /* <DEDUP_REMOVED lines=15> */
[----:B------:R-:W2:Y:S04]  /*13550*/  LDL.LU R25, [R1+0x40] ;  /* 0x0000400001197983 */ /* 0x000ea80000300800 */
[----:B------:R-:W-:Y:S04]  /*13560*/  LDS.U8 R4, [R15+UR5+0x420] ;  /* 0x000420050f047984 */ /* 0x000fe80008000000 */
[----:B0-----:R-:W-:Y:S04]  /*13570*/  STL [R1+0x32c], R0 ;  /* 0x00032c0001007387 */ /* 0x001fe80000100800 */
[----:B------:R-:W0:Y:S04]  /*13580*/  LDS.U8 R0, [R15+UR5+0x400] ;  /* 0x000400050f007984 */ /* 0x000e280008000000 */
[----:B-1----:R-:W-:Y:S04]  /*13590*/  STL [R1+0x328], R2 ;  /* 0x0003280201007387 */ /* 0x002fe80000100800 */
[----:B------:R-:W1:Y:S04]  /*135a0*/  LDS.U8 R2, [R15+UR5+0x440] ;  /* 0x000440050f027984 */ /* 0x000e680008000000 */
[----:B0-----:R0:W-:Y:S04]  /*135b0*/  STL [R1+0x360], R0 ;  /* 0x0003600001007387 */ /* 0x0011e80000100800 */
[----:B------:R-:W-:Y:S04]  /*135c0*/  STL [R1+0x35c], R4 ;  /* 0x00035c0401007387 */ /* 0x000fe80000100800 */
[----:B-1----:R-:W-:Y:S04]  /*135d0*/  STL [R1+0x7ac], R2 ;  /* 0x0007ac0201007387 */ /* 0x002fe80000100800 */
[----:B------:R-:W1:Y:S01]  /*135e0*/  LDS.U8 R2, [R15+UR5+0x600] ;  /* 0x000600050f027984 */ /* 0x000e620008000000 */
[----:B0-----:R-:W0:Y:S03]  /*135f0*/  S2R R0, SR_TID.X ;  /* 0x0000000000007919 */ /* 0x001e260000002100 */
[----:B------:R-:W4:Y:S04]  /*13600*/  LDS.U8 R4, [R15+UR5+0x620] ;  /* 0x000620050f047984 */ /* 0x000f280008000000 */
[----:B------:R-:W-:Y:S01]  /*13610*/  STL [R1+0x7a8], R5 ;  /* 0x0007a80501007387 */ /* 0x000fe20000100800 */
[----:B0-----:R-:W-:-:S03]  /*13620*/  LOP3.LUT R18, R0, 0x7f, RZ, 0xc0, !PT ;  /* 0x0000007f00127812 */ /* 0x001fc600078ec0ff */
[----:B------:R-:W-:Y:S04]  /*13630*/  LDS.U8 R0, [R15+UR5+0x660] ;  /* 0x000660050f007984 */ /* 0x000fe80008000000 */
[----:B-1----:R-:W-:Y:S04]  /*13640*/  STL [R1+0x370], R2 ;  /* 0x0003700201007387 */ /* 0x002fe80000100800 */
[----:B------:R-:W0:Y:S01]  /*13650*/  LDS.U8 R2, [R15+UR5+0x640] ;  /* 0x000640050f027984 */ /* 0x000e220008000000 */
[----:B------:R-:W-:Y:S06]  /*13660*/  BAR.SYNC.DEFER_BLOCKING 0x0 ;  /* 0x0000000000007b1d */ /* 0x000fec0000010000 */
[----:B----4-:R1:W-:Y:S04]  /*13670*/  STL [R1+0x36c], R4 ;  /* 0x00036c0401007387 */ /* 0x0103e80000100800 */
[----:B------:R-:W4:Y:S04]  /*13680*/  LDL.LU R11, [R1+0x3c] ;  /* 0x00003c00010b7983 */ /* 0x000f280000300800 */
[----:B---3--:R-:W-:Y:S04]  /*13690*/  STS.U8 [R18+UR5], R3 ;  /* 0x0000000312007988 */ /* 0x008fe80008000005 */
[----:B0-----:R0:W-:Y:S04]  /*136a0*/  STL [R1+0x7b4], R2 ;  /* 0x0007b40201007387 */ /* 0x0011e80000100800 */
[----:B------:R-:W3:Y:S04]  /*136b0*/  LDL.LU R9, [R1+0x38] ;  /* 0x0000380001097983 */ /* 0x000ee80000300800 */
[----:B------:R5:W-:Y:S04]  /*136c0*/  STL [R1+0x7a4], R0 ;  /* 0x0007a40001007387 */ /* 0x000be80000100800 */
[----:B------:R-:W3:Y:S04]  /*136d0*/  LDL.LU R12, [R1+0x48] ;  /* 0x00004800010c7983 */ /* 0x000ee80000300800 */
[----:B------:R-:W3:Y:S04]  /*136e0*/  LDL.LU R16, [R1+0x44] ;  /* 0x0000440001107983 */ /* 0x000ee80000300800 */
[----:B------:R-:W3:Y:S04]  /*136f0*/  LDL.LU R17, [R1+0xc] ;  /* 0x00000c0001117983 */ /* 0x000ee80000300800 */
[----:B-1----:R-:W3:Y:S04]  /*13700*/  LDL.LU R4, [R1+0x54] ;  /* 0x0000540001047983 */ /* 0x002ee80000300800 */
[----:B0-----:R-:W3:Y:S04]  /*13710*/  LDL.LU R2, [R1+0x5c] ;  /* 0x00005c0001027983 */ /* 0x001ee80000300800 */
[----:B-----5:R-:W5:Y:S04]  /*13720*/  LDL.LU R0, [R1+0x64] ;  /* 0x0000640001007983 */ /* 0x020f680000300800 */
        /* <DEDUP_REMOVED lines=19> */
[----:B--2---:R0:W-:Y:S04]  /*13860*/  STS.U8 [R18+UR5+0x200], R25 ;  /* 0x0002001912007988 */ /* 0x0041e80008000005 */
[----:B0-----:R-:W2:Y:S04]  /*13870*/  LDL.LU R25, [R1+0x2bc] ;  /* 0x0002bc0001197983 */ /* 0x001ea80000300800 */
[----:B----4-:R0:W-:Y:S04]  /*13880*/  STS.U8 [R18+UR5+0x400], R11 ;  /* 0x0004000b12007988 */ /* 0x0101e80008000005 */
[----:B0-----:R-:W4:Y:S04]  /*13890*/  LDL.LU R11, [R1+0x2c8] ;  /* 0x0002c800010b7983 */ /* 0x001f280000300800 */
[----:B---3--:R0:W-:Y:S04]  /*138a0*/  STS.U8 [R18+UR5+0x600], R9 ;  /* 0x0006000912007988 */ /* 0x0081e80008000005 */
[----:B------:R1:W-:Y:S04]  /*138b0*/  STS.U8 [R18+UR5+0x800], R12 ;  /* 0x0008000c12007988 */ /* 0x0003e80008000005 */
[----:B0-----:R-:W3:Y:S04]  /*138c0*/  LDL.LU R9, [R1+0x2d4] ;  /* 0x0002d40001097983 */ /* 0x001ee80000300800 */
[----:B------:R0:W-:Y:S04]  /*138d0*/  STS.U8 [R18+UR5+0xa00], R16 ;  /* 0x000a001012007988 */ /* 0x0001e80008000005 */
[----:B-1----:R-:W3:Y:S04]  /*138e0*/  LDL.LU R12, [R1+0xbec] ;  /* 0x000bec00010c7983 */ /* 0x002ee80000300800 */
[----:B------:R1:W-:Y:S04]  /*138f0*/  STS.U8 [R18+UR5+0xc00], R17 ;  /* 0x000c001112007988 */ /* 0x0003e80008000005 */
[----:B0-----:R-:W3:Y:S04]  /*13900*/  LDL.LU R16, [R1+0xbe8] ;  /* 0x000be80001107983 */ /* 0x001ee80000300800 */
[----:B------:R0:W-:Y:S04]  /*13910*/  STS.U8 [R18+UR5+0xe00], R4 ;  /* 0x000e000412007988 */ /* 0x0001e80008000005 */
[----:B-1----:R-:W3:Y:S04]  /*13920*/  LDL.LU R17, [R1+0xbe4] ;  /* 0x000be40001117983 */ /* 0x002ee80000300800 */
[----:B------:R1:W-:Y:S04]  /*13930*/  STS.U8 [R18+UR5+0x1000], R2 ;  /* 0x0010000212007988 */ /* 0x0003e80008000005 */
[----:B0-----:R-:W3:Y:S04]  /*13940*/  LDL.LU R4, [R1+0xbe0] ;  /* 0x000be00001047983 */ /* 0x001ee80000300800 */
[----:B-----5:R0:W-:Y:S04]  /*13950*/  STS.U8 [R18+UR5+0x1200], R0 ;  /* 0x0012000012007988 */ /* 0x0201e80008000005 */
[----:B-1----:R-:W5:Y:S04]  /*13960*/  LDL.LU R2, [R1+0xbdc] ;  /* 0x000bdc0001027983 */ /* 0x002f680000300800 */
[----:B------:R1:W-:Y:S04]  /*13970*/  STS.U8 [R18+UR5+0x1400], R3 ;  /* 0x0014000312007988 */ /* 0x0003e80008000005 */
[----:B0-----:R-:W5:Y:S04]  /*13980*/  LDL.LU R0, [R1+0xbd8] ;  /* 0x000bd80001007983 */ /* 0x001f680000300800 */
[----:B-1----:R-:W5:Y:S04]  /*13990*/  LDL.LU R3, [R1+0xbd4] ;  /* 0x000bd40001037983 */ /* 0x002f680000300800 */
[----:B------:R-:W-:Y:S04]  /*139a0*/  STS.U8 [R18+UR5+0x1600], R15 ;  /* 0x0016000f12007988 */ /* 0x000fe80008000005 */
        /* <DEDUP_REMOVED lines=11> */
[----:B------:R0:W-:Y:S04]  /*13a60*/  STS.U8 [R18+UR5+0x2e00], R6 ;  /* 0x002e000612007988 */ /* 0x0001e80008000005 */
[----:B------:R1:W-:Y:S04]  /*13a70*/  STS.U8 [R18+UR5+0x3000], R5 ;  /* 0x0030000512007988 */ /* 0x0003e80008000005 */
[----:B------:R-:W-:Y:S01]  /*13a80*/  STS.U8 [R18+UR5+0x3200], R10 ;  /* 0x0032000a12007988 */ /* 0x000fe20008000005 */
[----:B0-----:R-:W-:-:S03]  /*13a90*/  LOP3.LUT R6, R18, 0x10, RZ, 0x3c, !PT ;  /* 0x0000001012067812 */ /* 0x001fc600078e3cff */
[----:B------:R-:W-:Y:S04]  /*13aa0*/  STS.U8 [R18+UR5+0x3400], R24 ;  /* 0x0034001812007988 */ /* 0x000fe80008000005 */
[----:B------:R-:W-:Y:S04]  /*13ab0*/  STS.U8 [R18+UR5+0x3600], R26 ;  /* 0x0036001a12007988 */ /* 0x000fe80008000005 */
[----:B------:R-:W-:Y:S04]  /*13ac0*/  STS.U8 [R18+UR5+0x3800], R29 ;  /* 0x0038001d12007988 */ /* 0x000fe80008000005 */
[----:B--2---:R-:W-:Y:S04]  /*13ad0*/  STS.U8 [R18+UR5+0x3a00], R25 ;  /* 0x003a001912007988 */ /* 0x004fe80008000005 */
[----:B------:R-:W2:Y:S04]  /*13ae0*/  LDL.LU R7, [R1+0x4] ;  /* 0x0000040001077983 */ /* 0x000ea80000300800 */
[----:B-1----:R-:W2:Y:S04]  /*13af0*/  LDL.LU R5, [R1+0x50] ;  /* 0x0000500001057983 */ /* 0x002ea80000300800 */
[----:B----4-:R-:W-:Y:S04]  /*13b00*/  STS.U8 [R18+UR5+0x3c00], R11 ;  /* 0x003c000b12007988 */ /* 0x010fe80008000005 */
[----:B---3--:R-:W-:Y:S04]  /*13b10*/  STS.U8 [R18+UR5+0x3e00], R9 ;  /* 0x003e000912007988 */ /* 0x008fe80008000005 */
[----:B-----5:R0:W-:Y:S04]  /*13b20*/  STS.U8 [R6+UR5+0x80], R3 ;  /* 0x0000800306007988 */ /* 0x0201e80008000005 */
[----:B0-----:R-:W3:Y:S04]  /*13b30*/  LDL.LU R3, [R1+0xbd0] ;  /* 0x000bd00001037983 */ /* 0x001ee80000300800 */
        /* <DEDUP_REMOVED lines=18> */
[----:B------:R-:W2:Y:S04]  /*13c60*/  LDL.LU R8, [R1+0x2c0] ;  /* 0x0002c00001087983 */ /* 0x000ea80000300800 */
[----:B0-----:R-:W2:Y:S04]  /*13c70*/  LDL.LU R7, [R1+0x2cc] ;  /* 0x0002cc0001077983 */ /* 0x001ea80000300800 */
[----:B---3--:R0:W-:Y:S04]  /*13c80*/  STS.U8 [R6+UR5+0x480], R3 ;  /* 0x0004800306007988 */ /* 0x0081e80008000005 */
[----:B0-----:R-:W3:Y:S04]  /*13c90*/  LDL.LU R3, [R1+0xbcc] ;  /* 0x000bcc0001037983 */ /* 0x001ee80000300800 */
[----:B---3--:R0:W-:Y:S04]  /*13ca0*/  STS.U8 [R6+UR5+0x680], R3 ;  /* 0x0006800306007988 */ /* 0x0081e80008000005 */
[----:B0-----:R-:W3:Y:S04]  /*13cb0*/  LDL.LU R3, [R1+0xbc8] ;  /* 0x000bc80001037983 */ /* 0x001ee80000300800 */
[----:B------:R0:W-:Y:S04]  /*13cc0*/  STS.U8 [R6+UR5+0x880], R0 ;  /* 0x0008800006007988 */ /* 0x0001e80008000005 */
[----:B0-----:R-:W2:Y:S04]  /*13cd0*/  LDL.LU R0, [R1+0x1a8] ;  /* 0x0001a80001007983 */ /* 0x001ea80000300800 */
[----:B---3--:R0:W-:Y:S04]  /*13ce0*/  STS.U8 [R6+UR5+0xa80], R3 ;  /* 0x000a800306007988 */ /* 0x0081e80008000005 */
[----:B0-----:R-:W3:Y:S04]  /*13cf0*/  LDL.LU R3, [R1+0xbc4] ;  /* 0x000bc40001037983 */ /* 0x001ee80000300800 */
[----:B------:R0:W-:Y:S04]  /*13d00*/  STS.U8 [R6+UR5+0xc80], R2 ;  /* 0x000c800206007988 */ /* 0x0001e80008000005 */
[----:B------:R1:W-:Y:S04]  /*13d10*/  STS.U8 [R6+UR5+0xe80], R5 ;  /* 0x000e800506007988 */ /* 0x0003e80008000005 */
[----:B0-----:R-:W2:Y:S04]  /*13d20*/  LDL.LU R2, [R1+0x19c] ;  /* 0x00019c0001027983 */ /* 0x001ea80000300800 */
[----:B-1----:R-:W2:Y:S04]  /*13d30*/  LDL.LU R5, [R1+0x2d8] ;  /* 0x0002d80001057983 */ /* 0x002ea80000300800 */
[----:B---3--:R0:W-:Y:S04]  /*13d40*/  STS.U8 [R6+UR5+0x1080], R3 ;  /* 0x0010800306007988 */ /* 0x0081e80008000005 */
[----:B0-----:R-:W3:Y:S04]  /*13d50*/  LDL.LU R3, [R1+0x184] ;  /* 0x0001840001037983 */ /* 0x001ee80000300800 */
[----:B----4-:R0:W-:Y:S04]  /*13d60*/  STS.U8 [R6+UR5+0x1280], R27 ;  /* 0x0012801b06007988 */ /* 0x0101e80008000005 */
[----:B-----5:R1:W-:Y:S04]  /*13d70*/  STS.U8 [R6+UR5+0x1480], R10 ;  /* 0x0014800a06007988 */ /* 0x0203e80008000005 */
[----:B------:R4:W-:Y:S04]  /*13d80*/  STS.U8 [R6+UR5+0x1680], R24 ;  /* 0x0016801806007988 */ /* 0x0009e80008000005 */
[----:B0-----:R-:W5:Y:S04]  /*13d90*/  LDL.LU R27, [R1+0xbc0] ;  /* 0x000bc000011b7983 */ /* 0x001f680000300800 */
[----:B-1----:R-:W5:Y:S04]  /*13da0*/  LDL.LU R10, [R1+0xbbc] ;  /* 0x000bbc00010a7983 */ /* 0x002f680000300800 */
[----:B----4-:R-:W4:Y:S04]  /*13db0*/  LDL.LU R24, [R1+0xbb8] ;  /* 0x000bb80001187983 */ /* 0x010f280000300800 */
[----:B------:R0:W-:Y:S04]  /*13dc0*/  STS.U8 [R6+UR5+0x1880], R26 ;  /* 0x0018801a06007988 */ /* 0x0001e80008000005 */
[----:B------:R1:W-:Y:S04]  /*13dd0*/  STS.U8 [R6+UR5+0x1a80], R29 ;  /* 0x001a801d06007988 */ /* 0x0003e80008000005 */
[----:B0-----:R-:W5:Y:S04]  /*13de0*/  LDL.LU R26, [R1+0xbb4] ;  /* 0x000bb400011a7983 */ /* 0x001f680000300800 */
[----:B-1----:R-:W4:Y:S04]  /*13df0*/  LDL.LU R29, [R1+0xbb0] ;  /* 0x000bb000011d7983 */ /* 0x002f280000300800 */
[----:B------:R0:W-:Y:S04]  /*13e00*/  STS.U8 [R6+UR5+0x1c80], R25 ;  /* 0x001c801906007988 */ /* 0x0001e80008000005 */
[----:B------:R1:W-:Y:S04]  /*13e10*/  STS.U8 [R6+UR5+0x1e80], R11 ;  /* 0x001e800b06007988 */ /* 0x0003e80008000005 */
[----:B------:R2:W-:Y:S04]  /*13e20*/  STS.U8 [R6+UR5+0x2080], R9 ;  /* 0x0020800906007988 */ /* 0x0005e80008000005 */
[----:B0-----:R-:W5:Y:S04]  /*13e30*/  LDL.LU R25, [R1+0xbac] ;  /* 0x000bac0001197983 */ /* 0x001f680000300800 */
[----:B-1----:R-:W5:Y:S04]  /*13e40*/  LDL.LU R11, [R1+0xba8] ;  /* 0x000ba800010b7983 */ /* 0x002f680000300800 */
[----:B--2---:R-:W2:Y:S04]  /*13e50*/  LDL.LU R9, [R1+0xba4] ;  /* 0x000ba40001097983 */ /* 0x004ea80000300800 */
[----:B---3--:R-:W-:Y:S04]  /*13e60*/  STS.U8 [R6+UR5+0x2280], R3 ;  /* 0x0022800306007988 */ /* 0x008fe80008000005 */
[----:B------:R-:W-:Y:S04]  /*13e70*/  STS.U8 [R6+UR5+0x2480], R2 ;  /* 0x0024800206007988 */ /* 0x000fe80008000005 */
[----:B------:R0:W-:Y:S04]  /*13e80*/  STS.U8 [R6+UR5+0x2680], R0 ;  /* 0x0026800006007988 */ /* 0x0001e80008000005 */
[----:B------:R-:W-:Y:S04]  /*13e90*/  STS.U8 [R6+UR5+0x2880], R15 ;  /* 0x0028800f06007988 */ /* 0x000fe80008000005 */
[----:B------:R-:W-:Y:S04]  /*13ea0*/  STS.U8 [R6+UR5+0x2a80], R14 ;  /* 0x002a800e06007988 */ /* 0x000fe80008000005 */
[----:B------:R-:W-:Y:S04]  /*13eb0*/  STS.U8 [R6+UR5+0x2c80], R13 ;  /* 0x002c800d06007988 */ /* 0x000fe80008000005 */
[----:B------:R1:W-:Y:S01]  /*13ec0*/  STS.U8 [R6+UR5+0x2e80], R28 ;  /* 0x002e801c06007988 */ /* 0x0003e20008000005 */
[----:B0-----:R-:W-:-:S03]  /*13ed0*/  LOP3.LUT R0, R18, 0x20, RZ, 0x3c, !PT ;  /* 0x0000002012007812 */ /* 0x001fc600078e3cff */
[----:B------:R0:W-:Y:S04]  /*13ee0*/  STS.U8 [R6+UR5+0x3080], R19 ;  /* 0x0030801306007988 */ /* 0x0001e80008000005 */
[----:B------:R3:W-:Y:S04]  /*13ef0*/  STS.U8 [R6+UR5+0x3280], R21 ;  /* 0x0032801506007988 */ /* 0x0007e80008000005 */
[----:B-1----:R-:W2:Y:S04]  /*13f00*/  LDL.LU R28, [R1+0x58] ;  /* 0x00005800011c7983 */ /* 0x002ea80000300800 */
[----:B0-----:R-:W2:Y:S04]  /*13f10*/  LDL.LU R19, [R1+0x68] ;  /* 0x0000680001137983 */ /* 0x001ea80000300800 */
[----:B------:R0:W-:Y:S04]  /*13f20*/  STS.U8 [R6+UR5+0x3480], R23 ;  /* 0x0034801706007988 */ /* 0x0001e80008000005 */
[----:B---3--:R-:W3:Y:S04]  /*13f30*/  LDL.LU R21, [R1+0x74] ;  /* 0x0000740001157983 */ /* 0x008ee80000300800 */
[----:B------:R-:W-:Y:S04]  /*13f40*/  STS.U8 [R6+UR5+0x3680], R22 ;  /* 0x0036801606007988 */ /* 0x000fe80008000005 */
[----:B0-----:R-:W3:Y:S04]  /*13f50*/  LDL.LU R23, [R1+0x94] ;  /* 0x0000940001177983 */ /* 0x001ee80000300800 */
[----:B------:R0:W-:Y:S04]  /*13f60*/  STS.U8 [R6+UR5+0x3880], R20 ;  /* 0x0038801406007988 */ /* 0x0001e80008000005 */
[----:B------:R-:W3:Y:S04]  /*13f70*/  LDL.LU R18, [R1+0x140] ;  /* 0x0001400001127983 */ /* 0x000ee80000300800 */
[----:B------:R1:W-:Y:S04]  /*13f80*/  STS.U8 [R6+UR5+0x3a80], R8 ;  /* 0x003a800806007988 */ /* 0x0003e80008000005 */
[----:B0-----:R-:W3:Y:S04]  /*13f90*/  LDL.LU R20, [R1+0x150] ;  /* 0x0001500001147983 */ /* 0x001ee80000300800 */
[----:B------:R-:W3:Y:S04]  /*13fa0*/  LDL.LU R13, [R1+0x158] ;  /* 0x00015800010d7983 */ /* 0x000ee80000300800 */
[----:B------:R0:W-:Y:S04]  /*13fb0*/  STS.U8 [R6+UR5+0x3c80], R7 ;  /* 0x003c800706007988 */ /* 0x0001e80008000005 */
[----:B-1----:R-:W3:Y:S04]  /*13fc0*/  LDL.LU R8, [R1+0x168] ;  /* 0x0001680001087983 */ /* 0x002ee80000300800 */
[----:B------:R1:W-:Y:S04]  /*13fd0*/  STS.U8 [R6+UR5+0x3e80], R5 ;  /* 0x003e800506007988 */ /* 0x0003e80008000005 */
[----:B0-----:R-:W3:Y:S04]  /*13fe0*/  LDL.LU R7, [R1+0x174] ;  /* 0x0001740001077983 */ /* 0x001ee80000300800 */
[----:B-1----:R-:W3:Y:S04]  /*13ff0*/  LDL.LU R6, [R1+0x18c] ;  /* 0x00018c0001067983 */ /* 0x002ee80000300800 */
[----:B------:R-:W3:Y:S04]  /*14000*/  LDL.LU R5, [R1+0x194] ;  /* 0x0001940001057983 */ /* 0x000ee80000300800 */
[----:B------:R-:W3:Y:S04]  /*14010*/  LDL.LU R2, [R1+0x278] ;  /* 0x0002780001027983 */ /* 0x000ee80000300800 */
[----:B------:R-:W3:Y:S04]  /*14020*/  LDL.LU R3, [R1+0x29c] ;  /* 0x00029c0001037983 */ /* 0x000ee80000300800 */
[----:B------:R-:W3:Y:S04]  /*14030*/  LDL.LU R22, [R1+0x2ac] ;  /* 0x0002ac0001167983 */ /* 0x000ee80000300800 */
[----:B------:R-:W3:Y:S04]  /*14040*/  LDL.LU R15, [R1+0x2b8] ;  /* 0x0002b800010f7983 */ /* 0x000ee80000300800 */
[----:B------:R-:W3:Y:S04]  /*14050*/  LDL.LU R14, [R1+0x2c4] ;  /* 0x0002c400010e7983 */ /* 0x000ee80000300800 */
[----:B----4-:R0:W-:Y:S04]  /*14060*/  STS.U8 [R0+UR5+0x100], R29 ;  /* 0x0001001d00007988 */ /* 0x0101e80008000005 */
[----:B-----5:R1:W-:Y:S04]  /*14070*/  STS.U8 [R0+UR5+0x300], R26 ;  /* 0x0003001a00007988 */ /* 0x0203e80008000005 */
[----:B0-----:R-:W4:Y:S04]  /*14080*/  LDL.LU R29, [R1+0x288] ;  /* 0x00028800011d7983 */ /* 0x001f280000300800 */
[----:B-1----:R-:W5:Y:S04]  /*14090*/  LDL.LU R26, [R1+0x26c] ;  /* 0x00026c00011a7983 */ /* 0x002f680000300800 */
[----:B------:R0:W-:Y:S04]  /*140a0*/  STS.U8 [R0+UR5+0x500], R25 ;  /* 0x0005001900007988 */ /* 0x0001e80008000005 */
[----:B------:R1:W-:Y:S04]  /*140b0*/  STS.U8 [R0+UR5+0x700], R24 ;  /* 0x0007001800007988 */ /* 0x0003e80008000005 */
[----:B------:R1:W-:Y:S04]  /*140c0*/  STS.U8 [R0+UR5+0x900], R11 ;  /* 0x0009000b00007988 */ /* 0x0003e80008000005 */
[----:B0-----:R-:W4:Y:S04]  /*140d0*/  LDL.LU R25, [R1+0x24c] ;  /* 0x00024c0001197983 */ /* 0x001f280000300800 */
[----:B-1----:R-:W4:Y:S04]  /*140e0*/  LDL.LU R24, [R1+0x23c] ;  /* 0x00023c0001187983 */ /* 0x002f280000300800 */
[----:B------:R-:W4:Y:S04]  /*140f0*/  LDL.LU R11, [R1+0x230] ;  /* 0x00023000010b7983 */ /* 0x000f280000300800 */
[----:B------:R0:W-:Y:S04]  /*14100*/  STS.U8 [R0+UR5+0xb00], R10 ;  /* 0x000b000a00007988 */ /* 0x0001e80008000005 */
[----:B--2---:R1:W-:Y:S04]  /*14110*/  STS.U8 [R0+UR5+0xd00], R9 ;  /* 0x000d000900007988 */ /* 0x0043e80008000005 */
[----:B0-----:R-:W2:Y:S04]  /*14120*/  LDL.LU R10, [R1+0x1b0] ;  /* 0x0001b000010a7983 */ /* 0x001ea80000300800 */
[----:B-1----:R-:W2:Y:S04]  /*14130*/  LDL.LU R9, [R1+0x1a0] ;  /* 0x0001a00001097983 */ /* 0x002ea80000300800 */
[----:B------:R0:W-:Y:S04]  /*14140*/  STS.U8 [R0+UR5+0xf00], R28 ;  /* 0x000f001c00007988 */ /* 0x0001e80008000005 */
[----:B------:R1:W-:Y:S04]  /*14150*/  STS.U8 [R0+UR5+0x1100], R19 ;  /* 0x0011001300007988 */ /* 0x0003e80008000005 */
[----:B0-----:R-:W2:Y:S04]  /*14160*/  LDL.LU R28, [R1+0xba0] ;  /* 0x000ba000011c7983 */ /* 0x001ea80000300800 */
[----:B-1----:R-:W2:Y:S04]  /*14170*/  LDL.LU R19, [R1+0xb9c] ;  /* 0x000b9c0001137983 */ /* 0x002ea80000300800 */
[----:B---3--:R0:W-:Y:S04]  /*14180*/  STS.U8 [R0+UR5+0x1300], R21 ;  /* 0x0013001500007988 */ /* 0x0081e80008000005 */
[----:B------:R1:W-:Y:S04]  /*14190*/  STS.U8 [R0+UR5+0x1500], R23 ;  /* 0x0015001700007988 */ /* 0x0003e80008000005 */
[----:B0-----:R-:W3:Y:S04]  /*141a0*/  LDL.LU R21, [R1+0xb98] ;  /* 0x000b980001157983 */ /* 0x001ee80000300800 */
[----:B-1----:R-:W3:Y:S04]  /*141b0*/  LDL.LU R23, [R1+0xb94] ;  /* 0x000b940001177983 */ /* 0x002ee80000300800 */
[----:B------:R0:W-:Y:S04]  /*141c0*/  STS.U8 [R0+UR5+0x1700], R18 ;  /* 0x0017001200007988 */ /* 0x0001e80008000005 */
[----:B------:R1:W-:Y:S04]  /*141d0*/  STS.U8 [R0+UR5+0x1900], R20 ;  /* 0x0019001400007988 */ /* 0x0003e80008000005 */
[----:B------:R1:W-:Y:S04]  /*141e0*/  STS.U8 [R0+UR5+0x1b00], R13 ;  /* 0x001b000d00007988 */ /* 0x0003e80008000005 */
[----:B0-----:R-:W3:Y:S04]  /*141f0*/  LDL.LU R18, [R1+0xb90] ;  /* 0x000b900001127983 */ /* 0x001ee80000300800 */
[----:B-1----:R-:W3:Y:S04]  /*14200*/  LDL.LU R20, [R1+0xb8c] ;  /* 0x000b8c0001147983 */ /* 0x002ee80000300800 */
[----:B------:R-:W3:Y:S04]  /*14210*/  LDL.LU R13, [R1+0x2e4] ;  /* 0x0002e400010d7983 */ /* 0x000ee80000300800 */
        /* <DEDUP_REMOVED lines=8> */
[----:B0-----:R-:W3:Y:S04]  /*142a0*/  LDL.LU R5, [R1+0xb7c] ;  /* 0x000b7c0001057983 */ /* 0x001ee80000300800 */
[----:B-1----:R-:W3:Y:S04]  /*142b0*/  LDL.LU R2, [R1+0x2d0] ;  /* 0x0002d00001027983 */ /* 0x002ee80000300800 */
[----:B------:R-:W-:Y:S04]  /*142c0*/  STS.U8 [R0+UR5+0x3700], R22 ;  /* 0x0037001600007988 */ /* 0x000fe80008000005 */
[----:B-----5:R0:W-:Y:S04]  /*142d0*/  STS.U8 [R0+UR5+0x2f00], R26 ;  /* 0x002f001a00007988 */ /* 0x0201e80008000005 */
[----:B0-----:R-:W5:Y:S04]  /*142e0*/  LDL.LU R26, [R1+0x4c] ;  /* 0x00004c00011a7983 */ /* 0x001f680000300800 */
[----:B------:R-:W5:Y:S04]  /*142f0*/  LDL.LU R22, [R1+0x60] ;  /* 0x0000600001167983 */ /* 0x000f680000300800 */
[----:B----4-:R-:W-:Y:S04]  /*14300*/  STS.U8 [R0+UR5+0x2b00], R24 ;  /* 0x002b001800007988 */ /* 0x010fe80008000005 */
[----:B------:R-:W-:Y:S04]  /*14310*/  STS.U8 [R0+UR5+0x2900], R11 ;  /* 0x0029000b00007988 */ /* 0x000fe80008000005 */
[----:B------:R-:W-:Y:S04]  /*14320*/  STS.U8 [R0+UR5+0x2d00], R25 ;  /* 0x002d001900007988 */ /* 0x000fe80008000005 */
[----:B------:R-:W-:Y:S04]  /*14330*/  STS.U8 [R0+UR5+0x3300], R29 ;  /* 0x0033001d00007988 */ /* 0x000fe80008000005 */
[----:B--2---:R-:W-:Y:S04]  /*14340*/  STS.U8 [R0+UR5+0x2700], R10 ;  /* 0x0027000a00007988 */ /* 0x004fe80008000005 */
[----:B------:R0:W-:Y:S04]  /*14350*/  STS.U8 [R0+UR5+0x2500], R9 ;  /* 0x0025000900007988 */ /* 0x0001e80008000005 */
[----:B------:R1:W-:Y:S04]  /*14360*/  STS.U8 [R0+UR5+0x3500], R3 ;  /* 0x0035000300007988 */ /* 0x0003e80008000005 */
[----:B0-----:R-:W2:Y:S04]  /*14370*/  LDL.LU R9, [R1+0x1a4] ;  /* 0x0001a40001097983 */ /* 0x001ea80000300800 */
[----:B------:R-:W4:Y:S04]  /*14380*/  LDL.LU R10, [R1+0x1bc] ;  /* 0x0001bc00010a7983 */ /* 0x000f280000300800 */
[----:B------:R-:W4:Y:S04]  /*14390*/  LDL.LU R11, [R1+0x234] ;  /* 0x00023400010b7983 */ /* 0x000f280000300800 */
[----:B------:R-:W4:Y:S04]  /*143a0*/  LDL.LU R24, [R1+0x240] ;  /* 0x0002400001187983 */ /* 0x000f280000300800 */
[----:B------:R-:W4:Y:S04]  /*143b0*/  LDL.LU R25, [R1+0x264] ;  /* 0x0002640001197983 */ /* 0x000f280000300800 */
[----:B------:R-:W2:Y:S04]  /*143c0*/  LDL.LU R29, [R1+0x270] ;  /* 0x00027000011d7983 */ /* 0x000ea80000300800 */
[----:B------:R0:W-:Y:S04]  /*143d0*/  STS.U8 [R0+UR5+0x3900], R15 ;  /* 0x0039000f00007988 */ /* 0x0001e80008000005 */
[----:B-1----:R-:W4:Y:S04]  /*143e0*/  LDL.LU R3, [R1+0x27c] ;  /* 0x00027c0001037983 */ /* 0x002f280000300800 */
[----:B------:R1:W-:Y:S04]  /*143f0*/  STS.U8 [R0+UR5+0x3b00], R14 ;  /* 0x003b000e00007988 */ /* 0x0003e80008000005 */
[----:B0-----:R-:W4:Y:S04]  /*14400*/  LDL.LU R15, [R1+0x294] ;  /* 0x00029400010f7983 */ /* 0x001f280000300800 */
[----:B-1----:R-:W4:Y:S04]  /*14410*/  LDL.LU R14, [R1+0x2a0] ;  /* 0x0002a000010e7983 */ /* 0x002f280000300800 */
[----:B---3--:R-:W-:Y:S04]  /*14420*/  STS.U8 [R0+UR5+0x3f00], R13 ;  /* 0x003f000d00007988 */ /* 0x008fe80008000005 */
[----:B------:R0:W-:Y:S04]  /*14430*/  STS.U8 [R0+UR5+0x3d00], R2 ;  /* 0x003d000200007988 */ /* 0x0001e80008000005 */
[----:B0-----:R-:W3:Y:S04]  /*14440*/  LDL.LU R0, [R1+0x198] ;  /* 0x0001980001007983 */ /* 0x001ee80000300800 */
[----:B------:R-:W3:Y:S01]  /*14450*/  LDL.LU R13, [R1+0x2b4] ;  /* 0x0002b400010d7983 */ /* 0x000ee20000300800 */
[----:B------:R-:W0:Y:S02]  /*14460*/  S2R R2, SR_TID.X ;  /* 0x0000000000027919 */ /* 0x000e240000002100 */
[----:B0-----:R-:W-:-:S04]  /*14470*/  LOP3.LUT R2, R2, 0x7f, RZ, 0xc0, !PT ;  /* 0x0000007f02027812 */ /* 0x001fc800078ec0ff */
[----:B------:R-:W-:-:S05]  /*14480*/  LOP3.LUT R2, R2, 0x30, RZ, 0x3c, !PT ;  /* 0x0000003002027812 */ /* 0x000fca00078e3cff */
[----:B------:R0:W-:Y:S04]  /*14490*/  STS.U8 [R2+UR5+0x180], R20 ;  /* 0x0001801402007988 */ /* 0x0001e80008000005 */
[----:B------:R1:W-:Y:S04]  /*144a0*/  STS.U8 [R2+UR5+0x380], R18 ;  /* 0x0003801202007988 */ /* 0x0003e80008000005 */
[----:B------:R5:W-:Y:S04]  /*144b0*/  STS.U8 [R2+UR5+0x580], R8 ;  /* 0x0005800802007988 */ /* 0x000be80008000005 */
[----:B0-----:R-:W3:Y:S04]  /*144c0*/  LDL.LU R20, [R1+0x180] ;  /* 0x0001800001147983 */ /* 0x001ee80000300800 */
[----:B-1----:R-:W3:Y:S04]  /*144d0*/  LDL.LU R18, [R1+0x15c] ;  /* 0x00015c0001127983 */ /* 0x002ee80000300800 */
[----:B-----5:R-:W5:Y:S04]  /*144e0*/  LDL.LU R8, [R1+0x144] ;  /* 0x0001440001087983 */ /* 0x020f680000300800 */
[----:B------:R0:W-:Y:S04]  /*144f0*/  STS.U8 [R2+UR5+0x780], R7 ;  /* 0x0007800702007988 */ /* 0x0001e80008000005 */
[----:B------:R1:W-:Y:S04]  /*14500*/  STS.U8 [R2+UR5+0x980], R6 ;  /* 0x0009800602007988 */ /* 0x0003e80008000005 */
[----:B------:R2:W-:Y:S04]  /*14510*/  STS.U8 [R2+UR5+0xb80], R5 ;  /* 0x000b800502007988 */ /* 0x0005e80008000005 */
[----:B0-----:R-:W5:Y:S04]  /*14520*/  LDL.LU R7, [R1+0xb0] ;  /* 0x0000b00001077983 */ /* 0x001f680000300800 */
[----:B-1----:R-:W5:Y:S04]  /*14530*/  LDL.LU R6, [R1+0x78] ;  /* 0x0000780001067983 */ /* 0x002f680000300800 */
[----:B--2---:R-:W2:Y:S04]  /*14540*/  LDL.LU R5, [R1+0x6c] ;  /* 0x00006c0001057983 */ /* 0x004ea80000300800 */
[----:B------:R0:W-:Y:S04]  /*14550*/  STS.U8 [R2+UR5+0xd80], R26 ;  /* 0x000d801a02007988 */ /* 0x0001e80008000005 */
[----:B------:R1:W-:Y:S04]  /*14560*/  STS.U8 [R2+UR5+0xf80], R22 ;  /* 0x000f801602007988 */ /* 0x0003e80008000005 */
[----:B0-----:R-:W2:Y:S04]  /*14570*/  LDL.LU R26, [R1+0x2dc] ;  /* 0x0002dc00011a7983 */ /* 0x001ea80000300800 */
[----:B-1----:R-:W2:Y:S04]  /*14580*/  LDL.LU R22, [R1+0xb78] ;  /* 0x000b780001167983 */ /* 0x002ea80000300800 */
[----:B------:R0:W-:Y:S04]  /*14590*/  STS.U8 [R2+UR5+0x2f80], R29 ;  /* 0x002f801d02007988 */ /* 0x0001e80008000005 */
[----:B----4-:R1:W-:Y:S04]  /*145a0*/  STS.U8 [R2+UR5+0x3180], R3 ;  /* 0x0031800302007988 */ /* 0x0103e80008000005 */
[----:B------:R4:W-:Y:S04]  /*145b0*/  STS.U8 [R2+UR5+0x3380], R15 ;  /* 0x0033800f02007988 */ /* 0x0009e80008000005 */
[----:B0-----:R-:W2:Y:S04]  /*145c0*/  LDL.LU R29, [R1+0xb8] ;  /* 0x0000b800011d7983 */ /* 0x001ea80000300800 */
[----:B-1----:R-:W2:Y:S04]  /*145d0*/  LDL.LU R3, [R1+0xb4] ;  /* 0x0000b40001037983 */ /* 0x002ea80000300800 */
[----:B------:R0:W-:Y:S04]  /*145e0*/  STS.U8 [R2+UR5+0x3580], R14 ;  /* 0x0035800e02007988 */ /* 0x0001e80008000005 */
[----:B----4-:R-:W4:Y:S04]  /*145f0*/  LDL.LU R15, [R1+0x1c8] ;  /* 0x0001c800010f7983 */ /* 0x010f280000300800 */
[----:B0-----:R-:W4:Y:S04]  /*14600*/  LDL.LU R14, [R1+0x210] ;  /* 0x00021000010e7983 */ /* 0x001f280000300800 */
[----:B---3--:R0:W-:Y:S04]  /*14610*/  STS.U8 [R2+UR5+0x3980], R13 ;  /* 0x0039800d02007988 */ /* 0x0081e80008000005 */
[----:B0-----:R-:W3:Y:S04]  /*14620*/  LDL.LU R13, [R1+0x1cc] ;  /* 0x0001cc00010d7983 */ /* 0x001ee80000300800 */
        /* <DEDUP_REMOVED lines=13> */
[----:B-----5:R-:W-:Y:S04]  /*14700*/  STS.U8 [R2+UR5+0x1780], R8 ;  /* 0x0017800802007988 */ /* 0x020fe80008000005 */
[----:B------:R-:W-:Y:S04]  /*14710*/  STS.U8 [R2+UR5+0x1580], R7 ;  /* 0x0015800702007988 */ /* 0x000fe80008000005 */
[----:B------:R-:W-:Y:S04]  /*14720*/  STS.U8 [R2+UR5+0x1380], R6 ;  /* 0x0013800602007988 */ /* 0x000fe80008000005 */
[----:B--2---:R-:W-:Y:S04]  /*14730*/  STS.U8 [R2+UR5+0x1180], R5 ;  /* 0x0011800502007988 */ /* 0x004fe80008000005 */
[----:B------:R-:W-:Y:S04]  /*14740*/  STS.U8 [R2+UR5+0x3d80], R26 ;  /* 0x003d801a02007988 */ /* 0x000fe80008000005 */
[----:B------:R-:W-:Y:S01]  /*14750*/  STS.U8 [R2+UR5+0x1980], R22 ;  /* 0x0019801602007988 */ /* 0x000fe20008000005 */
[----:B------:R-:W-:Y:S06]  /*14760*/  BAR.SYNC.DEFER_BLOCKING 0x0 ;  /* 0x0000000000007b1d */ /* 0x000fec0000010000 */
[----:B------:R-:W0:Y:S04]  /*14770*/  LDSM.16.M88.4 R8, [R4] ;  /* 0x000000000408783b */ /* 0x000e280000000200 */
[----:B----4-:R-:W-:Y:S01]  /*14780*/  STL.64 [R1+0xb70], R14 ;  /* 0x000b700e01007387 */ /* 0x010fe20000100a00 */
[----:B0-----:R-:W-:-:S03]  /*14790*/  IMAD.MOV.U32 R22, RZ, RZ, R9 ;  /* 0x000000ffff167224 */ /* 0x001fc600078e0009 */
[----:B---3--:R-:W-:Y:S04]  /*147a0*/  STL.64 [R1+0xb68], R12 ;  /* 0x000b680c01007387 */ /* 0x008fe80000100a00 */
[----:B------:R-:W0:Y:S04]  /*147b0*/  LDSM.16.M88.4 R12, [R4+0x800] ;  /* 0x00080000040c783b */ /* 0x000e280000000200 */
[----:B------:R1:W-:Y:S04]  /*147c0*/  STL.64 [R1+0x140], R8 ;  /* 0x0001400801007387 */ /* 0x0003e80000100a00 */
[----:B------:R-:W-:Y:S04]  /*147d0*/  STL.64 [R1+0x148], R10 ;  /* 0x0001480a01007387 */ /* 0x000fe80000100a00 */
[----:B0-----:R-:W-:Y:S01]  /*147e0*/  STL.64 [R1+0x150], R12 ;  /* 0x0001500c01007387 */ /* 0x001fe20000100a00 */
[----:B-1----:R-:W-:-:S02]  /*147f0*/  IMAD.MOV.U32 R9, RZ, RZ, R12 ;  /* 0x000000ffff097224 */ /* 0x002fc400078e000c */
[----:B------:R-:W-:Y:S01]  /*14800*/  IMAD.MOV.U32 R7, RZ, RZ, R13 ;  /* 0x000000ffff077224 */ /* 0x000fe200078e000d */
[----:B------:R-:W-:Y:S04]  /*14810*/  STL.64 [R1+0x158], R14 ;  /* 0x0001580e01007387 */ /* 0x000fe80000100a00 */
[----:B------:R-:W0:Y:S04]  /*14820*/  LDSM.16.M88.4 R12, [R4+0x1000] ;  /* 0x00100000040c783b */ /* 0x000e280000000200 */
[----:B0-----:R-:W-:Y:S01]  /*14830*/  STL.64 [R1+0x160], R12 ;  /* 0x0001600c01007387 */ /* 0x001fe20000100a00 */
[----:B------:R-:W-:-:S02]  /*14840*/  IMAD.MOV.U32 R10, RZ, RZ, R12 ;  /* 0x000000ffff0a7224 */ /* 0x000fc400078e000c */
        /* <DEDUP_REMOVED lines=12> */
[----:B------:R-:W0:Y:S01]  /*14910*/  LDSM.16.M88.4 R12, [R4+0x2800] ;  /* 0x00280000040c783b */ /* 0x000e220000000200 */
[----:B------:R-:W-:-:S03]  /*14920*/  IMAD.MOV.U32 R23, RZ, RZ, R8 ;  /* 0x000000ffff177224 */ /* 0x000fc600078e0008 */
[----:B0-----:R-:W-:Y:S01]  /*14930*/  STL.64 [R1+0x190], R12 ;  /* 0x0001900c01007387 */ /* 0x001fe20000100a00 */
[----:B------:R-:W-:Y:S02]  /*14940*/  IMAD.MOV.U32 R8, RZ, RZ, R12 ;  /* 0x000000ffff087224 */ /* 0x000fe400078e000c */
[----:B------:R-:W-:Y:S01]  /*14950*/  IMAD.MOV.U32 R5, RZ, RZ, R13 ;  /* 0x000000ffff057224 */ /* 0x000fe200078e000d */
[----:B------:R-:W-:Y:S04]  /*14960*/  STL.64 [R1+0x198], R14 ;  /* 0x0001980e01007387 */ /* 0x000fe80000100a00 */
[----:B------:R-:W0:Y:S01]  /*14970*/  LDSM.16.M88.4 R12, [R4+0x3000] ;  /* 0x00300000040c783b */ /* 0x000e220000000200 */
[----:B------:R-:W-:-:S03]  /*14980*/  IMAD R0, R16, 0x100, R17 ;  /* 0x0000010010007824 */ /* 0x000fc600078e0211 */
[----:B------:R-:W2:Y:S04]  /*14990*/  LDL.LU.64 R16, [R1+0x10] ;  /* 0x0000100001107983 */ /* 0x000ea80000300a00 */
[----:B0-----:R-:W-:Y:S04]  /*149a0*/  STL.64 [R1+0x1b0], R12 ;  /* 0x0001b00c01007387 */ /* 0x001fe80000100a00 */
[----:B------:R-:W-:Y:S04]  /*149b0*/  STL.64 [R1+0x1b8], R14 ;  /* 0x0001b80e01007387 */ /* 0x000fe80000100a00 */
[----:B------:R-:W0:Y:S04]  /*149c0*/  LDSM.16.M88.4 R12, [R4+0x3800] ;  /* 0x00380000040c783b */ /* 0x000e280000000200 */
[----:B------:R-:W2:Y:S04]  /*149d0*/  LDL.LU.64 R18, [R1+0x18] ;  /* 0x0000180001127983 */ /* 0x000ea80000300a00 */
[----:B0-----:R-:W-:Y:S01]  /*149e0*/  STL.64 [R1+0x1a0], R12 ;  /* 0x0001a00c01007387 */ /* 0x001fe20000100a00 */
[----:B------:R-:W-:-:S02]  /*149f0*/  IMAD.MOV.U32 R20, RZ, RZ, R12 ;  /* 0x000000ffff147224 */ /* 0x000fc400078e000c */
[----:B------:R-:W-:Y:S01]  /*14a00*/  IMAD.MOV.U32 R21, RZ, RZ, R13 ;  /* 0x000000ffff157224 */ /* 0x000fe200078e000d */
[----:B------:R0:W-:Y:S04]  /*14a10*/  STL.64 [R1+0x1a8], R14 ;  /* 0x0001a80e01007387 */ /* 0x0001e80000100a00 */
[----:B0-----:R-:W3:Y:S04]  /*14a20*/  LDL.LU.64 R14, [R1+0xb70] ;  /* 0x000b7000010e7983 */ /* 0x001ee80000300a00 */
[----:B------:R-:W3:Y:S01]  /*14a30*/  LDL.LU.64 R12, [R1+0xb68] ;  /* 0x000b6800010c7983 */ /* 0x000ee20000300a00 */
[----:B------:R-:W-:-:S03]  /*14a40*/  IMAD R2, R3, 0x100, R29 ;  /* 0x0000010003027824 */ /* 0x000fc600078e021d */
[----:B------:R-:W4:Y:S01]  /*14a50*/  LDL.LU R29, [R1+0x21c] ;  /* 0x00021c00011d7983 */ /* 0x000f220000300800 */
[----:B------:R-:W-:Y:S02]  /*14a60*/  F2FP.F16.E4M3.UNPACK_B R24, R23 ;  /* 0x00000017ff18723e */ /* 0x000fe400020006ff */
[----:B------:R-:W-:Y:S02]  /*14a70*/  F2FP.F16.E4M3.UNPACK_B R23, R7 ;  /* 0x00000007ff17723e */ /* 0x000fe400020006ff */
[----:B------:R-:W-:Y:S01]  /*14a80*/  F2FP.F16.E4M3.UNPACK_B R25, R22 ;  /* 0x00000016ff19723e */ /* 0x000fe200020006ff */
[----:B---3--:R-:W-:Y:S02]  /*14a90*/  IMAD R3, R12, 0x100, R15 ;  /* 0x000001000c037824 */ /* 0x008fe400078e020f */
[----:B------:R-:W-:Y:S01]  /*14aa0*/  IMAD R4, R13, 0x100, R14 ;  /* 0x000001000d047824 */ /* 0x000fe200078e020e */
[----:B------:R-:W-:Y:S02]  /*14ab0*/  F2FP.F16.E4M3.UNPACK_B R12, R0 ;  /* 0x00000000ff0c723e */ /* 0x000fe400020006ff */
[----:B------:R-:W3:Y:S01]  /*14ac0*/  LDL.LU R0, [R1+0x214] ;  /* 0x0002140001007983 */ /* 0x000ee20000300800 */
[----:B------:R-:W-:-:S02]  /*14ad0*/  F2FP.F16.E4M3.UNPACK_B R14, R2 ;  /* 0x00000002ff0e723e */ /* 0x000fc400020006ff */
[----:B------:R-:W-:Y:S01]  /*14ae0*/  F2FP.F16.E4M3.UNPACK_B R13, R3 ;  /* 0x00000003ff0d723e */ /* 0x000fe200020006ff */
[----:B------:R-:W5:Y:S01]  /*14af0*/  LDL.LU R2, [R1+0x224] ;  /* 0x0002240001027983 */ /* 0x000f620000300800 */
[----:B------:R-:W-:-:S03]  /*14b00*/  F2FP.F16.E4M3.UNPACK_B R15, R4 ;  /* 0x00000004ff0f723e */ /* 0x000fc600020006ff */
[----:B------:R-:W4:Y:S04]  /*14b10*/  LDL.LU R3, [R1+0x220] ;  /* 0x0002200001037983 */ /* 0x000f280000300800 */
[----:B------:R-:W3:Y:S04]  /*14b20*/  LDL.LU R4, [R1+0x228] ;  /* 0x0002280001047983 */ /* 0x000ee80000300800 */
[----:B------:R-:W5:Y:S01]  /*14b30*/  LDL.LU R7, [R1+0x254] ;  /* 0x0002540001077983 */ /* 0x000f620000300800 */
[----:B--2---:R-:W-:Y:S01]  /*14b40*/  HMMA.16816.F32 R16, R12, R24, R16 ;  /* 0x000000180c10723c */ /* 0x004fe20000001810 */
[----:B------:R-:W-:-:S02]  /*14b50*/  F2FP.F16.E4M3.UNPACK_B R22, R9 ;  /* 0x00000009ff16723e */ /* 0x000fc400020006ff */
[----:B-----5:R-:W-:Y:S04]  /*14b60*/  STL.64 [R1+0xb60], R6 ;  /* 0x000b600601007387 */ /* 0x020fe80000100a00 */
[----:B---3--:R0:W-:Y:S04]  /*14b70*/  STL.64 [R1+0xb58], R4 ;  /* 0x000b580401007387 */ /* 0x0081e80000100a00 */
[----:B0-----:R-:W2:Y:S04]  /*14b80*/  LDL.LU.64 R4, [R1+0x1d0] ;  /* 0x0001d00001047983 */ /* 0x001ea80000300a00 */
[----:B------:R-:W2:Y:S04]  /*14b90*/  LDL.LU.64 R6, [R1+0x1d8] ;  /* 0x0001d80001067983 */ /* 0x000ea80000300a00 */
[----:B------:R-:W3:Y:S04]  /*14ba0*/  LDL.LU R9, [R1+0x250] ;  /* 0x0002500001097983 */ /* 0x000ee80000300800 */
[----:B------:R-:W-:Y:S04]  /*14bb0*/  STL [R1+0xae4], R16 ;  /* 0x000ae41001007387 */ /* 0x000fe80000100800 */
[----:B------:R0:W-:Y:S04]  /*14bc0*/  STL [R1+0xae0], R17 ;  /* 0x000ae01101007387 */ /* 0x0001e80000100800 */
[----:B------:R-:W-:Y:S04]  /*14bd0*/  STL [R1+0xadc], R18 ;  /* 0x000adc1201007387 */ /* 0x000fe80000100800 */
[----:B------:R1:W-:Y:S04]  /*14be0*/  STL [R1+0xad8], R19 ;  /* 0x000ad81301007387 */ /* 0x0003e80000100800 */
[----:B0-----:R-:W5:Y:S04]  /*14bf0*/  LDL.LU.64 R16, [R1+0x110] ;  /* 0x0001100001107983 */ /* 0x001f680000300a00 */
[----:B-1----:R-:W5:Y:S01]  /*14c00*/  LDL.LU.64 R18, [R1+0x118] ;  /* 0x0001180001127983 */ /* 0x002f620000300a00 */
[----:B------:R-:W-:-:S02]  /*14c10*/  F2FP.F16.E4M3.UNPACK_B R10, R10 ;  /* 0x0000000aff0a723e */ /* 0x000fc400020006ff */
[----:B------:R-:W-:Y:S01]  /*14c20*/  F2FP.F16.E4M3.UNPACK_B R11, R11 ;  /* 0x0000000bff0b723e */ /* 0x000fe200020006ff */
[----:B------:R0:W-:Y:S06]  /*14c30*/  STL.64 [R1+0xb50], R22 ;  /* 0x000b501601007387 */ /* 0x0001ec0000100a00 */
[C---:B--2---:R-:W-:Y:S06]  /*14c40*/  HMMA.16816.F32 R4, R12.reuse, R10, R4 ;  /* 0x0000000a0c04723c */ /* 0x044fec0000001804 */
[----:B-----5:R-:W-:Y:S01]  /*14c50*/  HMMA.16816.F32 R16, R12, R22, R16 ;  /* 0x000000160c10723c */ /* 0x020fe20000001810 */
[----:B0-----:R-:W2:-:S15]  /*14c60*/  LDL.LU R23, [R1+0x218] ;  /* 0x0002180001177983 */ /* 0x001e9e0000300800 */
[----:B------:R-:W-:-:S07]  /*14c70*/  NOP ;  /* 0x0000000000007918 */ /* 0x000fce0000000000 */
[----:B------:R0:W-:Y:S04]  /*14c80*/  STL.64 [R1+0x30], R16 ;  /* 0x0000301001007387 */ /* 0x0001e80000100a00 */
[----:B------:R1:W-:Y:S04]  /*14c90*/  STL.64 [R1+0x38], R18 ;  /* 0x0000381201007387 */ /* 0x0003e80000100a00 */
[----:B------:R-:W-:Y:S01]  /*14ca0*/  STL.64 [R1+0xb48], R20 ;  /* 0x000b481401007387 */ /* 0x000fe20000100a00 */
[----:B0-----:R-:W-:Y:S02]  /*14cb0*/  IMAD.MOV.U32 R16, RZ, RZ, R4 ;  /* 0x000000ffff107224 */ /* 0x001fe400078e0004 */
[----:B------:R-:W-:-:S02]  /*14cc0*/  IMAD.MOV.U32 R17, RZ, RZ, R5 ;  /* 0x000000ffff117224 */ /* 0x000fc400078e0005 */
[----:B-1----:R-:W-:Y:S02]  /*14cd0*/  IMAD.MOV.U32 R18, RZ, RZ, R6 ;  /* 0x000000ffff127224 */ /* 0x002fe400078e0006 */
[----:B------:R-:W-:Y:S02]  /*14ce0*/  IMAD.MOV.U32 R19, RZ, RZ, R7 ;  /* 0x000000ffff137224 */ /* 0x000fe400078e0007 */
[----:B------:R-:W5:Y:S04]  /*14cf0*/  LDL.LU.64 R6, [R1+0xb60] ;  /* 0x000b600001067983 */ /* 0x000f680000300a00 */
[----:B------:R-:W3:Y:S04]  /*14d00*/  LDL.LU.64 R4, [R1+0xb58] ;  /* 0x000b580001047983 */ /* 0x000ee80000300a00 */
[----:B------:R-:W-:Y:S04]  /*14d10*/  STL.64 [R1+0xaf0], R18 ;  /* 0x000af01201007387 */ /* 0x000fe80000100a00 */
[----:B------:R0:W-:Y:S04]  /*14d20*/  STL.64 [R1+0xae8], R16 ;  /* 0x000ae81001007387 */ /* 0x0001e80000100a00 */
[----:B0-----:R-:W4:Y:S04]  /*14d30*/  LDL.LU.64 R16, [R1+0x1f0] ;  /* 0x0001f00001107983 */ /* 0x001f280000300a00 */
[----:B------:R-:W4:Y:S01]  /*14d40*/  LDL.LU.64 R18, [R1+0x1f8] ;  /* 0x0001f80001127983 */ /* 0x000f220000300a00 */
[----:B------:R-:W-:-:S02]  /*14d50*/  F2FP.F16.E4M3.UNPACK_B R26, R26 ;  /* 0x0000001aff1a723e */ /* 0x000fc400020006ff */
[----:B------:R-:W-:Y:S01]  /*14d60*/  F2FP.F16.E4M3.UNPACK_B R27, R27 ;  /* 0x0000001bff1b723e */ /* 0x000fe200020006ff */
[----:B------:R-:W3:Y:S01]  /*14d70*/  LDL.LU.64 R20, [R1+0x200] ;  /* 0x0002000001147983 */ /* 0x000ee20000300a00 */
[----:B--2---:R-:W-:-:S03]  /*14d80*/  IMAD R0, R0, 0x100, R23 ;  /* 0x0000010000007824 */ /* 0x004fc600078e0217 */
[----:B------:R-:W2:Y:S04]  /*14d90*/  LDL.LU.64 R22, [R1+0x208] ;  /* 0x0002080001167983 */ /* 0x000ea80000300a00 */
[----:B------:R-:W-:Y:S04]  /*14da0*/  STL.64 [R1+0xb40], R26 ;  /* 0x000b401a01007387 */ /* 0x000fe80000100a00 */
[----:B------:R0:W-:Y:S01]  /*14db0*/  STL.64 [R1+0xb38], R24 ;  /* 0x000b381801007387 */ /* 0x0001e20000100a00 */
[----:B----4-:R-:W-:-:S15]  /*14dc0*/  HMMA.16816.F32 R16, R12, R26, R16 ;  /* 0x0000001a0c10723c */ /* 0x010fde0000001810 */
[----:B------:R-:W-:-:S08]  /*14dd0*/  NOP ;  /* 0x0000000000007918 */ /* 0x000fd00000000000 */
[----:B------:R1:W-:Y:S04]  /*14de0*/  STL.64 [R1+0x70], R16 ;  /* 0x0000701001007387 */ /* 0x0003e80000100a00 */
[----:B------:R4:W-:Y:S04]  /*14df0*/  STL.64 [R1+0x78], R18 ;  /* 0x0000781201007387 */ /* 0x0009e80000100a00 */
[----:B0-----:R-:W2:Y:S04]  /*14e00*/  LDL.LU.64 R24, [R1+0x100] ;  /* 0x0001000001187983 */ /* 0x001ea80000300a00 */
[----:B------:R-:W2:Y:S01]  /*14e10*/  LDL.LU.64 R26, [R1+0x108] ;  /* 0x00010800011a7983 */ /* 0x000ea20000300a00 */
[----:B------:R-:W-:Y:S01]  /*14e20*/  IMAD R3, R29, 0x100, R3 ;  /* 0x000001001d037824 */ /* 0x000fe200078e0203 */
[----:B------:R-:W-:-:S02]  /*14e30*/  F2FP.F16.E4M3.UNPACK_B R28, R28 ;  /* 0x0000001cff1c723e */ /* 0x000fc400020006ff */
[----:B-----5:R-:W-:Y:S01]  /*14e40*/  F2FP.F16.E4M3.UNPACK_B R29, R6 ;  /* 0x00000006ff1d723e */ /* 0x020fe200020006ff */
[----:B---3--:R-:W-:Y:S01]  /*14e50*/  IMAD R7, R9, 0x100, R7 ;  /* 0x0000010009077824 */ /* 0x008fe200078e0207 */
[----:B------:R-:W-:Y:S01]  /*14e60*/  F2FP.F16.E4M3.UNPACK_B R8, R8 ;  /* 0x00000008ff08723e */ /* 0x000fe200020006ff */
[----:B------:R-:W-:Y:S01]  /*14e70*/  IMAD R2, R2, 0x100, R4 ;  /* 0x0000010002027824 */ /* 0x000fe200078e0204 */
[----:B------:R-:W-:Y:S01]  /*14e80*/  F2FP.F16.E4M3.UNPACK_B R9, R5 ;  /* 0x00000005ff09723e */ /* 0x000fe200020006ff */
[----:B-1----:R-:W3:Y:S01]  /*14e90*/  LDL.LU.64 R16, [R1+0xd0] ;  /* 0x0000d00001107983 */ /* 0x002ee20000300a00 */
[----:B------:R-:W-:Y:S02]  /*14ea0*/  F2FP.F16.E4M3.UNPACK_B R4, R0 ;  /* 0x00000000ff04723e */ /* 0x000fe400020006ff */
[----:B------:R-:W-:Y:S01]  /*14eb0*/  F2FP.F16.E4M3.UNPACK_B R6, R2 ;  /* 0x00000002ff06723e */ /* 0x000fe200020006ff */
[----:B----4-:R-:W3:Y:S04]  /*14ec0*/  LDL.LU.64 R18, [R1+0xd8] ;  /* 0x0000d80001127983 */ /* 0x010ee80000300a00 */
[----:B------:R-:W4:Y:S04]  /*14ed0*/  LDL R0, [R1+0x1b4] ;  /* 0x0001b40001007983 */ /* 0x000f280000100800 */
[----:B------:R-:W5:Y:S01]  /*14ee0*/  LDL R2, [R1+0x1b0] ;  /* 0x0001b00001027983 */ /* 0x000f620000100800 */
[----:B--2---:R-:W-:-:S15]  /*14ef0*/  HMMA.16816.F32 R20, R12, R28, R20 ;  /* 0x0000001c0c14723c */ /* 0x004fde0000001814 */
[----:B------:R-:W-:-:S08]  /*14f00*/  NOP ;  /* 0x0000000000007918 */ /* 0x000fd00000000000 */
[----:B------:R-:W-:Y:S04]  /*14f10*/  STL.64 [R1+0xb0], R20 ;  /* 0x0000b01401007387 */ /* 0x000fe80000100a00 */
[----:B------:R0:W-:Y:S04]  /*14f20*/  STL.64 [R1+0xb8], R22 ;  /* 0x0000b81601007387 */ /* 0x0001e80000100a00 */
[----:B0-----:R-:W2:Y:S04]  /*14f30*/  LDL.LU.64 R22, [R1+0xb50] ;  /* 0x000b500001167983 */ /* 0x001ea80000300a00 */
[----:B------:R-:W3:Y:S01]  /*14f40*/  LDL.LU.64 R20, [R1+0xb48] ;  /* 0x000b480001147983 */ /* 0x000ee20000300a00 */
[----:B------:R-:W-:-:S15]  /*14f50*/  HMMA.16816.F32 R24, R12, R8, R24 ;  /* 0x000000080c18723c */ /* 0x000fde0000001818 */
[----:B------:R-:W-:-:S08]  /*14f60*/  NOP ;  /* 0x0000000000007918 */ /* 0x000fd00000000000 */
[----:B------:R-:W-:Y:S04]  /*14f70*/  STL.64 [R1+0x100], R24 ;  /* 0x0001001801007387 */ /* 0x000fe80000100a00 */
[----:B------:R0:W-:Y:S04]  /*14f80*/  STL.64 [R1+0x108], R26 ;  /* 0x0001081a01007387 */ /* 0x0001e80000100a00 */
[----:B0-----:R-:W2:Y:S04]  /*14f90*/  LDL.LU.64 R26, [R1+0xb40] ;  /* 0x000b4000011a7983 */ /* 0x001ea80000300a00 */
[----:B------:R-:W2:Y:S04]  /*14fa0*/  LDL.LU.64 R24, [R1+0xb38] ;  /* 0x000b380001187983 */ /* 0x000ea80000300a00 */
[----:B------:R-:W-:Y:S04]  /*14fb0*/  STL.64 [R1+0xb30], R10 ;  /* 0x000b300a01007387 */ /* 0x000fe80000100a00 */
[----:B------:R0:W-:Y:S04]  /*14fc0*/  STL.64 [R1+0xb28], R8 ;  /* 0x000b280801007387 */ /* 0x0001e80000100a00 */
[----:B0-----:R-:W2:Y:S04]  /*14fd0*/  LDL.LU.64 R8, [R1+0xf0] ;  /* 0x0000f00001087983 */ /* 0x001ea80000300a00 */
[----:B------:R-:W2:Y:S01]  /*14fe0*/  LDL.LU.64 R10, [R1+0xf8] ;  /* 0x0000f800010a7983 */ /* 0x000ea20000300a00 */
[----:B------:R-:W-:-:S02]  /*14ff0*/  F2FP.F16.E4M3.UNPACK_B R5, R3 ;  /* 0x00000003ff05723e */ /* 0x000fc400020006ff */
[----:B-----5:R-:W-:Y:S02]  /*15000*/  F2FP.F16.E4M3.UNPACK_B R2, R2 ;  /* 0x00000002ff02723e */ /* 0x020fe400020006ff */
[----:B----4-:R-:W-:Y:S02]  /*15010*/  F2FP.F16.E4M3.UNPACK_B R3, R0 ;  /* 0x00000000ff03723e */ /* 0x010fe400020006ff */
[----:B---3--:R-:W-:Y:S02]  /*15020*/  F2FP.F16.E4M3.UNPACK_B R20, R20 ;  /* 0x00000014ff14723e */ /* 0x008fe400020006ff */
[----:B------:R-:W-:-:S03]  /*15030*/  F2FP.F16.E4M3.UNPACK_B R21, R21 ;  /* 0x00000015ff15723e */ /* 0x000fc600020006ff */
[----:B--2---:R-:W-:-:S15]  /*15040*/  HMMA.16816.F32 R8, R12, R2, R8 ;  /* 0x000000020c08723c */ /* 0x004fde0000001808 */
[----:B------:R-:W-:-:S08]  /*15050*/  NOP ;  /* 0x0000000000007918 */ /* 0x000fd00000000000 */
[----:B------:R-:W-:Y:S04]  /*15060*/  STL.64 [R1+0xf0], R8 ;  /* 0x0000f00801007387 */ /* 0x000fe80000100a00 */
[----:B------:R0:W-:Y:S02]  /*15070*/  STL.64 [R1+0xf8], R10 ;  /* 0x0000f80a01007387 */ /* 0x0001e40000100a00 */
[----:B0-----:R-:W-:Y:S02]  /*15080*/  HMMA.16816.F32 R8, R12, R20, R16 ;  /* 0x000000140c08723c */ /* 0x001fe40000001810 */
[----:B------:R-:W2:Y:S04]  /*15090*/  LDL.LU.64 R16, [R1+0xa0] ;  /* 0x0000a00001107983 */ /* 0x000ea80000300a00 */
[----:B------:R-:W2:-:S15]  /*150a0*/  LDL.LU.64 R18, [R1+0xa8] ;  /* 0x0000a80001127983 */ /* 0x000e9e0000300a00 */
[----:B------:R-:W-:-:S02]  /*150b0*/  NOP ;  /* 0x0000000000007918 */ /* 0x000fc40000000000 */
[----:B------:R0:W-:Y:S04]  /*150c0*/  STL.64 [R1+0xd0], R8 ;  /* 0x0000d00801007387 */ /* 0x0001e80000100a00 */
[----:B------:R1:W-:Y:S04]  /*150d0*/  STL.64 [R1+0xd8], R10 ;  /* 0x0000d80a01007387 */ /* 0x0003e80000100a00 */
[----:B0-----:R-:W3:Y:S04]  /*150e0*/  LDL.LU.64 R8, [R1+0x1e0] ;  /* 0x0001e00001087983 */ /* 0x001ee80000300a00 */
[----:B-1----:R-:W3:Y:S04]  /*150f0*/  LDL.LU.64 R10, [R1+0x1e8] ;  /* 0x0001e800010a7983 */ /* 0x002ee80000300a00 */
[----:B------:R-:W4:Y:S04]  /*15100*/  LDL.LU R0, [R1+0x2e8] ;  /* 0x0002e80001007983 */ /* 0x000f280000300800 */
[----:B------:R-:W5:Y:S04]  /*15110*/  LDL.LU R14, [R1+0x2f8] ;  /* 0x0002f800010e7983 */ /* 0x000f680000300800 */
[----:B------:R-:W2:Y:S04]  /*15120*/  LDL.LU R13, [R1+0x2f0] ;  /* 0x0002f000010d7983 */ /* 0x000ea80000300800 */
[----:B------:R-:W2:Y:S04]  /*15130*/  LDL.LU R12, [R1+0x304] ;  /* 0x00030400010c7983 */ /* 0x000ea80000300800 */
[----:B------:R-:W5:Y:S04]  /*15140*/  LDL.LU R15, [R1+0x300] ;  /* 0x00030000010f7983 */ /* 0x000f680000300800 */
[----:B-----5:R-:W-:Y:S04]  /*15150*/  STL.64 [R1+0xb00], R14 ;  /* 0x000b000e01007387 */ /* 0x020fe80000100a00 */
[----:B--2---:R0:W-:Y:S04]  /*15160*/  STL.64 [R1+0xaf8], R12 ;  /* 0x000af80c01007387 */ /* 0x0041e80000100a00 */
[----:B0-----:R-:W2:Y:S04]  /*15170*/  LDL.LU.64 R12, [R1+0x80] ;  /* 0x00008000010c7983 */ /* 0x001ea80000300a00 */
[----:B------:R-:W5:Y:S01]  /*15180*/  LDL.LU.64 R14, [R1+0x88] ;  /* 0x00008800010e7983 */ /* 0x000f620000300a00 */
[----:B------:R-:W-:-:S07]  /*15190*/  F2FP.F16.E4M3.UNPACK_B R7, R7 ;  /* 0x00000007ff07723e */ /* 0x000fce00020006ff */
[C---:B------:R-:W-:Y:S01]  /*151a0*/  HMMA.16816.F32 R16, R4.reuse, R24, R16 ;  /* 0x000000180410723c */ /* 0x040fe20000001810 */
[----:B-----5:R-:W-:Y:S04]  /*151b0*/  STL.64 [R1+0xb10], R14 ;  /* 0x000b100e01007387 */ /* 0x020fe80000100a00 */
[----:B--2---:R0:W-:Y:S04]  /*151c0*/  STL.64 [R1+0xb08], R12 ;  /* 0x000b080c01007387 */ /* 0x0041e80000100a00 */
[----:B0-----:R-:W2:Y:S04]  /*151d0*/  LDL.LU.64 R12, [R1+0xc0] ;  /* 0x0000c000010c7983 */ /* 0x001ea80000300a00 */
[----:B------:R-:W5:Y:S01]  /*151e0*/  LDL.LU.64 R14, [R1+0xc8] ;  /* 0x0000c800010e7983 */ /* 0x000f620000300a00 */
[----:B---3--:R-:W-:Y:S10]  /*151f0*/  HMMA.16816.F32 R8, R4, R22, R8 ;  /* 0x000000160408723c */ /* 0x008ff40000001808 */
[----:B------:R-:W-:-:S02]  /*15200*/  IMAD.MOV.U32 R24, RZ, RZ, R19 ;  /* 0x000000ffff187224 */ /* 0x000fc400078e0013 */
[----:B------:R-:W-:Y:S01]  /*15210*/  IMAD.MOV.U32 R25, RZ, RZ, R18 ;  /* 0x000000ffff197224 */ /* 0x000fe200078e0012 */
[----:B-----5:R-:W-:Y:S04]  /*15220*/  STL.64 [R1+0xb20], R14 ;  /* 0x000b200e01007387 */ /* 0x020fe80000100a00 */
[----:B--2---:R0:W-:Y:S04]  /*15230*/  STL.64 [R1+0xb18], R12 ;  /* 0x000b180c01007387 */ /* 0x0041e80000100a00 */
[----:B0-----:R-:W2:Y:S04]  /*15240*/  LDL.LU.64 R12, [R1+0x130] ;  /* 0x00013000010c7983 */ /* 0x001ea80000300a00 */
[----:B------:R-:W2:Y:S04]  /*15250*/  LDL.LU.64 R14, [R1+0x138] ;  /* 0x00013800010e7983 */ /* 0x000ea80000300a00 */
[----:B------:R0:W-:Y:S04]  /*15260*/  STL.64 [R1+0xa0], R16 ;  /* 0x0000a01001007387 */ /* 0x0001e80000100a00 */
[----:B0-----:R-:W3:Y:S04]  /*15270*/  LDL.LU.64 R16, [R1+0x20] ;  /* 0x0000200001107983 */ /* 0x001ee80000300a00 */
[----:B------:R-:W3:Y:S04]  /*15280*/  LDL.LU.64 R18, [R1+0x28] ;  /* 0x0000280001127983 */ /* 0x000ee80000300a00 */
[----:B------:R-:W-:Y:S04]  /*15290*/  STL [R1+0xabc], R24 ;  /* 0x000abc1801007387 */ /* 0x000fe80000100800 */
[----:B------:R-:W-:Y:S04]  /*152a0*/  STL [R1+0xab8], R25 ;  /* 0x000ab81901007387 */ /* 0x000fe80000100800 */
[----:B------:R-:W-:Y:S04]  /*152b0*/  STL.64 [R1+0x90], R8 ;  /* 0x0000900801007387 */ /* 0x000fe80000100a00 */
[----:B------:R0:W-:Y:S04]  /*152c0*/  STL.64 [R1+0x98], R10 ;  /* 0x0000980a01007387 */ /* 0x0001e80000100a00 */
[----:B0-----:R-:W2:Y:S04]  /*152d0*/  LDL.LU.64 R10, [R1+0xb30] ;  /* 0x000b3000010a7983 */ /* 0x001ea80000300a00 */
[----:B------:R-:W3:Y:S01]  /*152e0*/  LDL.LU.64 R8, [R1+0xb28] ;  /* 0x000b280001087983 */ /* 0x000ee20000300a00 */
[----:B--2---:R-:W-:-:S15]  /*152f0*/  HMMA.16816.F32 R12, R4, R10, R12 ;  /* 0x0000000a040c723c */ /* 0x004fde000000180c */
[----:B------:R-:W-:-:S08]  /*15300*/  NOP ;  /* 0x0000000000007918 */ /* 0x000fd00000000000 */
[----:B------:R-:W-:Y:S04]  /*15310*/  STL.64 [R1+0x60], R12 ;  /* 0x0000600c01007387 */ /* 0x000fe80000100a00 */
[----:B------:R0:W-:Y:S04]  /*15320*/  STL.64 [R1+0x68], R14 ;  /* 0x0000680e01007387 */ /* 0x0001e80000100a00 */
[----:B0-----:R-:W2:Y:S04]  /*15330*/  LDL.LU.64 R14, [R1+0xb20] ;  /* 0x000b2000010e7983 */ /* 0x001ea80000300a00 */
[----:B------:R-:W2:Y:S02]  /*15340*/  LDL.LU.64 R12, [R1+0xb18] ;  /* 0x000b1800010c7983 */ /* 0x000ea40000300a00 */
[----:B--2---:R-:W-:-:S15]  /*15350*/  HMMA.16816.F32 R12, R4, R26, R12 ;  /* 0x0000001a040c723c */ /* 0x004fde000000180c */
[----:B------:R-:W-:-:S08]  /*15360*/  NOP ;  /* 0x0000000000007918 */ /* 0x000fd00000000000 */
[----:B------:R0:W-:Y:S01]  /*15370*/  STL.64 [R1+0x40], R12 ;  /* 0x0000400c01007387 */ /* 0x0001e20000100a00 */
[----:B------:R-:W-:Y:S02]  /*15380*/  IMAD.MOV.U32 R27, RZ, RZ, R14 ;  /* 0x000000ffff1b7224 */ /* 0x000fe400078e000e */
[----:B------:R-:W-:Y:S02]  /*15390*/  IMAD.MOV.U32 R26, RZ, RZ, R15 ;  /* 0x000000ffff1a7224 */ /* 0x000fe400078e000f */
[----:B------:R-:W2:Y:S04]  /*153a0*/  LDL.LU.64 R14, [R1+0xb10] ;  /* 0x000b1000010e7983 */ /* 0x000ea80000300a00 */
[----:B0-----:R-:W2:Y:S01]  /*153b0*/  LDL.LU.64 R12, [R1+0xb08] ;  /* 0x000b0800010c7983 */ /* 0x001ea20000300a00 */
[----:B---3--:R-:W-:Y:S03]  /*153c0*/  HMMA.16816.F32 R8, R4, R8, R16 ;  /* 0x000000080408723c */ /* 0x008fe60000001810 */
[----:B------:R0:W-:Y:S04]  /*153d0*/  STL [R1+0xac4], R26 ;  /* 0x000ac41a01007387 */ /* 0x0001e80000100800 */
[----:B------:R1:W-:-:S15]  /*153e0*/  STL [R1+0xac0], R27 ;  /* 0x000ac01b01007387 */ /* 0x0003de0000100800 */
[----:B------:R-:W-:-:S02]  /*153f0*/  NOP ;  /* 0x0000000000007918 */ /* 0x000fc40000000000 */
[----:B0-----:R-:W-:Y:S02]  /*15400*/  IMAD.MOV.U32 R26, RZ, RZ, R10 ;  /* 0x000000ffff1a7224 */ /* 0x001fe400078e000a */
[----:B-1----:R-:W-:Y:S01]  /*15410*/  IMAD.MOV.U32 R27, RZ, RZ, R11 ;  /* 0x000000ffff1b7224 */ /* 0x002fe200078e000b */
[----:B--2---:R-:W-:-:S15]  /*15420*/  HMMA.16816.F32 R12, R4, R28, R12 ;  /* 0x0000001c040c723c */ /* 0x004fde000000180c */
[----:B------:R-:W-:-:S09]  /*15430*/  NOP ;  /* 0x0000000000007918 */ /* 0x000fd20000000000 */
[----:B------:R-:W-:Y:S02]  /*15440*/  IMAD.MOV.U32 R29, RZ, RZ, R14 ;  /* 0x000000ffff1d7224 */ /* 0x000fe400078e000e */
[----:B------:R-:W-:Y:S02]  /*15450*/  IMAD.MOV.U32 R28, RZ, RZ, R15 ;  /* 0x000000ffff1c7224 */ /* 0x000fe400078e000f */
[----:B------:R-:W-:Y:S01]  /*15460*/  IMAD.MOV.U32 R24, RZ, RZ, R12 ;  /* 0x000000ffff187224 */ /* 0x000fe200078e000c */
[----:B------:R-:W2:Y:S01]  /*15470*/  LDL.LU.64 R14, [R1+0xb00] ;  /* 0x000b0000010e7983 */ /* 0x000ea20000300a00 */
[----:B------:R-:W-:-:S03]  /*15480*/  IMAD.MOV.U32 R25, RZ, RZ, R13 ;  /* 0x000000ffff197224 */ /* 0x000fc600078e000d */
[----:B------:R-:W3:Y:S04]  /*15490*/  LDL.LU.64 R12, [R1+0xaf8] ;  /* 0x000af800010c7983 */ /* 0x000ee80000300a00 */
[----:B------:R-:W5:Y:S04]  /*154a0*/  LDL.LU R22, [R1+0x150] ;  /* 0x0001500001167983 */ /* 0x000f680000300800 */
[----:B------:R-:W5:Y:S04]  /*154b0*/  LDL.LU R23, [R1+0x154] ;  /* 0x0001540001177983 */ /* 0x000f680000300800 */
[----:B------:R-:W4:Y:S04]  /*154c0*/  LDL.LU.64 R18, [R1+0xaf0] ;  /* 0x000af00001127983 */ /* 0x000f280000300a00 */
[----:B------:R-:W2:Y:S04]  /*154d0*/  LDL.LU.64 R16, [R1+0xae8] ;  /* 0x000ae80001107983 */ /* 0x000ea80000300a00 */
[----:B------:R0:W-:Y:S04]  /*154e0*/  STL.64 [R1], R8 ;  /* 0x0000000801007387 */ /* 0x0001e80000100a00 */
[----:B0-----:R-:W3:Y:S04]  /*154f0*/  LDL.LU.64 R8, [R1+0x120] ;  /* 0x0001200001087983 */ /* 0x001ee80000300a00 */
[----:B------:R-:W3:Y:S04]  /*15500*/  LDL.LU.64 R10, [R1+0x128] ;  /* 0x00012800010a7983 */ /* 0x000ee80000300a00 */
[----:B------:R0:W-:Y:S04]  /*15510*/  STL.64 [R1+0xad0], R26 ;  /* 0x000ad01a01007387 */ /* 0x0001e80000100a00 */
[----:B0-----:R-:W5:Y:S04]  /*15520*/  LDL.LU R26, [R1+0x2fc] ;  /* 0x0002fc00011a7983 */ /* 0x001f680000300800 */
[----:B------:R-:W4:Y:S04]  /*15530*/  LDL.LU R27, [R1+0x2f4] ;  /* 0x0002f400011b7983 */ /* 0x000f280000300800 */
[----:B------:R0:W-:Y:S04]  /*15540*/  STL.64 [R1+0xac8], R24 ;  /* 0x000ac81801007387 */ /* 0x0001e80000100a00 */
[----:B0-----:R-:W4:Y:S01]  /*15550*/  LDL.LU R25, [R1+0x2ec] ;  /* 0x0002ec0001197983 */ /* 0x001f220000300800 */
[----:B--2---:R-:W-:Y:S01]  /*15560*/  IMAD.MOV.U32 R24, RZ, RZ, R16 ;  /* 0x000000ffff187224 */ /* 0x004fe200078e0010 */
[----:B---3--:R-:W-:Y:S02]  /*15570*/  HMMA.16816.F32 R8, R4, R2, R8 ;  /* 0x000000020408723c */ /* 0x008fe40000001808 */
[----:B------:R-:W2:Y:S04]  /*15580*/  LDL.LU R2, [R1+0x140] ;  /* 0x0001400001027983 */ /* 0x000ea80000300800 */
[----:B------:R-:W3:Y:S04]  /*15590*/  LDL.LU R3, [R1+0x144] ;  /* 0x0001440001037983 */ /* 0x000ee80000300800 */
[----:B------:R-:W3:Y:S01]  /*155a0*/  LDL.LU R16, [R1+0xae4] ;  /* 0x000ae40001107983 */ /* 0x000ee20000300800 */
[----:B-----5:R-:W-:-:S02]  /*155b0*/  IMAD R14, R14, 0x100, R26 ;  /* 0x000001000e0e7824 */ /* 0x020fc400078e021a */
[----:B----4-:R-:W-:Y:S02]  /*155c0*/  IMAD.MOV.U32 R26, RZ, RZ, R18 ;  /* 0x000000ffff1a7224 */ /* 0x010fe400078e0012 */
[----:B------:R-:W-:Y:S02]  /*155d0*/  IMAD R13, R13, 0x100, R27 ;  /* 0x000001000d0d7824 */ /* 0x000fe400078e021b */
[----:B------:R-:W-:Y:S02]  /*155e0*/  IMAD.MOV.U32 R27, RZ, RZ, R19 ;  /* 0x000000ffff1b7224 */ /* 0x000fe400078e0013 */
[----:B------:R-:W-:Y:S02]  /*155f0*/  IMAD R0, R0, 0x100, R25 ;  /* 0x0000010000007824 */ /* 0x000fe400078e0219 */
[----:B------:R-:W-:Y:S02]  /*15600*/  IMAD.MOV.U32 R25, RZ, RZ, R17 ;  /* 0x000000ffff197224 */ /* 0x000fe400078e0011 */
[----:B------:R-:W4:Y:S04]  /*15610*/  LDL.LU R17, [R1+0xae0] ;  /* 0x000ae00001117983 */ /* 0x000f280000300800 */
[----:B------:R-:W4:Y:S04]  /*15620*/  LDL.LU R18, [R1+0xadc] ;  /* 0x000adc0001127983 */ /* 0x000f280000300800 */
[----:B------:R-:W4:Y:S04]  /*15630*/  LDL.LU R19, [R1+0xad8] ;  /* 0x000ad80001137983 */ /* 0x000f280000300800 */
[----:B------:R-:W-:Y:S04]  /*15640*/  STL [R1+0xa04], R8 ;  /* 0x000a040801007387 */ /* 0x000fe80000100800 */
[----:B------:R0:W-:Y:S04]  /*15650*/  STL [R1+0xa00], R9 ;  /* 0x000a000901007387 */ /* 0x0001e80000100800 */
[----:B------:R-:W-:Y:S04]  /*15660*/  STL [R1+0x9fc], R10 ;  /* 0x0009fc0a01007387 */ /* 0x000fe80000100800 */
[----:B------:R1:W-:Y:S04]  /*15670*/  STL [R1+0x9f8], R11 ;  /* 0x0009f80b01007387 */ /* 0x0003e80000100800 */
[----:B0-----:R-:W5:Y:S04]  /*15680*/  LDL.LU.64 R8, [R1+0xe0] ;  /* 0x0000e00001087983 */ /* 0x001f680000300a00 */
[----:B-1----:R-:W5:Y:S01]  /*15690*/  LDL.LU.64 R10, [R1+0xe8] ;  /* 0x0000e800010a7983 */ /* 0x002f620000300a00 */
[----:B------:R-:W-:Y:S01]  /*156a0*/  IMAD R15, R15, 0x100, R12 ;  /* 0x000001000f0f7824 */ /* 0x000fe200078e020c */
[----:B------:R-:W-:-:S02]  /*156b0*/  F2FP.F16.E4M3.UNPACK_B R12, R0 ;  /* 0x00000000ff0c723e */ /* 0x000fc400020006ff */
[----:B------:R-:W-:Y:S02]  /*156c0*/  F2FP.F16.E4M3.UNPACK_B R14, R14 ;  /* 0x0000000eff0e723e */ /* 0x000fe400020006ff */
[----:B------:R-:W-:Y:S02]  /*156d0*/  F2FP.F16.E4M3.UNPACK_B R13, R13 ;  /* 0x0000000dff0d723e */ /* 0x000fe400020006ff */
[----:B------:R-:W-:Y:S02]  /*156e0*/  F2FP.F16.E4M3.UNPACK_B R15, R15 ;  /* 0x0000000fff0f723e */ /* 0x000fe400020006ff */
[----:B--2---:R-:W-:Y:S02]  /*156f0*/  F2FP.F16.E4M3.UNPACK_B R2, R2.H1 ;  /* 0x00000002ff02723e */ /* 0x004fe400030006ff */
[----:B---3--:R-:W-:-:S07]  /*15700*/  F2FP.F16.E4M3.UNPACK_B R3, R3.H1 ;  /* 0x00000003ff03723e */ /* 0x008fce00030006ff */
[----:B----4-:R-:W-:Y:S06]  /*15710*/  HMMA.16816.F32 R16, R12, R2, R16 ;  /* 0x000000020c10723c */ /* 0x010fec0000001810 */
[----:B-----5:R-:W-:Y:S01]  /*15720*/  HMMA.16816.F32 R8, R4, R20, R8 ;  /* 0x000000140408723c */ /* 0x020fe20000001808 */
[----:B------:R-:W2:Y:S04]  /*15730*/  LDL.LU R6, [R1+0x160] ;  /* 0x0001600001067983 */ /* 0x000ea80000300800 */
[----:B------:R-:W3:Y:S02]  /*15740*/  LDL.LU R7, [R1+0x164] ;  /* 0x0001640001077983 */ /* 0x000ee40000300800 */
[----:B------:R-:W-:-:S02]  /*15750*/  F2FP.F16.E4M3.UNPACK_B R4, R22.H1 ;  /* 0x00000016ff04723e */ /* 0x000fc400030006ff */
[----:B------:R-:W-:-:S14]  /*15760*/  F2FP.F16.E4M3.UNPACK_B R5, R23.H1 ;  /* 0x00000017ff05723e */ /* 0x000fdc00030006ff */
[----:B------:R0:W-:Y:S04]  /*15770*/  STL.64 [R1+0x20], R8 ;  /* 0x0000200801007387 */ /* 0x0001e80000100a00 */
[----:B------:R1:W-:Y:S04]  /*15780*/  STL.64 [R1+0x28], R10 ;  /* 0x0000280a01007387 */ /* 0x0003e80000100a00 */
[----:B------:R-:W4:Y:S04]  /*15790*/  LDL.LU R20, [R1+0x170] ;  /* 0x0001700001147983 */ /* 0x000f280000300800 */
[----:B------:R-:W5:Y:S01]  /*157a0*/  LDL.LU R21, [R1+0x174] ;  /* 0x0001740001157983 */ /* 0x000f620000300800 */
[----:B0-----:R-:W-:-:S03]  /*157b0*/  IMAD.MOV.U32 R8, RZ, RZ, R16 ;  /* 0x000000ffff087224 */ /* 0x001fc600078e0010 */
[----:B------:R-:W5:Y:S01]  /*157c0*/  LDL.LU R0, [R1+0x318] ;  /* 0x0003180001007983 */ /* 0x000f620000300800 */
[----:B-1----:R-:W-:-:S03]  /*157d0*/  IMAD.MOV.U32 R11, RZ, RZ, R19 ;  /* 0x000000ffff0b7224 */ /* 0x002fc600078e0013 */
[----:B------:R-:W5:Y:S01]  /*157e0*/  LDL.LU R22, [R1+0x180] ;  /* 0x0001800001167983 */ /* 0x000f620000300800 */
[----:B------:R-:W-:-:S03]  /*157f0*/  IMAD.MOV.U32 R10, RZ, RZ, R18 ;  /* 0x000000ffff0a7224 */ /* 0x000fc600078e0012 */
[----:B------:R-:W5:Y:S01]  /*15800*/  LDL.LU R23, [R1+0x184] ;  /* 0x0001840001177983 */ /* 0x000f620000300800 */
[----:B------:R-:W-:-:S03]  /*15810*/  IMAD.MOV.U32 R9, RZ, RZ, R17 ;  /* 0x000000ffff097224 */ /* 0x000fc600078e0011 */
[----:B------:R-:W5:Y:S04]  /*15820*/  LDL.LU R16, [R1+0x30c] ;  /* 0x00030c0001107983 */ /* 0x000f680000300800 */
[----:B------:R-:W5:Y:S04]  /*15830*/  LDL.LU R18, [R1+0x320] ;  /* 0x0003200001127983 */ /* 0x000f680000300800 */
[----:B------:R-:W5:Y:S04]  /*15840*/  LDL.LU R17, [R1+0x31c] ;  /* 0x00031c0001117983 */ /* 0x000f680000300800 */
[----:B------:R-:W5:Y:S04]  /*15850*/  LDL.LU R19, [R1+0x328] ;  /* 0x0003280001137983 */ /* 0x000f680000300800 */
[----:B------:R-:W-:Y:S04]  /*15860*/  STL [R1+0xa14], R11 ;  /* 0x000a140b01007387 */ /* 0x000fe80000100800 */
[----:B------:R-:W-:Y:S04]  /*15870*/  STL [R1+0xa10], R10 ;  /* 0x000a100a01007387 */ /* 0x000fe80000100800 */
[----:B------:R-:W-:Y:S04]  /*15880*/  STL [R1+0xa0c], R9 ;  /* 0x000a0c0901007387 */ /* 0x000fe80000100800 */
[----:B------:R0:W-:Y:S04]  /*15890*/  STL [R1+0xa08], R8 ;  /* 0x000a080801007387 */ /* 0x0001e80000100800 */
[----:B0-----:R-:W4:Y:S04]  /*158a0*/  LDL.LU R8, [R1+0x30] ;  /* 0x0000300001087983 */ /* 0x001f280000300800 */
[----:B------:R-:W4:Y:S04]  /*158b0*/  LDL.LU R9, [R1+0x34] ;  /* 0x0000340001097983 */ /* 0x000f280000300800 */
[----:B------:R-:W4:Y:S04]  /*158c0*/  LDL.LU R10, [R1+0x38] ;  /* 0x00003800010a7983 */ /* 0x000f280000300800 */
[----:B------:R-:W4:Y:S01]  /*158d0*/  LDL.LU R11, [R1+0x3c] ;  /* 0x00003c00010b7983 */ /* 0x000f220000300800 */
[----:B--2---:R-:W-:-:S02]  /*158e0*/  F2FP.F16.E4M3.UNPACK_B R6, R6.H1 ;  /* 0x00000006ff06723e */ /* 0x004fc400030006ff */
[----:B---3--:R-:W-:-:S07]  /*158f0*/  F2FP.F16.E4M3.UNPACK_B R7, R7.H1 ;  /* 0x00000007ff07723e */ /* 0x008fce00030006ff */
[C---:B------:R-:W-:Y:S06]  /*15900*/  HMMA.16816.F32 R24, R12.reuse, R6, R24 ;  /* 0x000000060c18723c */ /* 0x040fec0000001818 */
[----:B----4-:R-:W-:-:S15]  /*15910*/  HMMA.16816.F32 R8, R12, R4, R8 ;  /* 0x000000040c08723c */ /* 0x010fde0000001808 */
[----:B------:R-:W-:-:S08]  /*15920*/  NOP ;  /* 0x0000000000007918 */ /* 0x000fd00000000000 */
[----:B------:R0:W-:Y:S04]  /*15930*/  STL.64 [R1+0xc0], R8 ;  /* 0x0000c00801007387 */ /* 0x0001e80000100a00 */
[----:B------:R1:W-:Y:S01]  /*15940*/  STL.64 [R1+0xc8], R10 ;  /* 0x0000c80a01007387 */ /* 0x0003e20000100a00 */
[----:B0-----:R-:W-:Y:S02]  /*15950*/  IMAD.MOV.U32 R9, RZ, RZ, R26 ;  /* 0x000000ffff097224 */ /* 0x001fe400078e001a */
[----:B------:R-:W-:Y:S02]  /*15960*/  IMAD.MOV.U32 R8, RZ, RZ, R27 ;  /* 0x000000ffff087224 */ /* 0x000fe400078e001b */
[----:B-1----:R-:W-:Y:S01]  /*15970*/  IMAD.MOV.U32 R11, RZ, RZ, R24 ;  /* 0x000000ffff0b7224 */ /* 0x002fe200078e0018 */
[----:B------:R-:W2:Y:S01]  /*15980*/  LDL.LU.64 R26, [R1+0xad0] ;  /* 0x000ad000011a7983 */ /* 0x000ea20000300a00 */
[----:B------:R-:W-:-:S03]  /*15990*/  IMAD.MOV.U32 R10, RZ, RZ, R25 ;  /* 0x000000ffff0a7224 */ /* 0x000fc600078e0019 */
[----:B------:R-:W3:Y:S04]  /*159a0*/  LDL.LU.64 R24, [R1+0xac8] ;  /* 0x000ac80001187983 */ /* 0x000ee80000300a00 */
[----:B------:R0:W-:Y:S04]  /*159b0*/  STL.64 [R1+0xa70], R6 ;  /* 0x000a700601007387 */ /* 0x0001e80000100a00 */
[----:B0-----:R-:W4:Y:S04]  /*159c0*/  LDL.LU R6, [R1+0x324] ;  /* 0x0003240001067983 */ /* 0x001f280000300800 */
[----:B------:R-:W4:Y:S04]  /*159d0*/  LDL.LU R7, [R1+0x32c] ;  /* 0x00032c0001077983 */ /* 0x000f280000300800 */
[----:B------:R0:W-:Y:S04]  /*159e0*/  STL.64 [R1+0xa68], R4 ;  /* 0x000a680401007387 */ /* 0x0001e80000100a00 */
[----:B0-----:R-:W3:Y:S04]  /*159f0*/  LDL.LU R5, [R1+0x310] ;  /* 0x0003100001057983 */ /* 0x001ee80000300800 */
[----:B------:R-:W-:Y:S04]  /*15a00*/  STL.64 [R1+0xa20], R10 ;  /* 0x000a200a01007387 */ /* 0x000fe80000100a00 */
[----:B------:R0:W-:Y:S04]  /*15a10*/  STL.64 [R1+0xa18], R8 ;  /* 0x000a180801007387 */ /* 0x0001e80000100a00 */
[----:B0-----:R-:W2:Y:S04]  /*15a20*/  LDL.LU R8, [R1+0x70] ;  /* 0x0000700001087983 */ /* 0x001ea80000300800 */
[----:B------:R-:W2:Y:S04]  /*15a30*/  LDL.LU R9, [R1+0x74] ;  /* 0x0000740001097983 */ /* 0x000ea80000300800 */
[----:B------:R-:W2:Y:S04]  /*15a40*/  LDL.LU R10, [R1+0x78] ;  /* 0x00007800010a7983 */ /* 0x000ea80000300800 */
[----:B------:R-:W2:Y:S01]  /*15a50*/  LDL.LU R11, [R1+0x7c] ;  /* 0x00007c00010b7983 */ /* 0x000ea20000300800 */
[----:B------:R-:W-:-:S02]  /*15a60*/  F2FP.F16.E4M3.UNPACK_B R20, R20.H1 ;  /* 0x00000014ff14723e */ /* 0x000fc400030006ff */
[----:B-----5:R-:W-:Y:S01]  /*15a70*/  F2FP.F16.E4M3.UNPACK_B R21, R21.H1 ;  /* 0x00000015ff15723e */ /* 0x020fe200030006ff */
[----:B------:R-:W-:Y:S02]  /*15a80*/  IMAD R17, R0, 0x100, R17 ;  /* 0x0000010000117824 */ /* 0x000fe400078e0211 */
[----:B------:R-:W5:Y:S04]  /*15a90*/  LDL.LU R0, [R1+0x348] ;  /* 0x0003480001007983 */ /* 0x000f680000300800 */
[----:B--2---:R-:W-:-:S15]  /*15aa0*/  HMMA.16816.F32 R8, R12, R20, R8 ;  /* 0x000000140c08723c */ /* 0x004fde0000001808 */
[----:B------:R-:W-:-:S08]  /*15ab0*/  NOP ;  /* 0x0000000000007918 */ /* 0x000fd00000000000 */
[----:B------:R0:W-:Y:S04]  /*15ac0*/  STL.64 [R1+0x110], R8 ;  /* 0x0001100801007387 */ /* 0x0001e80000100a00 */
[----:B------:R1:W-:Y:S04]  /*15ad0*/  STL.64 [R1+0x118], R10 ;  /* 0x0001180a01007387 */ /* 0x0003e80000100a00 */
[----:B0-----:R-:W2:Y:S04]  /*15ae0*/  LDL.LU R8, [R1] ;  /* 0x0000000001087983 */ /* 0x001ea80000300800 */
[----:B------:R-:W2:Y:S01]  /*15af0*/  LDL.LU R9, [R1+0x4] ;  /* 0x0000040001097983 */ /* 0x000ea20000300800 */
[----:B-1----:R-:W-:-:S02]  /*15b00*/  IMAD.MOV.U32 R10, RZ, RZ, R26 ;  /* 0x000000ffff0a7224 */ /* 0x002fc400078e001a */
[----:B------:R-:W-:Y:S01]  /*15b10*/  IMAD.MOV.U32 R11, RZ, RZ, R27 ;  /* 0x000000ffff0b7224 */ /* 0x000fe200078e001b */
[----:B------:R-:W5:Y:S04]  /*15b20*/  LDL.LU R26, [R1+0xac4] ;  /* 0x000ac400011a7983 */ /* 0x000f680000300800 */
[----:B------:R-:W5:Y:S04]  /*15b30*/  LDL.LU R27, [R1+0xac0] ;  /* 0x000ac000011b7983 */ /* 0x000f680000300800 */
[----:B------:R0:W-:Y:S01]  /*15b40*/  STL.64 [R1+0xa30], R10 ;  /* 0x000a300a01007387 */ /* 0x0001e20000100a00 */
[----:B---3--:R-:W-:-:S02]  /*15b50*/  IMAD R16, R16, 0x100, R5 ;  /* 0x0000010010107824 */ /* 0x008fc400078e0205 */
[----:B0-----:R-:W-:Y:S02]  /*15b60*/  IMAD.MOV.U32 R10, RZ, RZ, R29 ;  /* 0x000000ffff0a7224 */ /* 0x001fe400078e001d */
[----:B------:R-:W-:Y:S01]  /*15b70*/  IMAD.MOV.U32 R11, RZ, RZ, R28 ;  /* 0x000000ffff0b7224 */ /* 0x000fe200078e001c */
[----:B--2---:R0:W-:Y:S02]  /*15b80*/  STL.64 [R1+0xa28], R8 ;  /* 0x000a280801007387 */ /* 0x0041e40000100a00 */
[----:B0-----:R-:W-:Y:S02]  /*15b90*/  IMAD.MOV.U32 R8, RZ, RZ, R24 ;  /* 0x000000ffff087224 */ /* 0x001fe400078e0018 */
[----:B------:R-:W-:Y:S01]  /*15ba0*/  IMAD.MOV.U32 R9, RZ, RZ, R25 ;  /* 0x000000ffff097224 */ /* 0x000fe200078e0019 */
[----:B------:R-:W2:Y:S04]  /*15bb0*/  LDL.LU R24, [R1+0xabc] ;  /* 0x000abc0001187983 */ /* 0x000ea80000300800 */
[----:B------:R-:W3:Y:S04]  /*15bc0*/  LDL.LU R25, [R1+0xab8] ;  /* 0x000ab80001197983 */ /* 0x000ee80000300800 */
[----:B------:R-:W-:Y:S04]  /*15bd0*/  STL.64 [R1+0xa40], R10 ;  /* 0x000a400a01007387 */ /* 0x000fe80000100a00 */
[----:B------:R0:W-:Y:S04]  /*15be0*/  STL.64 [R1+0xa38], R8 ;  /* 0x000a380801007387 */ /* 0x0001e80000100a00 */
[----:B0-----:R-:W5:Y:S04]  /*15bf0*/  LDL.LU R8, [R1+0x40] ;  /* 0x0000400001087983 */ /* 0x001f680000300800 */
[----:B------:R-:W5:Y:S04]  /*15c00*/  LDL.LU R9, [R1+0x44] ;  /* 0x0000440001097983 */ /* 0x000f680000300800 */
[----:B------:R-:W5:Y:S04]  /*15c10*/  LDL.LU R4, [R1+0xa0] ;  /* 0x0000a00001047983 */ /* 0x000f680000300800 */
[----:B------:R-:W5:Y:S01]  /*15c20*/  LDL.LU R5, [R1+0xa4] ;  /* 0x0000a40001057983 */ /* 0x000f620000300800 */
[----:B----4-:R-:W-:-:S02]  /*15c30*/  IMAD R18, R18, 0x100, R6 ;  /* 0x0000010012127824 */ /* 0x010fc400078e0206 */
[----:B------:R-:W-:Y:S02]  /*15c40*/  IMAD R19, R19, 0x100, R7 ;  /* 0x0000010013137824 */ /* 0x000fe400078e0207 */
[----:B--2---:R-:W-:Y:S02]  /*15c50*/  IMAD.MOV.U32 R7, RZ, RZ, R24 ;  /* 0x000000ffff077224 */ /* 0x004fe400078e0018 */
[----:B---3--:R-:W-:-:S05]  /*15c60*/  IMAD.MOV.U32 R6, RZ, RZ, R25 ;  /* 0x000000ffff067224 */ /* 0x008fca00078e0019 */
[----:B------:R-:W-:Y:S04]  /*15c70*/  STL.64 [R1+0xa80], R6 ;  /* 0x000a800601007387 */ /* 0x000fe80000100a00 */
[----:B-----5:R0:W-:Y:S04]  /*15c80*/  STL.64 [R1+0xa78], R4 ;  /* 0x000a780401007387 */ /* 0x0201e80000100a00 */
[----:B0-----:R-:W2:Y:S04]  /*15c90*/  LDL.LU R4, [R1+0xd0] ;  /* 0x0000d00001047983 */ /* 0x001ea80000300800 */
[----:B------:R-:W2:Y:S04]  /*15ca0*/  LDL.LU R5, [R1+0xd4] ;  /* 0x0000d40001057983 */ /* 0x000ea80000300800 */
[----:B------:R-:W3:Y:S04]  /*15cb0*/  LDL.LU R6, [R1+0xd8] ;  /* 0x0000d80001067983 */ /* 0x000ee80000300800 */
[----:B------:R-:W3:Y:S01]  /*15cc0*/  LDL.LU R7, [R1+0xdc] ;  /* 0x0000dc0001077983 */ /* 0x000ee20000300800 */
[----:B------:R-:W-:-:S03]  /*15cd0*/  IMAD.MOV.U32 R11, RZ, RZ, R26 ;  /* 0x000000ffff0b7224 */ /* 0x000fc600078e001a */
[----:B------:R-:W4:Y:S01]  /*15ce0*/  LDL.LU R24, [R1+0x190] ;  /* 0x0001900001187983 */ /* 0x000f220000300800 */
[----:B------:R-:W-:-:S03]  /*15cf0*/  IMAD.MOV.U32 R10, RZ, RZ, R27 ;  /* 0x000000ffff0a7224 */ /* 0x000fc600078e001b */
[----:B------:R-:W5:Y:S04]  /*15d00*/  LDL.LU R25, [R1+0x194] ;  /* 0x0001940001197983 */ /* 0x000f680000300800 */
[----:B------:R-:W5:Y:S04]  /*15d10*/  LDL.LU R26, [R1+0x1b0] ;  /* 0x0001b000011a7983 */ /* 0x000f680000300800 */
[----:B------:R-:W5:Y:S04]  /*15d20*/  LDL.LU R27, [R1+0x1b4] ;  /* 0x0001b400011b7983 */ /* 0x000f680000300800 */
[----:B------:R-:W5:Y:S04]  /*15d30*/  LDL.LU R28, [R1+0x1a0] ;  /* 0x0001a000011c7983 */ /* 0x000f680000300800 */
[----:B------:R-:W5:Y:S04]  /*15d40*/  LDL.LU R29, [R1+0x1a4] ;  /* 0x0001a400011d7983 */ /* 0x000f680000300800 */
[----:B---3--:R-:W-:Y:S04]  /*15d50*/  STL.64 [R1+0xa90], R6 ;  /* 0x000a900601007387 */ /* 0x008fe80000100a00 */
[----:B--2---:R0:W-:Y:S04]  /*15d60*/  STL.64 [R1+0xa88], R4 ;  /* 0x000a880401007387 */ /* 0x0041e80000100a00 */
[----:B0-----:R-:W2:Y:S04]  /*15d70*/  LDL.LU R4, [R1+0xf0] ;  /* 0x0000f00001047983 */ /* 0x001ea80000300800 */
[----:B------:R-:W2:Y:S04]  /*15d80*/  LDL.LU R5, [R1+0xf4] ;  /* 0x0000f40001057983 */ /* 0x000ea80000300800 */
[----:B------:R-:W3:Y:S04]  /*15d90*/  LDL.LU R6, [R1+0xf8] ;  /* 0x0000f80001067983 */ /* 0x000ee80000300800 */
[----:B------:R-:W3:Y:S04]  /*15da0*/  LDL.LU R7, [R1+0xfc] ;  /* 0x0000fc0001077983 */ /* 0x000ee80000300800 */
[----:B---3--:R-:W-:Y:S04]  /*15db0*/  STL.64 [R1+0xaa0], R6 ;  /* 0x000aa00601007387 */ /* 0x008fe80000100a00 */
[----:B--2---:R0:W-:Y:S04]  /*15dc0*/  STL.64 [R1+0xa98], R4 ;  /* 0x000a980401007387 */ /* 0x0041e80000100a00 */
[----:B0-----:R-:W2:Y:S04]  /*15dd0*/  LDL.LU R4, [R1+0x100] ;  /* 0x0001000001047983 */ /* 0x001ea80000300800 */
[----:B------:R-:W2:Y:S04]  /*15de0*/  LDL.LU R5, [R1+0x104] ;  /* 0x0001040001057983 */ /* 0x000ea80000300800 */
[----:B------:R-:W3:Y:S04]  /*15df0*/  LDL.LU R6, [R1+0x108] ;  /* 0x0001080001067983 */ /* 0x000ee80000300800 */
[----:B------:R-:W3:Y:S01]  /*15e00*/  LDL.LU R7, [R1+0x10c] ;  /* 0x00010c0001077983 */ /* 0x000ee20000300800 */
[----:B------:R-:W-:-:S03]  /*15e10*/  F2FP.F16.E4M3.UNPACK_B R22, R22.H1 ;  /* 0x00000016ff16723e */ /* 0x000fc600030006ff */
[----:B---3--:R-:W-:Y:S04]  /*15e20*/  STL.64 [R1+0xab0], R6 ;  /* 0x000ab00601007387 */ /* 0x008fe80000100a00 */
[----:B--2---:R0:W-:Y:S04]  /*15e30*/  STL.64 [R1+0xaa8], R4 ;  /* 0x000aa80401007387 */ /* 0x0041e80000100a00 */
[----:B0-----:R-:W2:Y:S04]  /*15e40*/  LDL.LU R4, [R1+0xb0] ;  /* 0x0000b00001047983 */ /* 0x001ea80000300800 */
[----:B------:R-:W2:Y:S04]  /*15e50*/  LDL.LU R5, [R1+0xb4] ;  /* 0x0000b40001057983 */ /* 0x000ea80000300800 */
[----:B------:R-:W2:Y:S04]  /*15e60*/  LDL.LU R6, [R1+0xb8] ;  /* 0x0000b80001067983 */ /* 0x000ea80000300800 */
[----:B------:R-:W2:Y:S04]  /*15e70*/  LDL.LU R7, [R1+0xbc] ;  /* 0x0000bc0001077983 */ /* 0x000ea80000300800 */
[----:B------:R-:W-:Y:S04]  /*15e80*/  STL.64 [R1+0xa50], R10 ;  /* 0x000a500a01007387 */ /* 0x000fe80000100a00 */
[----:B------:R0:W-:Y:S04]  /*15e90*/  STL.64 [R1+0xa48], R8 ;  /* 0x000a480801007387 */ /* 0x0001e80000100a00 */
[----:B0-----:R-:W3:Y:S04]  /*15ea0*/  LDL.LU R8, [R1+0x60] ;  /* 0x0000600001087983 */ /* 0x001ee80000300800 */
[----:B------:R-:W3:Y:S04]  /*15eb0*/  LDL.LU R9, [R1+0x64] ;  /* 0x0000640001097983 */ /* 0x000ee80000300800 */
[----:B------:R-:W4:Y:S04]  /*15ec0*/  LDL.LU R10, [R1+0x68] ;  /* 0x00006800010a7983 */ /* 0x000f280000300800 */
[----:B------:R-:W4:Y:S01]  /*15ed0*/  LDL.LU R11, [R1+0x6c] ;  /* 0x00006c00010b7983 */ /* 0x000f220000300800 */
[----:B------:R-:W-:-:S07]  /*15ee0*/  F2FP.F16.E4M3.UNPACK_B R23, R23.H1 ;  /* 0x00000017ff17723e */ /* 0x000fce00030006ff */
[----:B--2---:R-:W-:Y:S01]  /*15ef0*/  HMMA.16816.F32 R4, R12, R22, R4 ;  /* 0x000000160c04723c */ /* 0x004fe20000001804 */
[----:B----4-:R-:W-:Y:S04]  /*15f00*/  STL.64 [R1+0xa60], R10 ;  /* 0x000a600a01007387 */ /* 0x010fe80000100a00 */
[----:B---3--:R0:W-:Y:S04]  /*15f10*/  STL.64 [R1+0xa58], R8 ;  /* 0x000a580801007387 */ /* 0x0081e80000100a00 */
[----:B0-----:R-:W2:Y:S04]  /*15f20*/  LDL.LU R8, [R1+0x90] ;  /* 0x0000900001087983 */ /* 0x001ea80000300800 */
[----:B------:R-:W2:Y:S04]  /*15f30*/  LDL.LU R9, [R1+0x94] ;  /* 0x0000940001097983 */ /* 0x000ea80000300800 */
[----:B------:R-:W2:Y:S04]  /*15f40*/  LDL.LU R10, [R1+0x98] ;  /* 0x00009800010a7983 */ /* 0x000ea80000300800 */
[----:B------:R-:W2:Y:S04]  /*15f50*/  LDL.LU R11, [R1+0x9c] ;  /* 0x00009c00010b7983 */ /* 0x000ea80000300800 */
[----:B------:R-:W-:Y:S04]  /*15f60*/  STL.64 [R1+0x120], R4 ;  /* 0x0001200401007387 */ /* 0x000fe80000100a00 */
[----:B------:R0:W-:Y:S04]  /*15f70*/  STL.64 [R1+0x128], R6 ;  /* 0x0001280601007387 */ /* 0x0001e80000100a00 */
[----:B0-----:R-:W3:Y:S04]  /*15f80*/  LDL.LU.64 R6, [R1+0xab0] ;  /* 0x000ab00001067983 */ /* 0x001ee80000300a00 */
[----:B------:R-:W3:Y:S01]  /*15f90*/  LDL.LU.64 R4, [R1+0xaa8] ;  /* 0x000aa80001047983 */ /* 0x000ee20000300a00 */
[----:B------:R-:W-:-:S02]  /*15fa0*/  F2FP.F16.E4M3.UNPACK_B R24, R24.H1 ;  /* 0x00000018ff18723e */ /* 0x000fc400030006ff */
[----:B-----5:R-:W-:-:S07]  /*15fb0*/  F2FP.F16.E4M3.UNPACK_B R25, R25.H1 ;  /* 0x00000019ff19723e */ /* 0x020fce00030006ff */
[----:B---3--:R-:W-:-:S15]  /*15fc0*/  HMMA.16816.F32 R4, R12, R24, R4 ;  /* 0x000000180c04723c */ /* 0x008fde0000001804 */
[----:B------:R-:W-:-:S08]  /*15fd0*/  NOP ;  /* 0x0000000000007918 */ /* 0x000fd00000000000 */
[----:B------:R-:W-:Y:S04]  /*15fe0*/  STL.64 [R1+0x100], R4 ;  /* 0x0001000401007387 */ /* 0x000fe80000100a00 */
[----:B------:R0:W-:Y:S04]  /*15ff0*/  STL.64 [R1+0x108], R6 ;  /* 0x0001080601007387 */ /* 0x0001e80000100a00 */
[----:B0-----:R-:W3:Y:S04]  /*16000*/  LDL.LU.64 R6, [R1+0xaa0] ;  /* 0x000aa00001067983 */ /* 0x001ee80000300a00 */
[----:B------:R-:W3:Y:S01]  /*16010*/  LDL.LU.64 R4, [R1+0xa98] ;  /* 0x000a980001047983 */ /* 0x000ee20000300a00 */
[----:B------:R-:W-:-:S02]  /*16020*/  F2FP.F16.E4M3.UNPACK_B R26, R26.H1 ;  /* 0x0000001aff1a723e */ /* 0x000fc400030006ff */
[----:B------:R-:W-:-:S07]  /*16030*/  F2FP.F16.E4M3.UNPACK_B R27, R27.H1 ;  /* 0x0000001bff1b723e */ /* 0x000fce00030006ff */
[----:B---3--:R-:W-:-:S15]  /*16040*/  HMMA.16816.F32 R4, R12, R26, R4 ;  /* 0x0000001a0c04723c */ /* 0x008fde0000001804 */
[----:B------:R-:W-:-:S08]  /*16050*/  NOP ;  /* 0x0000000000007918 */ /* 0x000fd00000000000 */
[----:B------:R-:W-:Y:S04]  /*16060*/  STL.64 [R1+0xf0], R4 ;  /* 0x0000f00401007387 */ /* 0x000fe80000100a00 */
[----:B------:R0:W-:Y:S04]  /*16070*/  STL.64 [R1+0xf8], R6 ;  /* 0x0000f80601007387 */ /* 0x0001e80000100a00 */
[----:B0-----:R-:W3:Y:S04]  /*16080*/  LDL.LU.64 R6, [R1+0xa90] ;  /* 0x000a900001067983 */ /* 0x001ee80000300a00 */
[----:B------:R-:W3:Y:S01]  /*16090*/  LDL.LU.64 R4, [R1+0xa88] ;  /* 0x000a880001047983 */ /* 0x000ee20000300a00 */
[----:B------:R-:W-:-:S02]  /*160a0*/  F2FP.F16.E4M3.UNPACK_B R28, R28.H1 ;  /* 0x0000001cff1c723e */ /* 0x000fc400030006ff */
[----:B------:R-:W-:Y:S02]  /*160b0*/  F2FP.F16.E4M3.UNPACK_B R29, R29.H1 ;  /* 0x0000001dff1d723e */ /* 0x000fe400030006ff */
[----:B------:R-:W-:-:S05]  /*160c0*/  F2FP.F16.E4M3.UNPACK_B R16, R16 ;  /* 0x00000010ff10723e */ /* 0x000fca00020006ff */
[----:B---3--:R-:W-:Y:S01]  /*160d0*/  HMMA.16816.F32 R12, R12, R28, R4 ;  /* 0x0000001c0c0c723c */ /* 0x008fe20000001804 */
[----:B------:R-:W3:Y:S04]  /*160e0*/  LDL.LU.64 R6, [R1+0xa80] ;  /* 0x000a800001067983 */ /* 0x000ee80000300a00 */
[----:B------:R-:W3:Y:S01]  /*160f0*/  LDL.LU.64 R4, [R1+0xa78] ;  /* 0x000a780001047983 */ /* 0x000ee20000300a00 */
[----:B------:R-:W-:Y:S02]  /*16100*/  F2FP.F16.E4M3.UNPACK_B R18, R18 ;  /* 0x00000012ff12723e */ /* 0x000fe400020006ff */
[----:B------:R-:W-:Y:S02]  /*16110*/  F2FP.F16.E4M3.UNPACK_B R17, R17 ;  /* 0x00000011ff11723e */ /* 0x000fe400020006ff */
[----:B------:R-:W-:-:S13]  /*16120*/  F2FP.F16.E4M3.UNPACK_B R19, R19 ;  /* 0x00000013ff13723e */ /* 0x000fda00020006ff */
[----:B------:R0:W-:Y:S04]  /*16130*/  STL.64 [R1+0x130], R12 ;  /* 0x0001300c01007387 */ /* 0x0001e80000100a00 */
[----:B------:R1:W-:Y:S04]  /*16140*/  STL.64 [R1+0x138], R14 ;  /* 0x0001380e01007387 */ /* 0x0003e80000100a00 */
[----:B0-----:R-:W4:Y:S04]  /*16150*/  LDL.LU R12, [R1+0x330] ;  /* 0x00033000010c7983 */ /* 0x001f280000300800 */
[----:B-1----:R-:W5:Y:S04]  /*16160*/  LDL.LU R14, [R1+0x340] ;  /* 0x00034000010e7983 */ /* 0x002f680000300800 */
[----:B------:R-:W5:Y:S04]  /*16170*/  LDL.LU R13, [R1+0x338] ;  /* 0x00033800010d7983 */ /* 0x000f680000300800 */
[----:B------:R-:W4:Y:S01]  /*16180*/  LDL.LU R15, [R1+0x34c] ;  /* 0x00034c00010f7983 */ /* 0x000f220000300800 */
[----:B---3--:R-:W-:-:S15]  /*16190*/  HMMA.16816.F32 R4, R16, R2, R4 ;  /* 0x000000021004723c */ /* 0x008fde0000001804 */
[----:B------:R-:W-:-:S08]  /*161a0*/  NOP ;  /* 0x0000000000007918 */ /* 0x000fd00000000000 */
[----:B------:R-:W-:Y:S04]  /*161b0*/  STL.64 [R1+0xb0], R4 ;  /* 0x0000b00401007387 */ /* 0x000fe80000100a00 */
[----:B------:R0:W-:Y:S04]  /*161c0*/  STL.64 [R1+0xb8], R6 ;  /* 0x0000b80601007387 */ /* 0x0001e80000100a00 */
[----:B0-----:R-:W3:Y:S04]  /*161d0*/  LDL.LU.64 R6, [R1+0xa70] ;  /* 0x000a700001067983 */ /* 0x001ee80000300a00 */
[----:B------:R-:W2:Y:S02]  /*161e0*/  LDL.LU.64 R4, [R1+0xa68] ;  /* 0x000a680001047983 */ /* 0x000ea40000300a00 */
[----:B--2---:R-:W-:-:S15]  /*161f0*/  HMMA.16816.F32 R8, R16, R4, R8 ;  /* 0x000000041008723c */ /* 0x004fde0000001808 */
[----:B------:R-:W-:-:S08]  /*16200*/  NOP ;  /* 0x0000000000007918 */ /* 0x000fd00000000000 */
[----:B------:R0:W-:Y:S01]  /*16210*/  STL.64 [R1+0x90], R8 ;  /* 0x0000900801007387 */ /* 0x0001e20000100a00 */
[----:B------:R-:W-:Y:S02]  /*16220*/  IMAD.MOV.U32 R3, RZ, RZ, R10 ;  /* 0x000000ffff037224 */ /* 0x000fe400078e000a */
[----:B------:R-:W-:Y:S02]  /*16230*/  IMAD.MOV.U32 R2, RZ, RZ, R11 ;  /* 0x000000ffff027224 */ /* 0x000fe400078e000b */
[----:B------:R-:W3:Y:S04]  /*16240*/  LDL.LU.64 R10, [R1+0xa60] ;  /* 0x000a6000010a7983 */ /* 0x000ee80000300a00 */
[----:B0-----:R-:W3:Y:S04]  /*16250*/  LDL.LU.64 R8, [R1+0xa58] ;  /* 0x000a580001087983 */ /* 0x001ee80000300a00 */
[----:B------:R-:W5:Y:S04]  /*16260*/  LDL.LU R4, [R1+0x344] ;  /* 0x0003440001047983 */ /* 0x000f680000300800 */
[----:B------:R-:W2:Y:S01]  /*16270*/  LDL.LU R5, [R1+0x33c] ;  /* 0x00033c0001057983 */ /* 0x000ea20000300800 */
[----:B---3--:R-:W-:-:S15]  /*16280*/  HMMA.16816.F32 R8, R16, R6, R8 ;  /* 0x000000061008723c */ /* 0x008fde0000001808 */
[----:B------:R-:W-:-:S08]  /*16290*/  NOP ;  /* 0x0000000000007918 */ /* 0x000fd00000000000 */
[----:B------:R-:W-:Y:S04]  /*162a0*/  STL.64 [R1+0x70], R8 ;  /* 0x0000700801007387 */ /* 0x000fe80000100a00 */
[----:B------:R0:W-:Y:S04]  /*162b0*/  STL.64 [R1+0x78], R10 ;  /* 0x0000780a01007387 */ /* 0x0001e80000100a00 */
[----:B0-----:R-:W3:Y:S04]  /*162c0*/  LDL.LU.64 R10, [R1+0xa50] ;  /* 0x000a5000010a7983 */ /* 0x001ee80000300a00 */
[----:B------:R-:W3:Y:S04]  /*162d0*/  LDL.LU.64 R8, [R1+0xa48] ;  /* 0x000a480001087983 */ /* 0x000ee80000300a00 */
[----:B------:R-:W5:Y:S01]  /*162e0*/  LDL.LU R7, [R1+0x334] ;  /* 0x0003340001077983 */ /* 0x000f620000300800 */
[----:B---3--:R-:W-:-:S15]  /*162f0*/  HMMA.16816.F32 R8, R16, R20, R8 ;  /* 0x000000141008723c */ /* 0x008fde0000001808 */
[----:B------:R-:W-:-:S08]  /*16300*/  NOP ;  /* 0x0000000000007918 */ /* 0x000fd00000000000 */
[----:B------:R-:W-:Y:S04]  /*16310*/  STL.64 [R1+0x50], R8 ;  /* 0x0000500801007387 */ /* 0x000fe80000100a00 */
[----:B------:R0:W-:Y:S04]  /*16320*/  STL.64 [R1+0x58], R10 ;  /* 0x0000580a01007387 */ /* 0x0001e80000100a00 */
[----:B0-----:R-:W3:Y:S04]  /*16330*/  LDL.LU.64 R10, [R1+0xa40] ;  /* 0x000a4000010a7983 */ /* 0x001ee80000300a00 */
[----:B------:R-:W3:Y:S02]  /*16340*/  LDL.LU.64 R8, [R1+0xa38] ;  /* 0x000a380001087983 */ /* 0x000ee40000300a00 */
[----:B---3--:R-:W-:-:S15]  /*16350*/  HMMA.16816.F32 R8, R16, R22, R8 ;  /* 0x000000161008723c */ /* 0x008fde0000001808 */
[----:B------:R-:W-:-:S08]  /*16360*/  NOP ;  /* 0x0000000000007918 */ /* 0x000fd00000000000 */
[----:B------:R0:W-:Y:S01]  /*16370*/  STL.64 [R1+0x30], R8 ;  /* 0x0000300801007387 */ /* 0x0001e20000100a00 */
[----:B------:R-:W-:Y:S02]  /*16380*/  IMAD.MOV.U32 R23, RZ, RZ, R10 ;  /* 0x000000ffff177224 */ /* 0x000fe400078e000a */
[----:B------:R-:W-:Y:S02]  /*16390*/  IMAD.MOV.U32 R22, RZ, RZ, R11 ;  /* 0x000000ffff167224 */ /* 0x000fe400078e000b */
[----:B------:R-:W3:Y:S04]  /*163a0*/  LDL.LU.64 R10, [R1+0xa30] ;  /* 0x000a3000010a7983 */ /* 0x000ee80000300a00 */
[----:B0-----:R-:W3:Y:S01]  /*163b0*/  LDL.LU.64 R8, [R1+0xa28] ;  /* 0x000a280001087983 */ /* 0x001ee20000300a00 */
[----:B----4-:R-:W-:Y:S01]  /*163c0*/  IMAD R15, R0, 0x100, R15 ;  /* 0x00000100000f7824 */ /* 0x010fe200078e020f */
[----:B---3--:R-:W-:-:S15]  /*163d0*/  HMMA.16816.F32 R8, R16, R24, R8 ;  /* 0x000000181008723c */ /* 0x008fde0000001808 */
[----:B------:R-:W-:-:S08]  /*163e0*/  NOP ;  /* 0x0000000000007918 */ /* 0x000fd00000000000 */
[----:B------:R-:W-:Y:S04]  /*163f0*/  STL.64 [R1], R8 ;  /* 0x0000000801007387 */ /* 0x000fe80000100a00 */
[----:B------:R0:W-:Y:S04]  /*16400*/  STL.64 [R1+0x8], R10 ;  /* 0x0000080a01007387 */ /* 0x0001e80000100a00 */
[----:B0-----:R-:W3:Y:S04]  /*16410*/  LDL.LU.64 R10, [R1+0xa20] ;  /* 0x000a2000010a7983 */ /* 0x001ee80000300a00 */
[----:B------:R-:W4:Y:S04]  /*16420*/  LDL.LU.64 R8, [R1+0xa18] ;  /* 0x000a180001087983 */ /* 0x000f280000300a00 */
[----:B------:R-:W3:Y:S04]  /*16430*/  LDL.LU R0, [R1+0x35c] ;  /* 0x00035c0001007983 */ /* 0x000ee80000300800 */
[----:B------:R-:W3:Y:S04]  /*16440*/  LDL R20, [R1+0x188] ;  /* 0x0001880001147983 */ /* 0x000ee80000100800 */
[----:B------:R-:W3:Y:S04]  /*16450*/  LDL R21, [R1+0x18c] ;  /* 0x00018c0001157983 */ /* 0x000ee80000100800 */
[----:B------:R4:W-:Y:S01]  /*16460*/  STL.64 [R1+0x9c0], R22 ;  /* 0x0009c01601007387 */ /* 0x0009e20000100a00 */
[----:B-----5:R-:W-:-:S02]  /*16470*/  IMAD R12, R12, 0x100, R7 ;  /* 0x000001000c0c7824 */ /* 0x020fc400078e0207 */
[----:B------:R-:W-:Y:S02]  /*16480*/  IMAD R14, R14, 0x100, R4 ;  /* 0x000001000e0e7824 */ /* 0x000fe400078e0204 */
[----:B--2---:R-:W-:Y:S02]  /*16490*/  IMAD R13, R13, 0x100, R5 ;  /* 0x000001000d0d7824 */ /* 0x004fe400078e0205 */
[----:B----4-:R-:W-:Y:S02]  /*164a0*/  IMAD.MOV.U32 R22, RZ, RZ, R9 ;  /* 0x000000ffff167224 */ /* 0x010fe400078e0009 */
[----:B------:R-:W-:Y:S01]  /*164b0*/  IMAD.MOV.U32 R23, RZ, RZ, R8 ;  /* 0x000000ffff177224 */ /* 0x000fe200078e0008 */
[----:B---3--:R0:W-:Y:S02]  /*164c0*/  STL.64 [R1+0x9b8], R20 ;  /* 0x0009b81401007387 */ /* 0x0081e40000100a00 */
[----:B0-----:R-:W-:Y:S02]  /*164d0*/  IMAD.MOV.U32 R20, RZ, RZ, R11 ;  /* 0x000000ffff147224 */ /* 0x001fe400078e000b */
[----:B------:R-:W2:Y:S01]  /*164e0*/  LDL.LU R11, [R1+0xa14] ;  /* 0x000a1400010b7983 */ /* 0x000ea20000300800 */
[----:B------:R-:W-:-:S03]  /*164f0*/  IMAD.MOV.U32 R21, RZ, RZ, R10 ;  /* 0x000000ffff157224 */ /* 0x000fc600078e000a */
[----:B------:R-:W3:Y:S04]  /*16500*/  LDL.LU R10, [R1+0xa10] ;  /* 0x000a1000010a7983 */ /* 0x000ee80000300800 */
[----:B------:R-:W4:Y:S04]  /*16510*/  LDL.LU R9, [R1+0xa0c] ;  /* 0x000a0c0001097983 */ /* 0x000f280000300800 */
[----:B------:R-:W5:Y:S04]  /*16520*/  LDL.LU R8, [R1+0xa08] ;  /* 0x000a080001087983 */ /* 0x000f680000300800 */
[----:B------:R-:W2:Y:S04]  /*16530*/  LDL R4, [R1+0x148] ;  /* 0x0001480001047983 */ /* 0x000ea80000100800 */
[----:B------:R-:W2:Y:S04]  /*16540*/  LDL R5, [R1+0x14c] ;  /* 0x00014c0001057983 */ /* 0x000ea80000100800 */
[----:B------:R-:W2:Y:S04]  /*16550*/  LDL R6, [R1+0x158] ;  /* 0x0001580001067983 */ /* 0x000ea80000100800 */
[----:B------:R-:W2:Y:S04]  /*16560*/  LDL R7, [R1+0x15c] ;  /* 0x00015c0001077983 */ /* 0x000ea80000100800 */
[----:B------:R-:W-:Y:S04]  /*16570*/  STL.64 [R1+0x9d0], R22 ;  /* 0x0009d01601007387 */ /* 0x000fe80000100a00 */
[----:B------:R0:W-:Y:S04]  /*16580*/  STL.64 [R1+0x9c8], R20 ;  /* 0x0009c81401007387 */ /* 0x0001e80000100a00 */
[----:B0-----:R-:W3:Y:S04]  /*16590*/  LDL.LU R20, [R1+0xc0] ;  /* 0x0000c00001147983 */ /* 0x001ee80000300800 */
[----:B------:R-:W3:Y:S04]  /*165a0*/  LDL.LU R21, [R1+0xc4] ;  /* 0x0000c40001157983 */ /* 0x000ee80000300800 */
[----:B------:R-:W4:Y:S04]  /*165b0*/  LDL.LU R22, [R1+0xc8] ;  /* 0x0000c80001167983 */ /* 0x000f280000300800 */
[----:B------:R-:W4:Y:S04]  /*165c0*/  LDL.LU R23, [R1+0xcc] ;  /* 0x0000cc0001177983 */ /* 0x000f280000300800 */
[----:B----4-:R0:W-:Y:S04]  /*165d0*/  STL.64 [R1+0x9e0], R22 ;  /* 0x0009e01601007387 */ /* 0x0101e80000100a00 */
[----:B---3--:R5:W-:Y:S01]  /*165e0*/  STL.64 [R1+0x9d8], R20 ;  /* 0x0009d81401007387 */ /* 0x008be20000100a00 */
[----:B0-----:R-:W-:-:S02]  /*165f0*/  IMAD.MOV.U32 R22, RZ, RZ, R10 ;  /* 0x000000ffff167224 */ /* 0x001fc400078e000a */
[----:B-----5:R-:W-:Y:S02]  /*16600*/  IMAD.MOV.U32 R20, RZ, RZ, R8 ;  /* 0x000000ffff147224 */ /* 0x020fe400078e0008 */
[----:B------:R-:W3:Y:S01]  /*16610*/  LDL.LU R8, [R1+0xa04] ;  /* 0x000a040001087983 */ /* 0x000ee20000300800 */
[----:B------:R-:W-:Y:S02]  /*16620*/  IMAD.MOV.U32 R21, RZ, RZ, R9 ;  /* 0x000000ffff157224 */ /* 0x000fe400078e0009 */
[----:B--2---:R-:W-:Y:S01]  /*16630*/  IMAD.MOV.U32 R23, RZ, RZ, R11 ;  /* 0x000000ffff177224 */ /* 0x004fe200078e000b */
[----:B------:R-:W3:Y:S04]  /*16640*/  LDL.LU R9, [R1+0xa00] ;  /* 0x000a000001097983 */ /* 0x000ee80000300800 */
[----:B------:R-:W3:Y:S04]  /*16650*/  LDL.LU R10, [R1+0x9fc] ;  /* 0x0009fc00010a7983 */ /* 0x000ee80000300800 */
[----:B------:R-:W3:Y:S04]  /*16660*/  LDL.LU R11, [R1+0x9f8] ;  /* 0x0009f800010b7983 */ /* 0x000ee80000300800 */
[----:B------:R-:W-:Y:S04]  /*16670*/  STL.64 [R1+0x9f0], R22 ;  /* 0x0009f01601007387 */ /* 0x000fe80000100a00 */
[----:B------:R0:W-:Y:S04]  /*16680*/  STL.64 [R1+0x9e8], R20 ;  /* 0x0009e81401007387 */ /* 0x0001e80000100a00 */
[----:B0-----:R-:W2:Y:S04]  /*16690*/  LDL.LU R20, [R1+0x20] ;  /* 0x0000200001147983 */ /* 0x001ea80000300800 */
[----:B------:R-:W2:Y:S04]  /*166a0*/  LDL.LU R21, [R1+0x24] ;  /* 0x0000240001157983 */ /* 0x000ea80000300800 */
[----:B------:R-:W2:Y:S04]  /*166b0*/  LDL.LU R22, [R1+0x28] ;  /* 0x0000280001167983 */ /* 0x000ea80000300800 */
[----:B------:R-:W2:Y:S01]  /*166c0*/  LDL.LU R23, [R1+0x2c] ;  /* 0x00002c0001177983 */ /* 0x000ea20000300800 */
[C---:B---3--:R-:W-:Y:S03]  /*166d0*/  HMMA.16816.F32 R24, R16.reuse, R26, R8 ;  /* 0x0000001a1018723c */ /* 0x048fe60000001808 */
[----:B------:R-:W3:Y:S04]  /*166e0*/  LDL.LU R8, [R1+0x354] ;  /* 0x0003540001087983 */ /* 0x000ee80000300800 */
[----:B------:R-:W4:Y:S04]  /*166f0*/  LDL.LU R10, [R1+0x364] ;  /* 0x00036400010a7983 */ /* 0x000f280000300800 */
[----:B------:R-:W5:Y:S04]  /*16700*/  LDL.LU R9, [R1+0x360] ;  /* 0x0003600001097983 */ /* 0x000f680000300800 */
[----:B------:R-:W4:Y:S08]  /*16710*/  LDL.LU R11, [R1+0x36c] ;  /* 0x00036c00010b7983 */ /* 0x000f300000300800 */
[----:B------:R0:W-:Y:S04]  /*16720*/  STL.64 [R1+0x930], R26 ;  /* 0x0009301a01007387 */ /* 0x0001e80000100a00 */
[----:B0-----:R-:W4:Y:S01]  /*16730*/  LDL.LU R26, [R1+0x368] ;  /* 0x00036800011a7983 */ /* 0x001f220000300800 */
[----:B--2---:R-:W-:Y:S03]  /*16740*/  HMMA.16816.F32 R16, R16, R28, R20 ;  /* 0x0000001c1010723c */ /* 0x004fe60000001814 */
[----:B------:R-:W2:Y:S04]  /*16750*/  LDL.LU R27, [R1+0x370] ;  /* 0x00037000011b7983 */ /* 0x000ea80000300800 */
[----:B------:R0:W-:Y:S04]  /*16760*/  STL.64 [R1+0x928], R24 ;  /* 0x0009281801007387 */ /* 0x0001e80000100a00 */
[----:B0-----:R-:W3:Y:S04]  /*16770*/  LDL R24, [R1+0x17c] ;  /* 0x00017c0001187983 */ /* 0x001ee80000100800 */
[----:B------:R-:W4:Y:S04]  /*16780*/  LDL.LU R25, [R1+0x358] ;  /* 0x0003580001197983 */ /* 0x000f280000300800 */
[----:B------:R-:W5:Y:S04]  /*16790*/  LDL.LU.64 R22, [R1+0x9f0] ;  /* 0x0009f00001167983 */ /* 0x000f680000300a00 */
[----:B------:R-:W5:Y:S01]  /*167a0*/  LDL.LU.64 R20, [R1+0x9e8] ;  /* 0x0009e80001147983 */ /* 0x000f620000300a00 */
[----:B------:R-:W-:-:S02]  /*167b0*/  F2FP.F16.E4M3.UNPACK_B R12, R12 ;  /* 0x0000000cff0c723e */ /* 0x000fc400020006ff */
[----:B------:R-:W-:Y:S02]  /*167c0*/  F2FP.F16.E4M3.UNPACK_B R14, R14 ;  /* 0x0000000eff0e723e */ /* 0x000fe400020006ff */
[----:B------:R-:W-:Y:S02]  /*167d0*/  F2FP.F16.E4M3.UNPACK_B R13, R13 ;  /* 0x0000000dff0d723e */ /* 0x000fe400020006ff */
[----:B------:R-:W-:Y:S02]  /*167e0*/  F2FP.F16.E4M3.UNPACK_B R15, R15 ;  /* 0x0000000fff0f723e */ /* 0x000fe400020006ff */
[----:B------:R-:W-:Y:S02]  /*167f0*/  F2FP.F16.E4M3.UNPACK_B R4, R4 ;  /* 0x00000004ff04723e */ /* 0x000fe400020006ff */
[----:B------:R-:W-:Y:S01]  /*16800*/  F2FP.F16.E4M3.UNPACK_B R5, R5 ;  /* 0x00000005ff05723e */ /* 0x000fe200020006ff */
[----:B------:R-:W-:Y:S04]  /*16810*/  STL.64 [R1+0x10], R16 ;  /* 0x0000101001007387 */ /* 0x000fe80000100a00 */
[----:B------:R0:W-:Y:S04]  /*16820*/  STL.64 [R1+0x18], R18 ;  /* 0x0000181201007387 */ /* 0x0001e80000100a00 */
[----:B------:R-:W2:Y:S04]  /*16830*/  LDL R28, [R1+0x16c] ;  /* 0x00016c00011c7983 */ /* 0x000ea80000100800 */
[----:B------:R-:W3:Y:S04]  /*16840*/  LDL R29, [R1+0x178] ;  /* 0x00017800011d7983 */ /* 0x000ee80000100800 */
[----:B0-----:R-:W4:Y:S01]  /*16850*/  LDL R19, [R1+0x168] ;  /* 0x0001680001137983 */ /* 0x001f220000100800 */
[----:B-----5:R-:W-:-:S15]  /*16860*/  HMMA.16816.F32 R20, R12, R4, R20 ;  /* 0x000000040c14723c */ /* 0x020fde0000001814 */
[----:B------:R-:W-:-:S08]  /*16870*/  NOP ;  /* 0x0000000000007918 */ /* 0x000fd00000000000 */
[----:B------:R-:W-:Y:S04]  /*16880*/  STL.64 [R1+0x40], R20 ;  /* 0x0000401401007387 */ /* 0x000fe80000100a00 */
[----:B------:R0:W-:Y:S04]  /*16890*/  STL.64 [R1+0x48], R22 ;  /* 0x0000481601007387 */ /* 0x0001e80000100a00 */
[----:B0-----:R-:W5:Y:S04]  /*168a0*/  LDL.LU.64 R22, [R1+0x9e0] ;  /* 0x0009e00001167983 */ /* 0x001f680000300a00 */
[----:B------:R-:W5:Y:S01]  /*168b0*/  LDL.LU.64 R20, [R1+0x9d8] ;  /* 0x0009d80001147983 */ /* 0x000f620000300a00 */
[----:B------:R-:W-:-:S02]  /*168c0*/  F2FP.F16.E4M3.UNPACK_B R6, R6 ;  /* 0x00000006ff06723e */ /* 0x000fc400020006ff */
[----:B------:R-:W-:-:S07]  /*168d0*/  F2FP.F16.E4M3.UNPACK_B R7, R7 ;  /* 0x00000007ff07723e */ /* 0x000fce00020006ff */
[----:B-----5:R-:W-:-:S15]  /*168e0*/  HMMA.16816.F32 R20, R12, R6, R20 ;  /* 0x000000060c14723c */ /* 0x020fde0000001814 */
[----:B------:R-:W-:-:S08]  /*168f0*/  NOP ;  /* 0x0000000000007918 */ /* 0x000fd00000000000 */
[----:B------:R-:W-:Y:S04]  /*16900*/  STL.64 [R1+0x60], R20 ;  /* 0x0000601401007387 */ /* 0x000fe80000100a00 */
[----:B------:R0:W-:Y:S04]  /*16910*/  STL.64 [R1+0x68], R22 ;  /* 0x0000681601007387 */ /* 0x0001e80000100a00 */
[----:B0-----:R-:W5:Y:S04]  /*16920*/  LDL.LU.64 R22, [R1+0x9d0] ;  /* 0x0009d00001167983 */ /* 0x001f680000300a00 */
[----:B------:R-:W5:Y:S04]  /*16930*/  LDL.LU.64 R20, [R1+0x9c8] ;  /* 0x0009c80001147983 */ /* 0x000f680000300a00 */
[----:B------:R-:W-:Y:S04]  /*16940*/  STL.64 [R1+0x980], R6 ;  /* 0x0009800601007387 */ /* 0x000fe80000100a00 */
[----:B------:R0:W-:Y:S04]  /*16950*/  STL.64 [R1+0x978], R4 ;  /* 0x0009780401007387 */ /* 0x0001e80000100a00 */
[----:B0-----:R-:W5:Y:S04]  /*16960*/  LDL.LU R4, [R1+0x110] ;  /* 0x0001100001047983 */ /* 0x001f680000300800 */
[----:B------:R-:W5:Y:S04]  /*16970*/  LDL.LU R5, [R1+0x114] ;  /* 0x0001140001057983 */ /* 0x000f680000300800 */
[----:B------:R-:W5:Y:S04]  /*16980*/  LDL.LU R6, [R1+0x118] ;  /* 0x0001180001067983 */ /* 0x000f680000300800 */
[----:B------:R-:W5:Y:S01]  /*16990*/  LDL.LU R7, [R1+0x11c] ;  /* 0x00011c0001077983 */ /* 0x000f620000300800 */
[----:B----4-:R-:W-:-:S02]  /*169a0*/  F2FP.F16.E4M3.UNPACK_B R16, R19 ;  /* 0x00000013ff10723e */ /* 0x010fc400020006ff */
[----:B--2---:R-:W-:Y:S02]  /*169b0*/  F2FP.F16.E4M3.UNPACK_B R17, R28 ;  /* 0x0000001cff11723e */ /* 0x004fe400020006ff */
[----:B---3--:R-:W-:Y:S02]  /*169c0*/  F2FP.F16.E4M3.UNPACK_B R18, R29 ;  /* 0x0000001dff12723e */ /* 0x008fe400020006ff */
[----:B------:R-:W-:Y:S01]  /*169d0*/  F2FP.F16.E4M3.UNPACK_B R19, R24 ;  /* 0x00000018ff13723e */ /* 0x000fe200020006ff */
[----:B------:R-:W-:Y:S02]  /*169e0*/  IMAD R9, R0, 0x100, R9 ;  /* 0x0000010000097824 */ /* 0x000fe400078e0209 */
[----:B------:R-:W-:Y:S01]  /*169f0*/  IMAD R8, R8, 0x100, R25 ;  /* 0x0000010008087824 */ /* 0x000fe200078e0219 */
[C---:B-----5:R-:W-:Y:S06]  /*16a00*/  HMMA.16816.F32 R20, R12.reuse, R16, R20 ;  /* 0x000000100c14723c */ /* 0x060fec0000001814 */
[----:B------:R-:W-:-:S15]  /*16a10*/  HMMA.16816.F32 R4, R12, R18, R4 ;  /* 0x000000120c04723c */ /* 0x000fde0000001804 */
[----:B------:R-:W-:-:S02]  /*16a20*/  NOP ;  /* 0x0000000000007918 */ /* 0x000fc40000000000 */
[----:B------:R-:W-:Y:S04]  /*16a30*/  STL.64 [R1+0x80], R20 ;  /* 0x0000801401007387 */ /* 0x000fe80000100a00 */
[----:B------:R0:W-:Y:S04]  /*16a40*/  STL.64 [R1+0x88], R22 ;  /* 0x0000881601007387 */ /* 0x0001e80000100a00 */
[----:B0-----:R-:W2:Y:S04]  /*16a50*/  LDL.LU.64 R22, [R1+0x9c0] ;  /* 0x0009c00001167983 */ /* 0x001ea80000300a00 */
[----:B------:R-:W3:Y:S04]  /*16a60*/  LDL.LU.64 R20, [R1+0x9b8] ;  /* 0x0009b80001147983 */ /* 0x000ee80000300a00 */
[----:B------:R-:W4:Y:S04]  /*16a70*/  LDL.LU R0, [R1+0x784] ;  /* 0x0007840001007983 */ /* 0x000f280000300800 */
[----:B------:R-:W-:Y:S04]  /*16a80*/  STL.64 [R1+0x960], R18 ;  /* 0x0009601201007387 */ /* 0x000fe80000100a00 */
[----:B------:R0:W-:Y:S04]  /*16a90*/  STL.64 [R1+0x958], R16 ;  /* 0x0009581001007387 */ /* 0x0001e80000100a00 */
[----:B------:R1:W-:Y:S04]  /*16aa0*/  STL.64 [R1+0xa0], R4 ;  /* 0x0000a00401007387 */ /* 0x0003e80000100a00 */
[----:B------:R5:W-:Y:S04]  /*16ab0*/  STL.64 [R1+0xa8], R6 ;  /* 0x0000a80601007387 */ /* 0x000be80000100a00 */
[----:B------:R-:W4:Y:S04]  /*16ac0*/  LDL.LU R24, [R1+0x30] ;  /* 0x0000300001187983 */ /* 0x000f280000300800 */
[----:B------:R-:W4:Y:S04]  /*16ad0*/  LDL.LU R25, [R1+0x34] ;  /* 0x0000340001197983 */ /* 0x000f280000300800 */
[----:B0-----:R-:W4:Y:S04]  /*16ae0*/  LDL.LU R16, [R1+0x90] ;  /* 0x0000900001107983 */ /* 0x001f280000300800 */
[----:B------:R-:W4:Y:S04]  /*16af0*/  LDL.LU R17, [R1+0x94] ;  /* 0x0000940001117983 */ /* 0x000f280000300800 */
[----:B-1----:R-:W2:Y:S04]  /*16b00*/  LDL.LU R4, [R1+0x130] ;  /* 0x0001300001047983 */ /* 0x002ea80000300800 */
[----:B------:R-:W2:Y:S04]  /*16b10*/  LDL.LU R5, [R1+0x134] ;  /* 0x0001340001057983 */ /* 0x000ea80000300800 */
[----:B-----5:R-:W5:Y:S04]  /*16b20*/  LDL.LU R6, [R1+0x138] ;  /* 0x0001380001067983 */ /* 0x020f680000300800 */
[----:B------:R-:W5:Y:S04]  /*16b30*/  LDL.LU R7, [R1+0x13c] ;  /* 0x00013c0001077983 */ /* 0x000f680000300800 */
[----:B-----5:R-:W-:Y:S04]  /*16b40*/  STL.64 [R1+0x990], R6 ;  /* 0x0009900601007387 */ /* 0x020fe80000100a00 */
[----:B--2---:R0:W-:Y:S04]  /*16b50*/  STL.64 [R1+0x988], R4 ;  /* 0x0009880401007387 */ /* 0x0041e80000100a00 */
[----:B0-----:R-:W2:Y:S04]  /*16b60*/  LDL.LU R4, [R1+0xf0] ;  /* 0x0000f00001047983 */ /* 0x001ea80000300800 */
[----:B------:R-:W2:Y:S04]  /*16b70*/  LDL.LU R5, [R1+0xf4] ;  /* 0x0000f40001057983 */ /* 0x000ea80000300800 */
[----:B------:R-:W5:Y:S04]  /*16b80*/  LDL.LU R6, [R1+0xf8] ;  /* 0x0000f80001067983 */ /* 0x000f680000300800 */
[----:B------:R-:W5:Y:S01]  /*16b90*/  LDL.LU R7, [R1+0xfc] ;  /* 0x0000fc0001077983 */ /* 0x000f620000300800 */
[----:B------:R-:W-:-:S02]  /*16ba0*/  IMAD R10, R10, 0x100, R26 ;  /* 0x000001000a0a7824 */ /* 0x000fc400078e021a */
[----:B------:R-:W-:Y:S01]  /*16bb0*/  IMAD R11, R11, 0x100, R27 ;  /* 0x000001000b0b7824 */ /* 0x000fe200078e021b */
[----:B------:R-:W4:Y:S01]  /*16bc0*/  LDL R28, [R1+0x1b8] ;  /* 0x0001b800011c7983 */ /* 0x000f220000100800 */
[----:B------:R-:W-:Y:S02]  /*16bd0*/  IMAD.MOV.U32 R26, RZ, RZ, R23 ;  /* 0x000000ffff1a7224 */ /* 0x000fe400078e0017 */
[----:B------:R-:W-:Y:S01]  /*16be0*/  IMAD.MOV.U32 R27, RZ, RZ, R22 ;  /* 0x000000ffff1b7224 */ /* 0x000fe200078e0016 */
[----:B------:R-:W4:Y:S01]  /*16bf0*/  LDL R23, [R1+0x19c] ;  /* 0x00019c0001177983 */ /* 0x000f220000100800 */
[----:B------:R-:W-:Y:S02]  /*16c00*/  IMAD.MOV.U32 R18, RZ, RZ, R3 ;  /* 0x000000ffff127224 */ /* 0x000fe400078e0003 */
[----:B------:R-:W-:Y:S01]  /*16c10*/  IMAD.MOV.U32 R19, RZ, RZ, R2 ;  /* 0x000000ffff137224 */ /* 0x000fe200078e0002 */
[----:B------:R-:W4:Y:S04]  /*16c20*/  LDL R22, [R1+0x198] ;  /* 0x0001980001167983 */ /* 0x000f280000100800 */
[----:B------:R-:W4:Y:S04]  /*16c30*/  LDL R29, [R1+0x1bc] ;  /* 0x0001bc00011d7983 */ /* 0x000f280000100800 */
[----:B------:R-:W4:Y:S04]  /*16c40*/  LDL R2, [R1+0x1a8] ;  /* 0x0001a80001027983 */ /* 0x000f280000100800 */
[----:B------:R-:W4:Y:S04]  /*16c50*/  LDL R3, [R1+0x1ac] ;  /* 0x0001ac0001037983 */ /* 0x000f280000100800 */
[----:B-----5:R-:W-:Y:S04]  /*16c60*/  STL.64 [R1+0x9a0], R6 ;  /* 0x0009a00601007387 */ /* 0x020fe80000100a00 */
[----:B--2---:R0:W-:Y:S04]  /*16c70*/  STL.64 [R1+0x998], R4 ;  /* 0x0009980401007387 */ /* 0x0041e80000100a00 */
[----:B0-----:R-:W2:Y:S04]  /*16c80*/  LDL.LU R4, [R1+0x100] ;  /* 0x0001000001047983 */ /* 0x001ea80000300800 */
[----:B------:R-:W2:Y:S04]  /*16c90*/  LDL.LU R5, [R1+0x104] ;  /* 0x0001040001057983 */ /* 0x000ea80000300800 */
[----:B------:R-:W5:Y:S04]  /*16ca0*/  LDL.LU R6, [R1+0x108] ;  /* 0x0001080001067983 */ /* 0x000f680000300800 */
[----:B------:R-:W5:Y:S01]  /*16cb0*/  LDL.LU R7, [R1+0x10c] ;  /* 0x00010c0001077983 */ /* 0x000f620000300800 */
[----:B---3--:R-:W-:-:S03]  /*16cc0*/  F2FP.F16.E4M3.UNPACK_B R20, R20 ;  /* 0x00000014ff14723e */ /* 0x008fc600020006ff */
[----:B-----5:R-:W-:Y:S04]  /*16cd0*/  STL.64 [R1+0x9b0], R6 ;  /* 0x0009b00601007387 */ /* 0x020fe80000100a00 */
[----:B--2---:R0:W-:Y:S04]  /*16ce0*/  STL.64 [R1+0x9a8], R4 ;  /* 0x0009a80401007387 */ /* 0x0041e80000100a00 */
[----:B0-----:R-:W2:Y:S04]  /*16cf0*/  LDL.LU R4, [R1+0x120] ;  /* 0x0001200001047983 */ /* 0x001ea80000300800 */
[----:B------:R-:W2:Y:S04]  /*16d00*/  LDL.LU R5, [R1+0x124] ;  /* 0x0001240001057983 */ /* 0x000ea80000300800 */
[----:B------:R-:W2:Y:S04]  /*16d10*/  LDL.LU R6, [R1+0x128] ;  /* 0x0001280001067983 */ /* 0x000ea80000300800 */
[----:B------:R-:W2:Y:S04]  /*16d20*/  LDL.LU R7, [R1+0x12c] ;  /* 0x00012c0001077983 */ /* 0x000ea80000300800 */
[----:B------:R-:W-:Y:S04]  /*16d30*/  STL.64 [R1+0x970], R18 ;  /* 0x0009701201007387 */ /* 0x000fe80000100a00 */
[----:B----4-:R0:W-:Y:S04]  /*16d40*/  STL.64 [R1+0x968], R16 ;  /* 0x0009681001007387 */ /* 0x0101e80000100a00 */
[----:B0-----:R-:W3:Y:S04]  /*16d50*/  LDL.LU R16, [R1+0xb0] ;  /* 0x0000b00001107983 */ /* 0x001ee80000300800 */
[----:B------:R-:W3:Y:S04]  /*16d60*/  LDL.LU R17, [R1+0xb4] ;  /* 0x0000b40001117983 */ /* 0x000ee80000300800 */
[----:B------:R-:W3:Y:S04]  /*16d70*/  LDL.LU R18, [R1+0xb8] ;  /* 0x0000b80001127983 */ /* 0x000ee80000300800 */
[----:B------:R-:W3:Y:S04]  /*16d80*/  LDL.LU R19, [R1+0xbc] ;  /* 0x0000bc0001137983 */ /* 0x000ee80000300800 */
[----:B------:R-:W-:Y:S04]  /*16d90*/  STL.64 [R1+0x940], R26 ;  /* 0x0009401a01007387 */ /* 0x000fe80000100a00 */
[----:B------:R0:W-:Y:S04]  /*16da0*/  STL.64 [R1+0x938], R24 ;  /* 0x0009381801007387 */ /* 0x0001e80000100a00 */
[----:B0-----:R-:W4:Y:S04]  /*16db0*/  LDL.LU R24, [R1+0x50] ;  /* 0x0000500001187983 */ /* 0x001f280000300800 */
[----:B------:R-:W4:Y:S04]  /*16dc0*/  LDL.LU R25, [R1+0x54] ;  /* 0x0000540001197983 */ /* 0x000f280000300800 */
[----:B------:R-:W5:Y:S04]  /*16dd0*/  LDL.LU R26, [R1+0x58] ;  /* 0x00005800011a7983 */ /* 0x000f680000300800 */
[----:B------:R-:W5:Y:S01]  /*16de0*/  LDL.LU R27, [R1+0x5c] ;  /* 0x00005c00011b7983 */ /* 0x000f620000300800 */
[----:B------:R-:W-:-:S07]  /*16df0*/  F2FP.F16.E4M3.UNPACK_B R21, R21 ;  /* 0x00000015ff15723e */ /* 0x000fce00020006ff */
[----:B--2---:R-:W-:Y:S01]  /*16e00*/  HMMA.16816.F32 R4, R12, R20, R4 ;  /* 0x000000140c04723c */ /* 0x004fe20000001804 */
[----:B-----5:R-:W-:Y:S04]  /*16e10*/  STL.64 [R1+0x950], R26 ;  /* 0x0009501a01007387 */ /* 0x020fe80000100a00 */
[----:B----4-:R0:W-:Y:S04]  /*16e20*/  STL.64 [R1+0x948], R24 ;  /* 0x0009481801007387 */ /* 0x0101e80000100a00 */
[----:B0-----:R-:W2:Y:S04]  /*16e30*/  LDL.LU R24, [R1+0x70] ;  /* 0x0000700001187983 */ /* 0x001ea80000300800 */
[----:B------:R-:W2:Y:S04]  /*16e40*/  LDL.LU R25, [R1+0x74] ;  /* 0x0000740001197983 */ /* 0x000ea80000300800 */
[----:B------:R-:W2:Y:S04]  /*16e50*/  LDL.LU R26, [R1+0x78] ;  /* 0x00007800011a7983 */ /* 0x000ea80000300800 */
[----:B------:R-:W2:Y:S04]  /*16e60*/  LDL.LU R27, [R1+0x7c] ;  /* 0x00007c00011b7983 */ /* 0x000ea80000300800 */
[----:B------:R-:W-:Y:S04]  /*16e70*/  STL.64 [R1+0xd0], R4 ;  /* 0x0000d00401007387 */ /* 0x000fe80000100a00 */
[----:B------:R0:W-:Y:S04]  /*16e80*/  STL.64 [R1+0xd8], R6 ;  /* 0x0000d80601007387 */ /* 0x0001e80000100a00 */
[----:B0-----:R-:W4:Y:S04]  /*16e90*/  LDL.LU.64 R6, [R1+0x9b0] ;  /* 0x0009b00001067983 */ /* 0x001f280000300a00 */
[----:B------:R-:W4:Y:S01]  /*16ea0*/  LDL.LU.64 R4, [R1+0x9a8] ;  /* 0x0009a80001047983 */ /* 0x000f220000300a00 */
[----:B------:R-:W-:-:S02]  /*16eb0*/  F2FP.F16.E4M3.UNPACK_B R22, R22 ;  /* 0x00000016ff16723e */ /* 0x000fc400020006ff */
[----:B------:R-:W-:-:S07]  /*16ec0*/  F2FP.F16.E4M3.UNPACK_B R23, R23 ;  /* 0x00000017ff17723e */ /* 0x000fce00020006ff */
[----:B----4-:R-:W-:-:S15]  /*16ed0*/  HMMA.16816.F32 R4, R12, R22, R4 ;  /* 0x000000160c04723c */ /* 0x010fde0000001804 */
[----:B------:R-:W-:-:S08]  /*16ee0*/  NOP ;  /* 0x0000000000007918 */ /* 0x000fd00000000000 */
        /* <DEDUP_REMOVED lines=13> */
[----:B------:R-:W-:Y:S02]  /*16fc0*/  F2FP.F16.E4M3.UNPACK_B R3, R3 ;  /* 0x00000003ff03723e */ /* 0x000fe400020006ff */
[----:B------:R-:W-:-:S05]  /*16fd0*/  F2FP.F16.E4M3.UNPACK_B R8, R8 ;  /* 0x00000008ff08723e */ /* 0x000fca00020006ff */
[----:B----4-:R-:W-:Y:S01]  /*16fe0*/  HMMA.16816.F32 R12, R12, R2, R4 ;  /* 0x000000020c0c723c */ /* 0x010fe20000001804 */
[----:B------:R-:W4:Y:S04]  /*16ff0*/  LDL.LU.64 R6, [R1+0x980] ;  /* 0x0009800001067983 */ /* 0x000f280000300a00 */
[----:B------:R-:W3:Y:S01]  /*17000*/  LDL.LU.64 R4, [R1+0x978] ;  /* 0x0009780001047983 */ /* 0x000ee20000300a00 */
[----:B------:R-:W-:Y:S02]  /*17010*/  F2FP.F16.E4M3.UNPACK_B R10, R10 ;  /* 0x0000000aff0a723e */ /* 0x000fe400020006ff */
[----:B------:R-:W-:Y:S02]  /*17020*/  F2FP.F16.E4M3.UNPACK_B R9, R9 ;  /* 0x00000009ff09723e */ /* 0x000fe400020006ff */
[----:B------:R-:W-:-:S13]  /*17030*/  F2FP.F16.E4M3.UNPACK_B R11, R11 ;  /* 0x0000000bff0b723e */ /* 0x000fda00020006ff */
[----:B------:R0:W-:Y:S04]  /*17040*/  STL.64 [R1+0xe0], R12 ;  /* 0x0000e00c01007387 */ /* 0x0001e80000100a00 */
[----:B------:R1:W-:Y:S04]  /*17050*/  STL.64 [R1+0xe8], R14 ;  /* 0x0000e80e01007387 */ /* 0x0003e80000100a00 */
[----:B0-----:R-:W5:Y:S04]  /*17060*/  LDL.LU R12, [R1+0x778] ;  /* 0x00077800010c7983 */ /* 0x001f680000300800 */
[----:B-1----:R-:W5:Y:S04]  /*17070*/  LDL.LU R14, [R1+0x780] ;  /* 0x00078000010e7983 */ /* 0x002f680000300800 */
[----:B------:R-:W5:Y:S04]  /*17080*/  LDL.LU R13, [R1+0x788] ;  /* 0x00078800010d7983 */ /* 0x000f680000300800 */
[----:B------:R-:W5:Y:S01]  /*17090*/  LDL.LU R15, [R1+0x794] ;  /* 0x00079400010f7983 */ /* 0x000f620000300800 */
[----:B---3--:R-:W-:-:S15]  /*170a0*/  HMMA.16816.F32 R16, R8, R4, R16 ;  /* 0x000000040810723c */ /* 0x008fde0000001810 */
[----:B------:R-:W-:-:S08]  /*170b0*/  NOP ;  /* 0x0000000000007918 */ /* 0x000fd00000000000 */
[----:B------:R-:W-:Y:S04]  /*170c0*/  STL.64 [R1+0xc0], R16 ;  /* 0x0000c01001007387 */ /* 0x000fe80000100a00 */
[----:B------:R0:W-:Y:S04]  /*170d0*/  STL.64 [R1+0xc8], R18 ;  /* 0x0000c81201007387 */ /* 0x0001e80000100a00 */
[----:B0-----:R-:W4:Y:S04]  /*170e0*/  LDL.LU.64 R18, [R1+0x970] ;  /* 0x0009700001127983 */ /* 0x001f280000300a00 */
[----:B------:R-:W4:Y:S04]  /*170f0*/  LDL.LU.64 R16, [R1+0x968] ;  /* 0x0009680001107983 */ /* 0x000f280000300a00 */
[----:B------:R-:W3:Y:S04]  /*17100*/  LDL.LU R4, [R1+0x148] ;  /* 0x0001480001047983 */ /* 0x000ee80000300800 */
[----:B------:R-:W3:Y:S01]  /*17110*/  LDL.LU R5, [R1+0x14c] ;  /* 0x00014c0001057983 */ /* 0x000ee20000300800 */
[----:B----4-:R-:W-:-:S15]  /*17120*/  HMMA.16816.F32 R16, R8, R6, R16 ;  /* 0x000000060810723c */ /* 0x010fde0000001810 */
[----:B------:R-:W-:-:S08]  /*17130*/  NOP ;  /* 0x0000000000007918 */ /* 0x000fd00000000000 */
[----:B------:R-:W-:Y:S04]  /*17140*/  STL.64 [R1+0xb0], R16 ;  /* 0x0000b01001007387 */ /* 0x000fe80000100a00 */
[----:B------:R0:W-:Y:S04]  /*17150*/  STL.64 [R1+0xb8], R18 ;  /* 0x0000b81201007387 */ /* 0x0001e80000100a00 */
[----:B0-----:R-:W4:Y:S04]  /*17160*/  LDL.LU.64 R18, [R1+0x960] ;  /* 0x0009600001127983 */ /* 0x001f280000300a00 */
[----:B------:R-:W2:Y:S04]  /*17170*/  LDL.LU.64 R16, [R1+0x958] ;  /* 0x0009580001107983 */ /* 0x000ea80000300a00 */
[----:B------:R-:W3:Y:S04]  /*17180*/  LDL.LU R6, [R1+0x790] ;  /* 0x0007900001067983 */ /* 0x000ee80000300800 */
[----:B------:R-:W3:Y:S01]  /*17190*/  LDL.LU R7, [R1+0x78c] ;  /* 0x00078c0001077983 */ /* 0x000ee20000300800 */
[----:B--2---:R-:W-:-:S15]  /*171a0*/  HMMA.16816.F32 R24, R8, R16, R24 ;  /* 0x000000100818723c */ /* 0x004fde0000001818 */
[----:B------:R-:W-:-:S08]  /*171b0*/  NOP ;  /* 0x0000000000007918 */ /* 0x000fd00000000000 */
[----:B------:R-:W-:Y:S04]  /*171c0*/  STL.64 [R1+0x90], R24 ;  /* 0x0000901801007387 */ /* 0x000fe80000100a00 */
[----:B------:R0:W-:Y:S04]  /*171d0*/  STL.64 [R1+0x98], R26 ;  /* 0x0000981a01007387 */ /* 0x0001e80000100a00 */
[----:B0-----:R-:W4:Y:S04]  /*171e0*/  LDL.LU.64 R26, [R1+0x950] ;  /* 0x00095000011a7983 */ /* 0x001f280000300a00 */
[----:B------:R-:W4:Y:S02]  /*171f0*/  LDL.LU.64 R24, [R1+0x948] ;  /* 0x0009480001187983 */ /* 0x000f240000300a00 */
[----:B----4-:R-:W-:Y:S02]  /*17200*/  HMMA.16816.F32 R16, R8, R18, R24 ;  /* 0x000000120810723c */ /* 0x010fe40000001818 */
[----:B------:R-:W2:Y:S04]  /*17210*/  LDL.LU.64 R26, [R1+0x940] ;  /* 0x00094000011a7983 */ /* 0x000ea80000300a00 */
[----:B------:R-:W2:-:S15]  /*17220*/  LDL.LU.64 R24, [R1+0x938] ;  /* 0x0009380001187983 */ /* 0x000e9e0000300a00 */
[----:B------:R-:W-:-:S02]  /*17230*/  NOP ;  /* 0x0000000000007918 */ /* 0x000fc40000000000 */
[----:B------:R0:W-:Y:S04]  /*17240*/  STL.64 [R1+0x70], R16 ;  /* 0x0000701001007387 */ /* 0x0001e80000100a00 */
[----:B------:R1:W-:Y:S04]  /*17250*/  STL.64 [R1+0x78], R18 ;  /* 0x0000781201007387 */ /* 0x0003e80000100a00 */
[----:B0-----:R-:W4:Y:S04]  /*17260*/  LDL.LU R16, [R1] ;  /* 0x0000000001107983 */ /* 0x001f280000300800 */
[----:B------:R-:W4:Y:S04]  /*17270*/  LDL.LU R17, [R1+0x4] ;  /* 0x0000040001117983 */ /* 0x000f280000300800 */
[----:B-1----:R-:W4:Y:S04]  /*17280*/  LDL.LU R18, [R1+0x8] ;  /* 0x0000080001127983 */ /* 0x002f280000300800 */
[----:B------:R-:W4:Y:S01]  /*17290*/  LDL.LU R19, [R1+0xc] ;  /* 0x00000c0001137983 */ /* 0x000f220000300800 */
[----:B--2---:R-:W-:-:S15]  /*172a0*/  HMMA.16816.F32 R24, R8, R20, R24 ;  /* 0x000000140818723c */ /* 0x004fde0000001818 */
[----:B------:R-:W-:-:S08]  /*172b0*/  NOP ;  /* 0x0000000000007918 */ /* 0x000fd00000000000 */
[----:B------:R-:W-:Y:S04]  /*172c0*/  STL.64 [R1+0x50], R24 ;  /* 0x0000501801007387 */ /* 0x000fe80000100a00 */
[----:B------:R0:W-:Y:S04]  /*172d0*/  STL.64 [R1+0x58], R26 ;  /* 0x0000581a01007387 */ /* 0x0001e80000100a00 */
[----:B0-----:R-:W2:Y:S04]  /*172e0*/  LDL.LU.64 R26, [R1+0x930] ;  /* 0x00093000011a7983 */ /* 0x001ea80000300a00 */
[----:B------:R-:W2:Y:S04]  /*172f0*/  LDL.LU.64 R24, [R1+0x928] ;  /* 0x0009280001187983 */ /* 0x000ea80000300a00 */
[----:B------:R-:W3:Y:S01]  /*17300*/  LDL.LU R21, [R1+0x77c] ;  /* 0x00077c0001157983 */ /* 0x000ee20000300800 */
[----:B----4-:R-:W-:Y:S01]  /*17310*/  HMMA.16816.F32 R16, R8, R22, R16 ;  /* 0x000000160810723c */ /* 0x010fe20000001810 */
[----:B-----5:R-:W-:-:S15]  /*17320*/  IMAD R15, R0, 0x100, R15 ;  /* 0x00000100000f7824 */ /* 0x020fde00078e020f */
[----:B------:R-:W-:-:S07]  /*17330*/  NOP ;  /* 0x0000000000007918 */ /* 0x000fce0000000000 */
[----:B------:R0:W-:Y:S01]  /*17340*/  STL.64 [R1+0x30], R16 ;  /* 0x0000301001007387 */ /* 0x0001e20000100a00 */
[----:B------:R-:W-:-:S03]  /*17350*/  IMAD.MOV.U32 R23, RZ, RZ, R19 ;  /* 0x000000ffff177224 */ /* 0x000fc600078e0013 */
[----:B------:R1:W-:Y:S04]  /*17360*/  STL [R1+0x38], R18 ;  /* 0x0000381201007387 */ /* 0x0003e80000100800 */
[----:B------:R-:W4:Y:S04]  /*17370*/  LDL.LU R0, [R1+0x7a0] ;  /* 0x0007a00001007983 */ /* 0x000f280000300800 */
[----:B0-----:R-:W5:Y:S04]  /*17380*/  LDL.LU R17, [R1+0x7a8] ;  /* 0x0007a80001117983 */ /* 0x001f680000300800 */
[----:B------:R-:W5:Y:S04]  /*17390*/  LDL.LU R19, [R1+0x7a4] ;  /* 0x0007a40001137983 */ /* 0x000f680000300800 */
[----:B------:R-:W4:Y:S01]  /*173a0*/  LDL.LU R20, [R1+0x188] ;  /* 0x0001880001147983 */ /* 0x000f220000300800 */
[----:B---3--:R-:W-:-:S03]  /*173b0*/  IMAD R12, R12, 0x100, R21 ;  /* 0x000001000c0c7824 */ /* 0x008fc600078e0215 */
[----:B------:R-:W4:Y:S01]  /*173c0*/  LDL.LU R21, [R1+0x18c] ;  /* 0x00018c0001157983 */ /* 0x000f220000300800 */
[----:B------:R-:W-:Y:S01]  /*173d0*/  IMAD R14, R14, 0x100, R6 ;  /* 0x000001000e0e7824 */ /* 0x000fe200078e0206 */
[----:B-1----:R-:W-:Y:S01]  /*173e0*/  F2FP.F16.E4M3.UNPACK_B R18, R4.H1 ;  /* 0x00000004ff12723e */ /* 0x002fe200030006ff */
[----:B------:R-:W-:Y:S01]  /*173f0*/  IMAD R13, R13, 0x100, R7 ;  /* 0x000001000d0d7824 */ /* 0x000fe200078e0207 */
[----:B------:R-:W-:Y:S02]  /*17400*/  F2FP.F16.E4M3.UNPACK_B R16, R5.H1 ;  /* 0x00000005ff10723e */ /* 0x000fe400030006ff */
[C---:B--2---:R-:W-:Y:S01]  /*17410*/  HMMA.16816.F32 R4, R8.reuse, R28, R24 ;  /* 0x0000001c0804723c */ /* 0x044fe20000001818 */
[----:B------:R-:W-:Y:S04]  /*17420*/  STL [R1+0x910], R23 ;  /* 0x0009101701007387 */ /* 0x000fe80000100800 */
[----:B----4-:R0:W-:Y:S04]  /*17430*/  STL.64 [R1+0x908], R20 ;  /* 0x0009081401007387 */ /* 0x0101e80000100a00 */
[----:B------:R-:W-:Y:S04]  /*17440*/  STL [R1+0x20], R18 ;  /* 0x0000201201007387 */ /* 0x000fe80000100800 */
[----:B0-----:R-:W2:Y:S04]  /*17450*/  LDL.LU R20, [R1+0x40] ;  /* 0x0000400001147983 */ /* 0x001ea80000300800 */
[----:B------:R-:W-:Y:S06]  /*17460*/  STL [R1+0x24], R16 ;  /* 0x0000241001007387 */ /* 0x000fec0000100800 */
[----:B------:R-:W-:Y:S04]  /*17470*/  STL.64 [R1], R4 ;  /* 0x0000000401007387 */ /* 0x000fe80000100a00 */
[----:B------:R-:W-:Y:S04]  /*17480*/  STL.64 [R1+0x8], R6 ;  /* 0x0000080601007387 */ /* 0x000fe80000100a00 */
[----:B------:R-:W2:Y:S04]  /*17490*/  LDL.LU R21, [R1+0x44] ;  /* 0x0000440001157983 */ /* 0x000ea80000300800 */
[----:B------:R-:W3:Y:S04]  /*174a0*/  LDL.LU R22, [R1+0x48] ;  /* 0x0000480001167983 */ /* 0x000ee80000300800 */
[----:B------:R-:W3:Y:S04]  /*174b0*/  LDL.LU R23, [R1+0x4c] ;  /* 0x00004c0001177983 */ /* 0x000ee80000300800 */
[----:B---3--:R-:W-:Y:S04]  /*174c0*/  STL.64 [R1+0x920], R22 ;  /* 0x0009201601007387 */ /* 0x008fe80000100a00 */
[----:B--2---:R0:W-:Y:S04]  /*174d0*/  STL.64 [R1+0x918], R20 ;  /* 0x0009181401007387 */ /* 0x0041e80000100a00 */
[----:B0-----:R-:W2:Y:S04]  /*174e0*/  LDL.LU R20, [R1+0x10] ;  /* 0x0000100001147983 */ /* 0x001ea80000300800 */
[----:B------:R-:W2:Y:S04]  /*174f0*/  LDL.LU R21, [R1+0x14] ;  /* 0x0000140001157983 */ /* 0x000ea80000300800 */
[----:B------:R-:W2:Y:S04]  /*17500*/  LDL.LU R22, [R1+0x18] ;  /* 0x0000180001167983 */ /* 0x000ea80000300800 */
[----:B------:R-:W2:Y:S04]  /*17510*/  LDL.LU R23, [R1+0x1c] ;  /* 0x00001c0001177983 */ /* 0x000ea80000300800 */
        /* <DEDUP_REMOVED lines=8> */
[----:B------:R-:W2:Y:S04]  /*175a0*/  LDL.LU R24, [R1+0xa0] ;  /* 0x0000a00001187983 */ /* 0x000ea80000300800 */
        /* <DEDUP_REMOVED lines=9> */
[----:B------:R-:W-:Y:S03]  /*17640*/  HMMA.16816.F32 R8, R8, R2, R20 ;  /* 0x000000020808723c */ /* 0x000fe60000001814 */
[----:B---3--:R-:W-:Y:S04]  /*17650*/  STL.64 [R1+0x900], R26 ;  /* 0x0009001a01007387 */ /* 0x008fe80000100a00 */
[----:B--2---:R0:W-:Y:S04]  /*17660*/  STL.64 [R1+0x8f8], R24 ;  /* 0x0008f81801007387 */ /* 0x0041e80000100a00 */
[----:B0-----:R-:W2:Y:S04]  /*17670*/  LDL.LU R24, [R1+0x60] ;  /* 0x0000600001187983 */ /* 0x001ea80000300800 */
[----:B------:R-:W2:Y:S04]  /*17680*/  LDL.LU R25, [R1+0x64] ;  /* 0x0000640001197983 */ /* 0x000ea80000300800 */
[----:B------:R-:W2:Y:S04]  /*17690*/  LDL.LU R26, [R1+0x68] ;  /* 0x00006800011a7983 */ /* 0x000ea80000300800 */
[----:B------:R-:W2:Y:S04]  /*176a0*/  LDL.LU R27, [R1+0x6c] ;  /* 0x00006c00011b7983 */ /* 0x000ea80000300800 */
[----:B------:R-:W3:Y:S04]  /*176b0*/  LDL.LU.64 R22, [R1+0x920] ;  /* 0x0009200001167983 */ /* 0x000ee80000300a00 */
[----:B------:R-:W3:Y:S04]  /*176c0*/  LDL.LU.64 R20, [R1+0x918] ;  /* 0x0009180001147983 */ /* 0x000ee80000300a00 */
[----:B------:R-:W4:Y:S04]  /*176d0*/  LDL.LU R3, [R1+0x158] ;  /* 0x0001580001037983 */ /* 0x000f280000300800 */
[----:B------:R0:W-:Y:S04]  /*176e0*/  STL.64 [R1+0x848], R10 ;  /* 0x0008480a01007387 */ /* 0x0001e80000100a00 */
[----:B0-----:R-:W5:Y:S04]  /*176f0*/  LDL.LU R10, [R1+0x79c] ;  /* 0x00079c00010a7983 */ /* 0x001f680000300800 */
[----:B------:R-:W5:Y:S04]  /*17700*/  LDL.LU R11, [R1+0x7b0] ;  /* 0x0007b000010b7983 */ /* 0x000f680000300800 */
[----:B------:R0:W-:Y:S04]  /*17710*/  STL.64 [R1+0x840], R8 ;  /* 0x0008400801007387 */ /* 0x0001e80000100a00 */
[----:B0-----:R-:W3:Y:S01]  /*17720*/  LDL.LU.64 R8, [R1+0x20] ;  /* 0x0000200001087983 */ /* 0x001ee20000300a00 */
[----:B------:R-:W-:-:S02]  /*17730*/  F2FP.F16.E4M3.UNPACK_B R12, R12 ;  /* 0x0000000cff0c723e */ /* 0x000fc400020006ff */
[----:B------:R-:W-:Y:S02]  /*17740*/  F2FP.F16.E4M3.UNPACK_B R14, R14 ;  /* 0x0000000eff0e723e */ /* 0x000fe400020006ff */
[----:B------:R-:W-:Y:S02]  /*17750*/  F2FP.F16.E4M3.UNPACK_B R13, R13 ;  /* 0x0000000dff0d723e */ /* 0x000fe400020006ff */
[----:B------:R-:W-:Y:S02]  /*17760*/  F2FP.F16.E4M3.UNPACK_B R15, R15 ;  /* 0x0000000fff0f723e */ /* 0x000fe400020006ff */
[----:B----4-:R-:W-:Y:S02]  /*17770*/  F2FP.F16.E4M3.UNPACK_B R2, R3.H1 ;  /* 0x00000003ff02723e */ /* 0x010fe400030006ff */
[----:B------:R-:W-:-:S07]  /*17780*/  F2FP.F16.E4M3.UNPACK_B R3, R18.H1 ;  /* 0x00000012ff03723e */ /* 0x000fce00030006ff */
[C---:B--2---:R-:W-:Y:S06]  /*17790*/  HMMA.16816.F32 R24, R12.reuse, R2, R24 ;  /* 0x000000020c18723c */ /* 0x044fec0000001818 */
[----:B---3--:R-:W-:-:S15]  /*177a0*/  HMMA.16816.F32 R20, R12, R8, R20 ;  /* 0x000000080c14723c */ /* 0x008fde0000001814 */
[----:B------:R-:W-:-:S08]  /*177b0*/  NOP ;  /* 0x0000000000007918 */ /* 0x000fd00000000000 */
[----:B------:R-:W-:Y:S04]  /*177c0*/  STL.64 [R1+0x10], R20 ;  /* 0x0000101401007387 */ /* 0x000fe80000100a00 */
[----:B------:R0:W-:Y:S04]  /*177d0*/  STL.64 [R1+0x18], R22 ;  /* 0x0000181601007387 */ /* 0x0001e80000100a00 */
[----:B0-----:R-:W2:Y:S04]  /*177e0*/  LDL.LU R23, [R1+0x910] ;  /* 0x0009100001177983 */ /* 0x001ea80000300800 */
[----:B------:R-:W3:Y:S04]  /*177f0*/  LDL.LU.64 R20, [R1+0x908] ;  /* 0x0009080001147983 */ /* 0x000ee80000300a00 */
[----:B------:R-:W-:Y:S04]  /*17800*/  STL.64 [R1+0x110], R24 ;  /* 0x0001101801007387 */ /* 0x000fe80000100a00 */
[----:B------:R0:W-:Y:S04]  /*17810*/  STL.64 [R1+0x118], R26 ;  /* 0x0001181a01007387 */ /* 0x0001e80000100a00 */
[----:B0-----:R-:W4:Y:S04]  /*17820*/  LDL.LU.64 R26, [R1+0x900] ;  /* 0x00090000011a7983 */ /* 0x001f280000300a00 */
[----:B------:R-:W4:Y:S01]  /*17830*/  LDL.LU.64 R24, [R1+0x8f8] ;  /* 0x0008f80001187983 */ /* 0x000f220000300a00 */
[----:B------:R-:W-:-:S02]  /*17840*/  F2FP.F16.E4M3.UNPACK_B R4, R4.H1 ;  /* 0x00000004ff04723e */ /* 0x000fc400030006ff */
[----:B-----5:R-:W-:-:S07]  /*17850*/  F2FP.F16.E4M3.UNPACK_B R5, R5.H1 ;  /* 0x00000005ff05723e */ /* 0x020fce00030006ff */
[----:B----4-:R-:W-:-:S15]  /*17860*/  HMMA.16816.F32 R24, R12, R4, R24 ;  /* 0x000000040c18723c */ /* 0x010fde0000001818 */
[----:B------:R-:W-:-:S08]  /*17870*/  NOP ;  /* 0x0000000000007918 */ /* 0x000fd00000000000 */
[----:B------:R-:W-:Y:S04]  /*17880*/  STL.64 [R1+0x1d0], R24 ;  /* 0x0001d01801007387 */ /* 0x000fe80000100a00 */
[----:B------:R0:W-:Y:S04]  /*17890*/  STL.64 [R1+0x1d8], R26 ;  /* 0x0001d81a01007387 */ /* 0x0001e80000100a00 */
[----:B0-----:R-:W4:Y:S04]  /*178a0*/  LDL.LU.64 R26, [R1+0x8f0] ;  /* 0x0008f000011a7983 */ /* 0x001f280000300a00 */
[----:B------:R-:W4:Y:S01]  /*178b0*/  LDL.LU.64 R24, [R1+0x8e8] ;  /* 0x0008e80001187983 */ /* 0x000f220000300a00 */
[----:B------:R-:W-:-:S02]  /*178c0*/  F2FP.F16.E4M3.UNPACK_B R6, R6.H1 ;  /* 0x00000006ff06723e */ /* 0x000fc400030006ff */
[----:B------:R-:W-:Y:S01]  /*178d0*/  F2FP.F16.E4M3.UNPACK_B R7, R7.H1 ;  /* 0x00000007ff07723e */ /* 0x000fe200030006ff */
[----:B------:R-:W-:Y:S02]  /*178e0*/  IMAD.MOV.U32 R22, RZ, RZ, R8 ;  /* 0x000000ffff167224 */ /* 0x000fe400078e0008 */
[----:B------:R-:W-:Y:S02]  /*178f0*/  IMAD.MOV.U32 R18, RZ, RZ, R9 ;  /* 0x000000ffff127224 */ /* 0x000fe400078e0009 */
[----:B------:R-:W-:Y:S02]  /*17900*/  IMAD R16, R16, 0x100, R10 ;  /* 0x0000010010107824 */ /* 0x000fe400078e020a */
[----:B------:R-:W-:Y:S01]  /*17910*/  IMAD R0, R0, 0x100, R11 ;  /* 0x0000010000007824 */ /* 0x000fe200078e020b */
[----:B------:R-:W-:Y:S04]  /*17920*/  STL.64 [R1+0x888], R6 ;  /* 0x0008880601007387 */ /* 0x000fe80000100a00 */
[----:B------:R-:W-:Y:S01]  /*17930*/  STL.64 [R1+0x880], R4 ;  /* 0x0008800401007387 */ /* 0x000fe20000100a00 */
[----:B----4-:R-:W-:-:S15]  /*17940*/  HMMA.16816.F32 R8, R12, R6, R24 ;  /* 0x000000060c08723c */ /* 0x010fde0000001818 */
[----:B------:R-:W-:-:S08]  /*17950*/  NOP ;  /* 0x0000000000007918 */ /* 0x000fd00000000000 */
[----:B------:R0:W-:Y:S04]  /*17960*/  STL.64 [R1+0x1f0], R8 ;  /* 0x0001f00801007387 */ /* 0x0001e80000100a00 */
[----:B------:R1:W-:Y:S04]  /*17970*/  STL.64 [R1+0x1f8], R10 ;  /* 0x0001f80a01007387 */ /* 0x0003e80000100a00 */
[----:B0-----:R-:W4:Y:S04]  /*17980*/  LDL.LU R8, [R1+0x30] ;  /* 0x0000300001087983 */ /* 0x001f280000300800 */
[----:B------:R-:W4:Y:S04]  /*17990*/  LDL.LU R9, [R1+0x34] ;  /* 0x0000340001097983 */ /* 0x000f280000300800 */
[----:B-1----:R-:W5:Y:S01]  /*179a0*/  LDL.LU R10, [R1+0x38] ;  /* 0x00003800010a7983 */ /* 0x002f620000300800 */
[----:B--2---:R-:W-:-:S05]  /*179b0*/  IMAD.MOV.U32 R11, RZ, RZ, R23 ;  /* 0x000000ffff0b7224 */ /* 0x004fca00078e0017 */
[----:B-----5:R-:W-:Y:S04]  /*179c0*/  STL.64 [R1+0x858], R10 ;  /* 0x0008580a01007387 */ /* 0x020fe80000100a00 */
[----:B----4-:R0:W-:Y:S04]  /*179d0*/  STL.64 [R1+0x850], R8 ;  /* 0x0008500801007387 */ /* 0x0101e80000100a00 */
[----:B0-----:R-:W2:Y:S04]  /*179e0*/  LDL.LU R8, [R1+0x50] ;  /* 0x0000500001087983 */ /* 0x001ea80000300800 */
[----:B------:R-:W2:Y:S04]  /*179f0*/  LDL.LU R9, [R1+0x54] ;  /* 0x0000540001097983 */ /* 0x000ea80000300800 */
[----:B------:R-:W4:Y:S04]  /*17a00*/  LDL.LU R10, [R1+0x58] ;  /* 0x00005800010a7983 */ /* 0x000f280000300800 */
[----:B------:R-:W4:Y:S04]  /*17a10*/  LDL.LU R11, [R1+0x5c] ;  /* 0x00005c00010b7983 */ /* 0x000f280000300800 */
[----:B------:R-:W5:Y:S04]  /*17a20*/  LDL.LU R4, [R1+0xb0] ;  /* 0x0000b00001047983 */ /* 0x000f680000300800 */
[----:B------:R-:W5:Y:S04]  /*17a30*/  LDL.LU R5, [R1+0xb4] ;  /* 0x0000b40001057983 */ /* 0x000f680000300800 */
[----:B------:R-:W3:Y:S04]  /*17a40*/  LDL.LU R6, [R1+0xb8] ;  /* 0x0000b80001067983 */ /* 0x000ee80000300800 */
[----:B------:R-:W3:Y:S04]  /*17a50*/  LDL.LU R7, [R1+0xbc] ;  /* 0x0000bc0001077983 */ /* 0x000ee80000300800 */
[----:B---3--:R0:W-:Y:S04]  /*17a60*/  STL.64 [R1+0x898], R6 ;  /* 0x0008980601007387 */ /* 0x0081e80000100a00 */
[----:B-----5:R1:W-:Y:S01]  /*17a70*/  STL.64 [R1+0x890], R4 ;  /* 0x0008900401007387 */ /* 0x0203e20000100a00 */
[----:B0-----:R-:W-:-:S02]  /*17a80*/  IMAD.MOV.U32 R6, RZ, RZ, R22 ;  /* 0x000000ffff067224 */ /* 0x001fc400078e0016 */
[----:B------:R-:W-:-:S05]  /*17a90*/  IMAD.MOV.U32 R7, RZ, RZ, R18 ;  /* 0x000000ffff077224 */ /* 0x000fca00078e0012 */
[----:B------:R0:W-:Y:S04]  /*17aa0*/  STL.64 [R1+0x8b0], R6 ;  /* 0x0008b00601007387 */ /* 0x0001e80000100a00 */
[----:B-1----:R-:W3:Y:S04]  /*17ab0*/  LDL.LU R4, [R1+0xe0] ;  /* 0x0000e00001047983 */ /* 0x002ee80000300800 */
[----:B------:R-:W3:Y:S04]  /*17ac0*/  LDL.LU R5, [R1+0xe4] ;  /* 0x0000e40001057983 */ /* 0x000ee80000300800 */
[----:B0-----:R-:W5:Y:S04]  /*17ad0*/  LDL.LU R6, [R1+0xe8] ;  /* 0x0000e80001067983 */ /* 0x001f680000300800 */
[----:B------:R-:W5:Y:S04]  /*17ae0*/  LDL.LU R7, [R1+0xec] ;  /* 0x0000ec0001077983 */ /* 0x000f680000300800 */
[----:B-----5:R-:W-:Y:S04]  /*17af0*/  STL.64 [R1+0x8c0], R6 ;  /* 0x0008c00601007387 */ /* 0x020fe80000100a00 */
[----:B---3--:R0:W-:Y:S04]  /*17b00*/  STL.64 [R1+0x8b8], R4 ;  /* 0x0008b80401007387 */ /* 0x0081e80000100a00 */
[----:B0-----:R-:W3:Y:S04]  /*17b10*/  LDL.LU R4, [R1+0xf0] ;  /* 0x0000f00001047983 */ /* 0x001ee80000300800 */
[----:B------:R-:W3:Y:S04]  /*17b20*/  LDL.LU R5, [R1+0xf4] ;  /* 0x0000f40001057983 */ /* 0x000ee80000300800 */
[----:B------:R-:W5:Y:S04]  /*17b30*/  LDL.LU R6, [R1+0xf8] ;  /* 0x0000f80001067983 */ /* 0x000f680000300800 */
[----:B------:R-:W5:Y:S04]  /*17b40*/  LDL.LU R7, [R1+0xfc] ;  /* 0x0000fc0001077983 */ /* 0x000f680000300800 */
[----:B------:R-:W2:Y:S04]  /*17b50*/  LDL.LU R22, [R1+0x198] ;  /* 0x0001980001167983 */ /* 0x000ea80000300800 */
[----:B------:R-:W2:Y:S04]  /*17b60*/  LDL.LU R23, [R1+0x19c] ;  /* 0x00019c0001177983 */ /* 0x000ea80000300800 */
[----:B------:R-:W2:Y:S04]  /*17b70*/  LDL.LU R25, [R1+0x1b8] ;  /* 0x0001b80001197983 */ /* 0x000ea80000300800 */
[----:B------:R-:W2:Y:S04]  /*17b80*/  LDL.LU R26, [R1+0x1bc] ;  /* 0x0001bc00011a7983 */ /* 0x000ea80000300800 */
[----:B------:R-:W2:Y:S04]  /*17b90*/  LDL.LU R27, [R1+0x1a8] ;  /* 0x0001a800011b7983 */ /* 0x000ea80000300800 */
[----:B------:R-:W4:Y:S01]  /*17ba0*/  LDL.LU R18, [R1+0x1ac] ;  /* 0x0001ac0001127983 */ /* 0x000f220000300800 */
[----:B------:R-:W-:-:S02]  /*17bb0*/  IMAD R19, R19, 0x100, R29 ;  /* 0x0000010013137824 */ /* 0x000fc400078e021d */
[----:B------:R-:W-:Y:S01]  /*17bc0*/  IMAD R17, R17, 0x100, R28 ;  /* 0x0000010011117824 */ /* 0x000fe200078e021c */
[----:B------:R-:W-:Y:S01]  /*17bd0*/  F2FP.F16.E4M3.UNPACK_B R20, R20.H1 ;  /* 0x00000014ff14723e */ /* 0x000fe200030006ff */
[----:B------:R-:W0:Y:S01]  /*17be0*/  LDC R28, c[0x0][0x238] ;  /* 0x00008e00ff1c7b82 */ /* 0x000e220000000800 */
[----:B----4-:R-:W-:Y:S04]  /*17bf0*/  STL.64 [R1+0x8e0], R18 ;  /* 0x0008e01201007387 */ /* 0x010fe80000100a00 */
[----:B------:R1:W-:Y:S04]  /*17c00*/  STL.64 [R1+0x8d8], R16 ;  /* 0x0008d81001007387 */ /* 0x0003e80000100a00 */
[----:B-1----:R-:W4:Y:S04]  /*17c10*/  LDL.LU R16, [R1+0xd0] ;  /* 0x0000d00001107983 */ /* 0x002f280000300800 */
[----:B------:R-:W4:Y:S04]  /*17c20*/  LDL.LU R17, [R1+0xd4] ;  /* 0x0000d40001117983 */ /* 0x000f280000300800 */
[----:B------:R-:W4:Y:S04]  /*17c30*/  LDL.LU R18, [R1+0xd8] ;  /* 0x0000d80001127983 */ /* 0x000f280000300800 */
[----:B------:R-:W4:Y:S04]  /*17c40*/  LDL.LU R19, [R1+0xdc] ;  /* 0x0000dc0001137983 */ /* 0x000f280000300800 */
[----:B-----5:R-:W-:Y:S04]  /*17c50*/  STL.64 [R1+0x8d0], R6 ;  /* 0x0008d00601007387 */ /* 0x020fe80000100a00 */
[----:B---3--:R1:W-:Y:S04]  /*17c60*/  STL.64 [R1+0x8c8], R4 ;  /* 0x0008c80401007387 */ /* 0x0083e80000100a00 */
[----:B-1----:R-:W3:Y:S04]  /*17c70*/  LDL.LU R4, [R1+0x100] ;  /* 0x0001000001047983 */ /* 0x002ee80000300800 */
[----:B------:R-:W3:Y:S04]  /*17c80*/  LDL.LU R5, [R1+0x104] ;  /* 0x0001040001057983 */ /* 0x000ee80000300800 */
[----:B------:R-:W3:Y:S04]  /*17c90*/  LDL.LU R6, [R1+0x108] ;  /* 0x0001080001067983 */ /* 0x000ee80000300800 */
[----:B------:R-:W3:Y:S04]  /*17ca0*/  LDL.LU R7, [R1+0x10c] ;  /* 0x00010c0001077983 */ /* 0x000ee80000300800 */
[----:B------:R-:W-:Y:S04]  /*17cb0*/  STL.64 [R1+0x868], R10 ;  /* 0x0008680a01007387 */ /* 0x000fe80000100a00 */
[----:B--2---:R1:W-:Y:S04]  /*17cc0*/  STL.64 [R1+0x860], R8 ;  /* 0x0008600801007387 */ /* 0x0043e80000100a00 */
[----:B-1----:R-:W2:Y:S04]  /*17cd0*/  LDL.LU R8, [R1+0x70] ;  /* 0x0000700001087983 */ /* 0x002ea80000300800 */
[----:B------:R-:W2:Y:S04]  /*17ce0*/  LDL.LU R9, [R1+0x74] ;  /* 0x0000740001097983 */ /* 0x000ea80000300800 */
[----:B------:R-:W5:Y:S04]  /*17cf0*/  LDL.LU R10, [R1+0x78] ;  /* 0x00007800010a7983 */ /* 0x000f680000300800 */
[----:B------:R-:W5:Y:S01]  /*17d00*/  LDL.LU R11, [R1+0x7c] ;  /* 0x00007c00010b7983 */ /* 0x000f620000300800 */
[----:B------:R-:W-:-:S02]  /*17d10*/  F2FP.F16.E4M3.UNPACK_B R21, R21.H1 ;  /* 0x00000015ff15723e */ /* 0x000fc400030006ff */
[----:B------:R-:W-:Y:S02]  /*17d20*/  F2FP.F16.E4M3.UNPACK_B R22, R22.H1 ;  /* 0x00000016ff16723e */ /* 0x000fe400030006ff */
[----:B------:R-:W-:Y:S01]  /*17d30*/  F2FP.F16.E4M3.UNPACK_B R23, R23.H1 ;  /* 0x00000017ff17723e */ /* 0x000fe200030006ff */
[----:B-----5:R-:W-:Y:S04]  /*17d40*/  STL.64 [R1+0x878], R10 ;  /* 0x0008780a01007387 */ /* 0x020fe80000100a00 */
[----:B--2---:R1:W-:Y:S04]  /*17d50*/  STL.64 [R1+0x870], R8 ;  /* 0x0008700801007387 */ /* 0x0043e80000100a00 */
[----:B-1----:R-:W2:Y:S04]  /*17d60*/  LDL.LU R8, [R1+0x90] ;  /* 0x0000900001087983 */ /* 0x002ea80000300800 */
[----:B------:R-:W2:Y:S04]  /*17d70*/  LDL.LU R9, [R1+0x94] ;  /* 0x0000940001097983 */ /* 0x000ea80000300800 */
[----:B------:R-:W5:Y:S04]  /*17d80*/  LDL.LU R10, [R1+0x98] ;  /* 0x00009800010a7983 */ /* 0x000f680000300800 */
[----:B------:R-:W5:Y:S01]  /*17d90*/  LDL.LU R11, [R1+0x9c] ;  /* 0x00009c00010b7983 */ /* 0x000f620000300800 */
[C---:B----4-:R-:W-:Y:S06]  /*17da0*/  HMMA.16816.F32 R16, R12.reuse, R20, R16 ;  /* 0x000000140c10723c */ /* 0x050fec0000001810 */
[----:B---3--:R-:W-:Y:S01]  /*17db0*/  HMMA.16816.F32 R4, R12, R22, R4 ;  /* 0x000000160c04723c */ /* 0x008fe20000001804 */
[----:B-----5:R-:W-:Y:S04]  /*17dc0*/  STL.64 [R1+0x8a8], R10 ;  /* 0x0008a80a01007387 */ /* 0x020fe80000100a00 */
[----:B--2---:R1:W-:Y:S04]  /*17dd0*/  STL.64 [R1+0x8a0], R8 ;  /* 0x0008a00801007387 */ /* 0x0043e80000100a00 */
[----:B-1----:R-:W2:Y:S04]  /*17de0*/  LDL.LU R8, [R1+0xc0] ;  /* 0x0000c00001087983 */ /* 0x002ea80000300800 */
[----:B------:R-:W2:Y:S04]  /*17df0*/  LDL.LU R9, [R1+0xc4] ;  /* 0x0000c40001097983 */ /* 0x000ea80000300800 */
[----:B------:R-:W2:Y:S04]  /*17e00*/  LDL.LU R10, [R1+0xc8] ;  /* 0x0000c800010a7983 */ /* 0x000ea80000300800 */
[----:B------:R-:W2:Y:S04]  /*17e10*/  LDL.LU R11, [R1+0xcc] ;  /* 0x0000cc00010b7983 */ /* 0x000ea80000300800 */
[----:B------:R-:W-:Y:S04]  /*17e20*/  STL.64 [R1+0x200], R16 ;  /* 0x0002001001007387 */ /* 0x000fe80000100a00 */
[----:B------:R1:W-:Y:S04]  /*17e30*/  STL.64 [R1+0x208], R18 ;  /* 0x0002081201007387 */ /* 0x0003e80000100a00 */
[----:B-1----:R-:W3:Y:S04]  /*17e40*/  LDL.LU.64 R18, [R1+0x8e0] ;  /* 0x0008e00001127983 */ /* 0x002ee80000300a00 */
[----:B------:R-:W4:Y:S04]  /*17e50*/  LDL.LU.64 R16, [R1+0x8d8] ;  /* 0x0008d80001107983 */ /* 0x000f280000300a00 */
[----:B------:R-:W5:Y:S04]  /*17e60*/  LDL.LU R29, [R1+0x3a4] ;  /* 0x0003a400011d7983 */ /* 0x000f680000300800 */
[----:B------:R-:W-:Y:S04]  /*17e70*/  STL.64 [R1+0x100], R4 ;  /* 0x0001000401007387 */ /* 0x000fe80000100a00 */
[----:B------:R1:W-:Y:S04]  /*17e80*/  STL.64 [R1+0x108], R6 ;  /* 0x0001080601007387 */ /* 0x0003e80000100a00 */
[----:B-1----:R-:W2:Y:S04]  /*17e90*/  LDL.LU.64 R6, [R1+0x8d0] ;  /* 0x0008d00001067983 */ /* 0x002ea80000300a00 */
[----:B------:R-:W2:Y:S01]  /*17ea0*/  LDL.LU.64 R4, [R1+0x8c8] ;  /* 0x0008c80001047983 */ /* 0x000ea20000300a00 */
[----:B------:R-:W-:-:S02]  /*17eb0*/  F2FP.F16.E4M3.UNPACK_B R24, R25.H1 ;  /* 0x00000019ff18723e */ /* 0x000fc400030006ff */
[----:B------:R-:W-:-:S07]  /*17ec0*/  F2FP.F16.E4M3.UNPACK_B R25, R26.H1 ;  /* 0x0000001aff19723e */ /* 0x000fce00030006ff */
[----:B--2---:R-:W-:-:S15]  /*17ed0*/  HMMA.16816.F32 R4, R12, R24, R4 ;  /* 0x000000180c04723c */ /* 0x004fde0000001804 */
[----:B------:R-:W-:-:S08]  /*17ee0*/  NOP ;  /* 0x0000000000007918 */ /* 0x000fd00000000000 */
[----:B------:R-:W-:Y:S04]  /*17ef0*/  STL.64 [R1+0xf0], R4 ;  /* 0x0000f00401007387 */ /* 0x000fe80000100a00 */
[----:B------:R1:W-:Y:S04]  /*17f00*/  STL.64 [R1+0xf8], R6 ;  /* 0x0000f80601007387 */ /* 0x0003e80000100a00 */
[----:B-1----:R-:W2:Y:S04]  /*17f10*/  LDL.LU.64 R6, [R1+0x8c0] ;  /* 0x0008c00001067983 */ /* 0x002ea80000300a00 */
[----:B------:R-:W2:Y:S01]  /*17f20*/  LDL.LU.64 R4, [R1+0x8b8] ;  /* 0x0008b80001047983 */ /* 0x000ea20000300a00 */
[----:B------:R-:W-:-:S02]  /*17f30*/  F2FP.F16.E4M3.UNPACK_B R26, R27.H1 ;  /* 0x0000001bff1a723e */ /* 0x000fc400030006ff */
[----:B---3--:R-:W-:Y:S02]  /*17f40*/  F2FP.F16.E4M3.UNPACK_B R27, R18.H1 ;  /* 0x00000012ff1b723e */ /* 0x008fe400030006ff */
[----:B----4-:R-:W-:-:S05]  /*17f50*/  F2FP.F16.E4M3.UNPACK_B R16, R16 ;  /* 0x00000010ff10723e */ /* 0x010fca00020006ff */
[----:B--2---:R-:W-:Y:S01]  /*17f60*/  HMMA.16816.F32 R12, R12, R26, R4 ;  /* 0x0000001a0c0c723c */ /* 0x004fe20000001804 */
[----:B------:R-:W2:Y:S01]  /*17f70*/  LDL.LU.64 R6, [R1+0x8b0] ;  /* 0x0008b00001067983 */ /* 0x000ea20000300a00 */
[----:B------:R-:W-:Y:S02]  /*17f80*/  F2FP.F16.E4M3.UNPACK_B R18, R0 ;  /* 0x00000000ff12723e */ /* 0x000fe400020006ff */
[----:B------:R-:W-:Y:S02]  /*17f90*/  F2FP.F16.E4M3.UNPACK_B R17, R17 ;  /* 0x00000011ff11723e */ /* 0x000fe400020006ff */
[----:B------:R-:W-:-:S15]  /*17fa0*/  F2FP.F16.E4M3.UNPACK_B R19, R19 ;  /* 0x00000013ff13723e */ /* 0x000fde00020006ff */
[----:B------:R-:W-:-:S02]  /*17fb0*/  NOP ;  /* 0x0000000000007918 */ /* 0x000fc40000000000 */
[----:B------:R1:W-:Y:S04]  /*17fc0*/  STL.64 [R1+0xd0], R12 ;  /* 0x0000d00c01007387 */ /* 0x0003e80000100a00 */
[----:B------:R3:W-:Y:S04]  /*17fd0*/  STL.64 [R1+0xd8], R14 ;  /* 0x0000d80e01007387 */ /* 0x0007e80000100a00 */
[----:B-1----:R-:W4:Y:S04]  /*17fe0*/  LDL.LU R12, [R1+0x38c] ;  /* 0x00038c00010c7983 */ /* 0x002f280000300800 */
[----:B------:R-:W5:Y:S04]  /*17ff0*/  LDL.LU R13, [R1+0x394] ;  /* 0x00039400010d7983 */ /* 0x000f680000300800 */
[----:B---3--:R-:W3:Y:S04]  /*18000*/  LDL.LU R14, [R1+0x39c] ;  /* 0x00039c00010e7983 */ /* 0x008ee80000300800 */
[----:B------:R-:W3:Y:S01]  /*18010*/  LDL.LU R15, [R1+0x378] ;  /* 0x00037800010f7983 */ /* 0x000ee20000300800 */
[----:B--2---:R-:W-:Y:S03]  /*18020*/  HMMA.16816.F32 R4, R16, R6, R8 ;  /* 0x000000061004723c */ /* 0x004fe60000001808 */
[----:B------:R-:W2:Y:S04]  /*18030*/  LDL.LU.64 R10, [R1+0x8a8] ;  /* 0x0008a800010a7983 */ /* 0x000ea80000300a00 */
[----:B------:R-:W2:-:S15]  /*18040*/  LDL.LU.64 R8, [R1+0x8a0] ;  /* 0x0008a00001087983 */ /* 0x000e9e0000300a00 */
[----:B------:R-:W-:-:S01]  /*18050*/  NOP ;  /* 0x0000000000007918 */ /* 0x000fc20000000000 */
[----:B------:R-:W-:Y:S04]  /*18060*/  STL.64 [R1+0xa0], R4 ;  /* 0x0000a00401007387 */ /* 0x000fe80000100a00 */
[----:B------:R1:W-:Y:S04]  /*18070*/  STL.64 [R1+0xa8], R6 ;  /* 0x0000a80601007387 */ /* 0x0003e80000100a00 */
[----:B-1----:R-:W4:Y:S04]  /*18080*/  LDL.LU.64 R6, [R1+0x898] ;  /* 0x0008980001067983 */ /* 0x002f280000300a00 */
[----:B------:R-:W4:Y:S02]  /*18090*/  LDL.LU.64 R4, [R1+0x890] ;  /* 0x0008900001047983 */ /* 0x000f240000300a00 */
[----:B----4-:R-:W-:-:S15]  /*180a0*/  HMMA.16816.F32 R4, R16, R2, R4 ;  /* 0x000000021004723c */ /* 0x010fde0000001804 */
[----:B------:R-:W-:-:S08]  /*180b0*/  NOP ;  /* 0x0000000000007918 */ /* 0x000fd00000000000 */
[----:B------:R-:W-:Y:S04]  /*180c0*/  STL.64 [R1+0x1e0], R4 ;  /* 0x0001e00401007387 */ /* 0x000fe80000100a00 */
[----:B------:R1:W-:Y:S04]  /*180d0*/  STL.64 [R1+0x1e8], R6 ;  /* 0x0001e80601007387 */ /* 0x0003e80000100a00 */
[----:B-1----:R-:W4:Y:S04]  /*180e0*/  LDL.LU.64 R6, [R1+0x888] ;  /* 0x0008880001067983 */ /* 0x002f280000300a00 */
[----:B------:R-:W2:Y:S04]  /*180f0*/  LDL.LU.64 R4, [R1+0x880] ;  /* 0x0008800001047983 */ /* 0x000ea80000300a00 */
[----:B------:R-:W5:Y:S04]  /*18100*/  LDL.LU R2, [R1+0x770] ;  /* 0x0007700001027983 */ /* 0x000f680000300800 */
[----:B------:R-:W3:Y:S01]  /*18110*/  LDL.LU R3, [R1+0x384] ;  /* 0x0003840001037983 */ /* 0x000ee20000300800 */
[----:B--2---:R-:W-:-:S15]  /*18120*/  HMMA.16816.F32 R8, R16, R4, R8 ;  /* 0x000000041008723c */ /* 0x004fde0000001808 */
[----:B------:R-:W-:-:S08]  /*18130*/  NOP ;  /* 0x0000000000007918 */ /* 0x000fd00000000000 */
[----:B------:R-:W-:Y:S04]  /*18140*/  STL.64 [R1+0x130], R8 ;  /* 0x0001300801007387 */ /* 0x000fe80000100a00 */
[----:B------:R1:W-:Y:S04]  /*18150*/  STL.64 [R1+0x138], R10 ;  /* 0x0001380a01007387 */ /* 0x0003e80000100a00 */
[----:B-1----:R-:W4:Y:S04]  /*18160*/  LDL.LU.64 R10, [R1+0x878] ;  /* 0x00087800010a7983 */ /* 0x002f280000300a00 */
[----:B------:R-:W4:Y:S04]  /*18170*/  LDL.LU.64 R8, [R1+0x870] ;  /* 0x0008700001087983 */ /* 0x000f280000300a00 */
[----:B------:R-:W2:Y:S04]  /*18180*/  LDL.LU R4, [R1+0x374] ;  /* 0x0003740001047983 */ /* 0x000ea80000300800 */
[----:B------:R-:W5:Y:S01]  /*18190*/  LDL.LU R5, [R1+0x774] ;  /* 0x0007740001057983 */ /* 0x000f620000300800 */
[----:B----4-:R-:W-:-:S15]  /*181a0*/  HMMA.16816.F32 R8, R16, R6, R8 ;  /* 0x000000061008723c */ /* 0x010fde0000001808 */
[----:B------:R-:W-:-:S08]  /*181b0*/  NOP ;  /* 0x0000000000007918 */ /* 0x000fd00000000000 */
[----:B------:R-:W-:Y:S04]  /*181c0*/  STL.64 [R1+0xc0], R8 ;  /* 0x0000c00801007387 */ /* 0x000fe80000100a00 */
[----:B------:R1:W-:Y:S04]  /*181d0*/  STL.64 [R1+0xc8], R10 ;  /* 0x0000c80a01007387 */ /* 0x0003e80000100a00 */
[----:B-1----:R-:W4:Y:S04]  /*181e0*/  LDL.LU.64 R10, [R1+0x868] ;  /* 0x00086800010a7983 */ /* 0x002f280000300a00 */
[----:B------:R-:W4:Y:S04]  /*181f0*/  LDL.LU.64 R8, [R1+0x860] ;  /* 0x0008600001087983 */ /* 0x000f280000300a00 */
[----:B------:R-:W3:Y:S04]  /*18200*/  LDL.LU R6, [R1+0x1c4] ;  /* 0x0001c40001067983 */ /* 0x000ee80000300800 */
[----:B------:R-:W5:Y:S01]  /*18210*/  LDL.LU R7, [R1+0x1c0] ;  /* 0x0001c00001077983 */ /* 0x000f620000300800 */
[----:B----4-:R-:W-:-:S15]  /*18220*/  HMMA.16816.F32 R8, R16, R20, R8 ;  /* 0x000000141008723c */ /* 0x010fde0000001808 */
[----:B------:R-:W-:-:S08]  /*18230*/  NOP ;  /* 0x0000000000007918 */ /* 0x000fd00000000000 */
[----:B------:R-:W-:Y:S04]  /*18240*/  STL.64 [R1+0x80], R8 ;  /* 0x0000800801007387 */ /* 0x000fe80000100a00 */
[----:B------:R1:W-:Y:S04]  /*18250*/  STL.64 [R1+0x88], R10 ;  /* 0x0000880a01007387 */ /* 0x0003e80000100a00 */
[----:B-1----:R-:W4:Y:S04]  /*18260*/  LDL.LU.64 R10, [R1+0x858] ;  /* 0x00085800010a7983 */ /* 0x002f280000300a00 */
[----:B------:R-:W4:Y:S02]  /*18270*/  LDL.LU.64 R8, [R1+0x850] ;  /* 0x0008500001087983 */ /* 0x000f240000300a00 */
[----:B----4-:R-:W-:Y:S02]  /*18280*/  HMMA.16816.F32 R20, R16, R22, R8 ;  /* 0x000000161014723c */ /* 0x010fe40000001808 */
[----:B------:R-:W4:Y:S04]  /*18290*/  LDL.LU.64 R10, [R1+0x848] ;  /* 0x00084800010a7983 */ /* 0x000f280000300a00 */
[----:B------:R-:W4:-:S15]  /*182a0*/  LDL.LU.64 R8, [R1+0x840] ;  /* 0x0008400001087983 */ /* 0x000f1e0000300a00 */
[----:B------:R-:W-:-:S02]  /*182b0*/  NOP ;  /* 0x0000000000007918 */ /* 0x000fc40000000000 */
[----:B------:R1:W-:Y:S04]  /*182c0*/  STL.64 [R1+0x20], R20 ;  /* 0x0000201401007387 */ /* 0x0003e80000100a00 */
[----:B------:R0:W-:Y:S04]  /*182d0*/  STL.64 [R1+0x28], R22 ;  /* 0x0000281601007387 */ /* 0x0001e80000100a00 */
[----:B-1----:R-:W4:Y:S04]  /*182e0*/  LDL.LU R20, [R1] ;  /* 0x0000000001147983 */ /* 0x002f280000300800 */
[----:B------:R-:W4:Y:S04]  /*182f0*/  LDL.LU R21, [R1+0x4] ;  /* 0x0000040001157983 */ /* 0x000f280000300800 */
[----:B0-----:R-:W4:Y:S04]  /*18300*/  LDL.LU R22, [R1+0x8] ;  /* 0x0000080001167983 */ /* 0x001f280000300800 */
[----:B------:R-:W4:Y:S01]  /*18310*/  LDL.LU R23, [R1+0xc] ;  /* 0x00000c0001177983 */ /* 0x000f220000300800 */
[----:B------:R-:W-:-:S02]  /*18320*/  IMAD.SHL.U32 R0, R28, 0x40, RZ ;  /* 0x000000401c007824 */ /* 0x000fc400078e00ff */
[----:B--2---:R-:W-:-:S03]  /*18330*/  VIADD R4, R4, 0xffffffff ;  /* 0xffffffff04047836 */ /* 0x004fc60000000000 */
[C---:B---3--:R-:W-:Y:S02]  /*18340*/  IADD3 R6, P0, R0.reuse, R6, RZ ;  /* 0x0000000600067210 */ /* 0x048fe40007f1e0ff */
[----:B-----5:R-:W-:Y:S02]  /*18350*/  IADD3 R5, P6, R5, UR4, RZ ;  /* 0x0000000405057c10 */ /* 0x020fe4000ffde0ff */
[----:B------:R-:W-:Y:S02]  /*18360*/  LEA.HI.X.SX32 R7, R0, R7, 0x1, P0 ;  /* 0x0000000700077211 */ /* 0x000fe400000f0eff */
[----:B------:R-:W-:Y:S02]  /*18370*/  IADD3 R2, P1, R2, UR4, RZ ;  /* 0x0000000402027c10 */ /* 0x000fe4000ff3e0ff */
[----:B------:R-:W-:Y:S02]  /*18380*/  IADD3 R3, P2, R3, UR4, RZ ;  /* 0x0000000403037c10 */ /* 0x000fe4000ff5e0ff */
[----:B------:R-:W-:-:S02]  /*18390*/  IADD3 R12, P3, R12, UR4, RZ ;  /* 0x000000040c0c7c10 */ /* 0x000fc4000ff7e0ff */
[----:B------:R-:W-:Y:S01]  /*183a0*/  IADD3 R13, P4, R13, UR4, RZ ;  /* 0x000000040d0d7c10 */ /* 0x000fe2000ff9e0ff */
[C---:B----4-:R-:W-:Y:S06]  /*183b0*/  HMMA.16816.F32 R8, R16.reuse, R26, R8 ;  /* 0x0000001a1008723c */ /* 0x050fec0000001808 */
[----:B------:R-:W-:-:S15]  /*183c0*/  HMMA.16816.F32 R20, R16, R24, R20 ;  /* 0x000000181014723c */ /* 0x000fde0000001814 */
[----:B------:R-:W-:-:S08]  /*183d0*/  NOP ;  /* 0x0000000000007918 */ /* 0x000fd00000000000 */
[----:B------:R-:W-:Y:S04]  /*183e0*/  STL.64 [R1+0x120], R20 ;  /* 0x0001201401007387 */ /* 0x000fe80000100a00 */
[----:B------:R-:W-:Y:S04]  /*183f0*/  STL.64 [R1+0x128], R22 ;  /* 0x0001281601007387 */ /* 0x000fe80000100a00 */
[----:B------:R-:W-:Y:S04]  /*18400*/  STL [R1+0x1c4], R6 ;  /* 0x0001c40601007387 */ /* 0x000fe80000100800 */
[----:B------:R-:W-:Y:S04]  /*18410*/  STL.64 [R1+0xe0], R8 ;  /* 0x0000e00801007387 */ /* 0x000fe80000100a00 */
[----:B------:R-:W-:Y:S04]  /*18420*/  STL.64 [R1+0xe8], R10 ;  /* 0x0000e80a01007387 */ /* 0x000fe80000100a00 */
[----:B------:R-:W-:Y:S04]  /*18430*/  STL [R1+0x374], R4 ;  /* 0x0003740401007387 */ /* 0x000fe80000100800 */
[----:B------:R-:W-:Y:S04]  /*18440*/  STL [R1+0x1c0], R7 ;  /* 0x0001c00701007387 */ /* 0x000fe80000100800 */
[----:B------:R-:W-:Y:S04]  /*18450*/  STL [R1+0x774], R5 ;  /* 0x0007740501007387 */ /* 0x000fe80000100800 */
[----:B------:R-:W-:Y:S04]  /*18460*/  STL [R1+0x770], R2 ;  /* 0x0007700201007387 */ /* 0x000fe80000100800 */
[----:B------:R-:W-:Y:S04]  /*18470*/  STL [R1+0x384], R3 ;  /* 0x0003840301007387 */ /* 0x000fe80000100800 */
[----:B------:R-:W-:Y:S04]  /*18480*/  STL [R1+0x38c], R12 ;  /* 0x00038c0c01007387 */ /* 0x000fe80000100800 */
[----:B------:R-:W-:Y:S04]  /*18490*/  STL [R1+0x394], R13 ;  /* 0x0003940d01007387 */ /* 0x000fe80000100800 */
[----:B------:R-:W2:Y:S01]  /*184a0*/  LDL.LU R0, [R1+0x380] ;  /* 0x0003800001007983 */ /* 0x000ea20000300800 */
[----:B------:R-:W-:-:S02]  /*184b0*/  USHF.R.S32.HI UR5, URZ, 0x1f, UR4 ;  /* 0x0000001f3f057899 */ /* 0x000fc40008011404 */
[----:B------:R-:W-:-:S04]  /*184c0*/  IADD3 R14, P5, R14, UR4, RZ ;  /* 0x000000040e0e7c10 */ /* 0x000fc8000ffbe0ff */
[----:B------:R-:W-:Y:S01]  /*184d0*/  IADD3.X R15, R15, UR5, RZ, P6, !PT ;  /* 0x000000050f0f7c10 */ /* 0x000fe2000b7fe4ff */
[----:B------:R-:W-:Y:S04]  /*184e0*/  STL [R1+0x39c], R14 ;  /* 0x00039c0e01007387 */ /* 0x000fe80000100800 */
[----:B--2---:R0:W-:Y:S04]  /*184f0*/  STL [R1+0x838], R0 ;  /* 0x0008380001007387 */ /* 0x0041e80000100800 */
[----:B------:R-:W-:Y:S04]  /*18500*/  STL [R1+0x378], R15 ;  /* 0x0003780f01007387 */ /* 0x000fe80000100800 */
[----:B0-----:R-:W2:Y:S01]  /*18510*/  LDL.LU R0, [R1+0x3ac] ;  /* 0x0003ac0001007983 */ /* 0x001ea20000300800 */
[----:B------:R-:W-:-:S05]  /*18520*/  IADD3 R29, P6, R29, UR4, RZ ;  /* 0x000000041d1d7c10 */ /* 0x000fca000ffde0ff */
[----:B------:R-:W-:Y:S04]  /*18530*/  STL [R1+0x3a4], R29 ;  /* 0x0003a41d01007387 */ /* 0x000fe80000100800 */
[----:B--2---:R0:W-:Y:S04]  /*18540*/  STL [R1+0x83c], R0 ;  /* 0x00083c0001007387 */ /* 0x0041e80000100800 */
[----:B0-----:R-:W2:Y:S04]  /*18550*/  LDL.LU R0, [R1+0x37c] ;  /* 0x00037c0001007983 */ /* 0x001ea80000300800 */
[----:B------:R-:W3:Y:S04]  /*18560*/  LDL.LU R16, [R1+0x3b4] ;  /* 0x0003b40001107983 */ /* 0x000ee80000300800 */
[----:B------:R-:W4:Y:S04]  /*18570*/  LDL.LU R17, [R1+0x388] ;  /* 0x0003880001117983 */ /* 0x000f280000300800 */
[----:B------:R-:W5:Y:S04]  /*18580*/  LDL.LU R18, [R1+0x3bc] ;  /* 0x0003bc0001127983 */ /* 0x000f680000300800 */
[----:B------:R-:W3:Y:S04]  /*18590*/  LDL.LU R19, [R1+0x390] ;  /* 0x0003900001137983 */ /* 0x000ee80000300800 */
        /* <DEDUP_REMOVED lines=10> */
[----:B------:R-:W3:Y:S01]  /*18640*/  LDL.LU R23, [R1+0x3ec] ;  /* 0x0003ec0001177983 */ /* 0x000ee20000300800 */
[----:B------:R-:W-:-:S03]  /*18650*/  ISETP.NE.U32.AND P0, PT, R4, RZ, PT ;  /* 0x000000ff0400720c */ /* 0x000fc60003f05070 */
        /* <DEDUP_REMOVED lines=13> */
[----:B--2---:R-:W-:-:S05]  /*18730*/  IADD3.X R0, R0, UR5, RZ, P1, !PT ;  /* 0x0000000500007c10 */ /* 0x004fca0008ffe4ff */
[----:B------:R0:W-:Y:S04]  /*18740*/  STL [R1+0x37c], R0 ;  /* 0x00037c0001007387 */ /* 0x0001e80000100800 */
[----:B0-----:R-:W2:Y:S02]  /*18750*/  LDL.LU R0, [R1+0x83c] ;  /* 0x00083c0001007983 */ /* 0x001ea40000300800 */
[----:B--2---:R-:W-:-:S05]  /*18760*/  IADD3 R0, P1, R0, UR4, RZ ;  /* 0x0000000400007c10 */ /* 0x004fca000ff3e0ff */
[----:B------:R0:W-:Y:S04]  /*18770*/  STL [R1+0x3ac], R0 ;  /* 0x0003ac0001007387 */ /* 0x0001e80000100800 */
[----:B0-----:R-:W2:Y:S01]  /*18780*/  LDL.LU R0, [R1+0x838] ;  /* 0x0008380001007983 */ /* 0x001ea20000300800 */
[----:B----4-:R-:W-:Y:S02]  /*18790*/  IADD3.X R17, R17, UR5, RZ, P3, !PT ;  /* 0x0000000511117c10 */ /* 0x010fe40009ffe4ff */
[----:B-----5:R-:W-:Y:S02]  /*187a0*/  IADD3 R18, P3, R18, UR4, RZ ;  /* 0x0000000412127c10 */ /* 0x020fe4000ff7e0ff */
[----:B---3--:R-:W-:Y:S02]  /*187b0*/  IADD3.X R19, R19, UR5, RZ, P4, !PT ;  /* 0x0000000513137c10 */ /* 0x008fe4000a7fe4ff */
[----:B------:R-:W-:-:S02]  /*187c0*/  IADD3 R26, P4, R26, UR4, RZ ;  /* 0x000000041a1a7c10 */ /* 0x000fc4000ff9e0ff */
[----:B------:R-:W-:Y:S02]  /*187d0*/  IADD3.X R27, R27, UR5, RZ, P5, !PT ;  /* 0x000000051b1b7c10 */ /* 0x000fe4000affe4ff */
[----:B------:R-:W-:Y:S02]  /*187e0*/  IADD3 R8, P5, R8, UR4, RZ ;  /* 0x0000000408087c10 */ /* 0x000fe4000ffbe0ff */
[----:B------:R-:W-:Y:S02]  /*187f0*/  IADD3.X R9, R9, UR5, RZ, P6, !PT ;  /* 0x0000000509097c10 */ /* 0x000fe4000b7fe4ff */
[----:B------:R-:W-:Y:S02]  /*18800*/  IADD3 R10, P6, R10, UR4, RZ ;  /* 0x000000040a0a7c10 */ /* 0x000fe4000ffde0ff */
[----:B------:R-:W-:Y:S02]  /*18810*/  IADD3.X R11, R11, UR5, RZ, P1, !PT ;  /* 0x000000050b0b7c10 */ /* 0x000fe40008ffe4ff */
        /* <DEDUP_REMOVED lines=11> */
[----:B--2---:R-:W-:Y:S02]  /*188d0*/  IADD3.X R0, R0, UR5, RZ, P2, !PT ;  /* 0x0000000500007c10 */ /* 0x004fe400097fe4ff */
[----:B------:R-:W-:-:S03]  /*188e0*/  IADD3 R16, P2, R16, UR4, RZ ;  /* 0x0000000410107c10 */ /* 0x000fc6000ff5e0ff */
[----:B------:R0:W-:Y:S04]  /*188f0*/  STL [R1+0x380], R0 ;  /* 0x0003800001007387 */ /* 0x0001e80000100800 */
[----:B------:R-:W-:Y:S04]  /*18900*/  STL [R1+0x3b4], R16 ;  /* 0x0003b41001007387 */ /* 0x000fe80000100800 */
[----:B------:R-:W-:Y:S04]  /*18910*/  STL [R1+0x388], R17 ;  /* 0x0003881101007387 */ /* 0x000fe80000100800 */
[----:B------:R-:W-:Y:S01]  /*18920*/  STL [R1+0x3bc], R18 ;  /* 0x0003bc1201007387 */ /* 0x000fe20000100800 */
[----:B------:R-:W-:-:S03]  /*18930*/  IADD3.X R25, R25, UR5, RZ, P2, !PT ;  /* 0x0000000519197c10 */ /* 0x000fc600097fe4ff */
[----:B------:R-:W-:Y:S01]  /*18940*/  STL [R1+0x390], R19 ;  /* 0x0003901301007387 */ /* 0x000fe20000100800 */
[----:B------:R-:W-:-:S03]  /*18950*/  IADD3 R28, P2, R28, UR4, RZ ;  /* 0x000000041c1c7c10 */ /* 0x000fc6000ff5e0ff */
        /* <DEDUP_REMOVED lines=23> */
[----:B0-----:R-:W2:Y:S01]  /*18ad0*/  LDL.LU R0, [R1+0x42c] ;  /* 0x00042c0001007983 */ /* 0x001ea20000300800 */
[----:B------:R-:W-:-:S02]  /*18ae0*/  IADD3.X R14, R14, UR5, RZ, P3, !PT ;  /* 0x000000050e0e7c10 */ /* 0x000fc40009ffe4ff */
[----:B------:R-:W-:-:S03]  /*18af0*/  IADD3 R15, P3, R15, UR4, RZ ;  /* 0x000000040f0f7c10 */ /* 0x000fc6000ff7e0ff */
[----:B------:R-:W-:Y:S04]  /*18b00*/  STL [R1+0x3e8], R14 ;  /* 0x0003e80e01007387 */ /* 0x000fe80000100800 */
[----:B--2---:R0:W-:Y:S04]  /*18b10*/  STL [R1+0x830], R0 ;  /* 0x0008300001007387 */ /* 0x0041e80000100800 */
[----:B------:R-:W-:Y:S04]  /*18b20*/  STL [R1+0x41c], R15 ;  /* 0x00041c0f01007387 */ /* 0x000fe80000100800 */
[----:B0-----:R-:W2:Y:S01]  /*18b30*/  LDL.LU R0, [R1+0x3f8] ;  /* 0x0003f80001007983 */ /* 0x001ea20000300800 */
[----:B------:R-:W-:-:S05]  /*18b40*/  IADD3.X R29, R29, UR5, RZ, P4, !PT ;  /* 0x000000051d1d7c10 */ /* 0x000fca000a7fe4ff */
[----:B------:R-:W-:Y:S04]  /*18b50*/  STL [R1+0x3f0], R29 ;  /* 0x0003f01d01007387 */ /* 0x000fe80000100800 */
        /* <DEDUP_REMOVED lines=30> */
[----:B--2---:R-:W-:-:S05]  /*18d40*/  IADD3 R0, P4, R0, UR4, RZ ;  /* 0x0000000400007c10 */ /* 0x004fca000ff9e0ff */
[----:B------:R0:W-:Y:S04]  /*18d50*/  STL [R1+0x424], R0 ;  /* 0x0004240001007387 */ /* 0x0001e80000100800 */
[----:B0-----:R-:W2:Y:S02]  /*18d60*/  LDL.LU R0, [R1+0x834] ;  /* 0x0008340001007983 */ /* 0x001ea40000300800 */
[----:B--2---:R-:W-:-:S05]  /*18d70*/  IADD3.X R0, R0, UR5, RZ, P5, !PT ;  /* 0x0000000500007c10 */ /* 0x004fca000affe4ff */
[----:B------:R0:W-:Y:S04]  /*18d80*/  STL [R1+0x3f8], R0 ;  /* 0x0003f80001007387 */ /* 0x0001e80000100800 */
[----:B0-----:R-:W2:Y:S01]  /*18d90*/  LDL.LU R0, [R1+0x830] ;  /* 0x0008300001007983 */ /* 0x001ea20000300800 */
[----:B---3--:R-:W-:Y:S02]  /*18da0*/  IADD3.X R16, R16, UR5, RZ, P6, !PT ;  /* 0x0000000510107c10 */ /* 0x008fe4000b7fe4ff */
[----:B----4-:R-:W-:Y:S02]  /*18db0*/  IADD3 R17, P6, R17, UR4, RZ ;  /* 0x0000000411117c10 */ /* 0x010fe4000ffde0ff */
[----:B-----5:R-:W-:Y:S02]  /*18dc0*/  IADD3.X R18, R18, UR5, RZ, P1, !PT ;  /* 0x0000000512127c10 */ /* 0x020fe40008ffe4ff */
        /* <DEDUP_REMOVED lines=18> */
[----:B--2---:R-:W-:-:S05]  /*18ef0*/  IADD3 R0, P5, R0, UR4, RZ ;  /* 0x0000000400007c10 */ /* 0x004fca000ffbe0ff */
[----:B------:R0:W-:Y:S04]  /*18f00*/  STL [R1+0x42c], R0 ;  /* 0x00042c0001007387 */ /* 0x0001e80000100800 */
        /* <DEDUP_REMOVED lines=30> */
[----:B------:R-:W-:-:S02]  /*190f0*/  IADD3 R14, P6, R14, UR4, RZ ;  /* 0x000000040e0e7c10 */ /* 0x000fc4000ffde0ff */
[----:B------:R-:W-:-:S03]  /*19100*/  IADD3.X R15, R15, UR5, RZ, P1, !PT ;  /* 0x000000050f0f7c10 */ /* 0x000fc60008ffe4ff */
        /* <DEDUP_REMOVED lines=548> */
[----:B------:R-:W-:-:S02]  /*1b350*/  IADD3.X R13, R13, UR5, RZ, P4, !PT ;  /* 0x000000050d0d7c10 */ /* 0x000fc4000a7fe4ff */
[----:B------:R-:W-:Y:S02]  /*1b360*/  IADD3.X R29, R29, UR5, RZ, P1, !PT ;  /* 0x000000051d1d7c10 */ /* 0x000fe40008ffe4ff */
[----:B------:R-:W-:Y:S02]  /*1b370*/  IADD3.X R14, R14, UR5, RZ, P5, !PT ;  /* 0x000000050e0e7c10 */ /* 0x000fe4000affe4ff */
[----:B------:R-:W-:Y:S01]  /*1b380*/  IADD3.X R15, R15, UR5, RZ, P6, !PT ;  /* 0x000000050f0f7c10 */ /* 0x000fe2000b7fe4ff */
[----:B------:R-:W-:Y:S01]  /*1b390*/  UIADD3 UR12, UR12, -0x40, URZ ;  /* 0xffffffc00c0c7890 */ /* 0x000fe2000fffe03f */
[----:B--2---:R-:W-:-:S05]  /*1b3a0*/  IADD3 R0, P2, R0, UR4, RZ ;  /* 0x0000000400007c10 */ /* 0x004fca000ff5e0ff */
[----:B------:R0:W-:Y:S04]  /*1b3b0*/  STL [R1+0x714], R0 ;  /* 0x0007140001007387 */ /* 0x0001e80000100800 */
[----:B------:R0:W-:Y:S04]  /*1b3c0*/  STL [R1+0x6e8], R16 ;  /* 0x0006e81001007387 */ /* 0x0001e80000100800 */
[----:B------:R0:W-:Y:S01]  /*1b3d0*/  STL [R1+0x71c], R17 ;  /* 0x00071c1101007387 */ /* 0x0001e20000100800 */
[----:B------:R-:W-:-:S03]  /*1b3e0*/  IADD3.X R24, R24, UR5, RZ, P2, !PT ;  /* 0x0000000518187c10 */ /* 0x000fc600097fe4ff */
[----:B------:R0:W-:Y:S01]  /*1b3f0*/  STL [R1+0x6f0], R18 ;  /* 0x0006f01201007387 */ /* 0x0001e20000100800 */
[----:B------:R-:W-:-:S03]  /*1b400*/  IADD3 R25, P2, R25, UR4, RZ ;  /* 0x0000000419197c10 */ /* 0x000fc6000ff5e0ff */
[----:B------:R0:W-:Y:S04]  /*1b410*/  STL [R1+0x724], R19 ;  /* 0x0007241301007387 */ /* 0x0001e80000100800 */
        /* <DEDUP_REMOVED lines=9> */
[----:B------:R0:W-:Y:S01]  /*1b4b0*/  STL [R1+0x74c], R22 ;  /* 0x00074c1601007387 */ /* 0x0001e20000100800 */
[----:B------:R-:W-:-:S03]  /*1b4c0*/  IADD3.X R3, R3, UR5, RZ, P2, !PT ;  /* 0x0000000503037c10 */ /* 0x000fc600097fe4ff */
        /* <DEDUP_REMOVED lines=14> */
[----:B------:R-:W-:Y:S05]  /*1b5b0*/  @P0 BRA `(.L_x_2) ;  /* 0xffffff2400a00947 */ /* 0x000fea000383ffff */
.L_x_1:
[----:B0-----:R-:W2:Y:S01]  /*1b5c0*/  LDL.LU R20, [R1+0x10] ;  /* 0x0000100001147983 */ /* 0x001ea20000300800 */
[----:B------:R-:W0:Y:S01]  /*1b5d0*/  S2UR UR5, SR_CgaCtaId ;  /* 0x00000000000579c3 */ /* 0x000e220000008800 */
[----:B------:R-:W-:Y:S01]  /*1b5e0*/  UMOV UR4, 0x400 ;  /* 0x0000040000047882 */ /* 0x000fe20000000000 */
[----:B------:R-:W-:Y:S01]  /*1b5f0*/  ULDC.64 UR6, c[0x0][0x228] ;  /* 0x00008a0000067ab9 */ /* 0x000fe20000000a00 */
[----:B------:R-:W2:Y:S01]  /*1b600*/  LDL.LU R19, [R1+0x14] ;  /* 0x0000140001137983 */ /* 0x000ea20000300800 */
[----:B------:R-:W-:-:S03]  /*1b610*/  ULDC UR12, c[0x0][0x22c] ;  /* 0x00008b00000c7ab9 */ /* 0x000fc60000000800 */
[----:B------:R-:W3:Y:S04]  /*1b620*/  LDL.LU R18, [R1+0x18] ;  /* 0x0000180001127983 */ /* 0x000ee80000300800 */
[----:B------:R-:W3:Y:S04]  /*1b630*/  LDL.LU R17, [R1+0x1c] ;  /* 0x00001c0001117983 */ /* 0x000ee80000300800 */
[----:B------:R-:W4:Y:S04]  /*1b640*/  LDL.LU R16, [R1+0x110] ;  /* 0x0001100001107983 */ /* 0x000f280000300800 */
        /* <DEDUP_REMOVED lines=12> */
[----:B-1----:R-:W5:Y:S04]  /*1b710*/  LDL.LU R3, [R1+0x204] ;  /* 0x0002040001037983 */ /* 0x002f680000300800 */
[----:B------:R-:W5:Y:S04]  /*1b720*/  LDL.LU R2, [R1+0x208] ;  /* 0x0002080001027983 */ /* 0x000f680000300800 */
[----:B------:R-:W5:Y:S01]  /*1b730*/  LDL.LU R0, [R1+0x20c] ;  /* 0x00020c0001007983 */ /* 0x000f620000300800 */
[----:B------:R-:W-:Y:S01]  /*1b740*/  BAR.SYNC.DEFER_BLOCKING 0x0 ;  /* 0x0000000000007b1d */ /* 0x000fe20000010000 */
[----:B--2---:R-:W-:-:S05]  /*1b750*/  F2FP.SATFINITE.E4M3.F32.PACK_AB_MERGE_C R22, R19, R20, RZ ;  /* 0x000000141316723e */ /* 0x004fca00048070ff */
[----:B------:R-:W-:Y:S01]  /*1b760*/  STL [R1+0x818], R22 ;  /* 0x0008181601007387 */ /* 0x000fe20000100800 */
[----:B---3--:R-:W-:-:S05]  /*1b770*/  F2FP.SATFINITE.E4M3.F32.PACK_AB_MERGE_C R26, R17, R18, RZ ;  /* 0x00000012111a723e */ /* 0x008fca00048070ff */
[----:B------:R-:W-:Y:S01]  /*1b780*/  STL [R1+0x81c], R26 ;  /* 0x00081c1a01007387 */ /* 0x000fe20000100800 */
[----:B----4-:R-:W-:-:S05]  /*1b790*/  F2FP.SATFINITE.E4M3.F32.PACK_AB_MERGE_C R18, R15, R16, RZ ;  /* 0x000000100f12723e */ /* 0x010fca00048070ff */
[----:B------:R-:W-:Y:S01]  /*1b7a0*/  STL [R1+0x820], R18 ;  /* 0x0008201201007387 */ /* 0x000fe20000100800 */
[----:B-----5:R-:W-:-:S05]  /*1b7b0*/  F2FP.SATFINITE.E4M3.F32.PACK_AB_MERGE_C R25, R13, R14, RZ ;  /* 0x0000000e0d19723e */ /* 0x020fca00048070ff */
[----:B------:R-:W-:Y:S01]  /*1b7c0*/  STL [R1+0x824], R25 ;  /* 0x0008241901007387 */ /* 0x000fe20000100800 */
[----:B------:R-:W-:-:S05]  /*1b7d0*/  F2FP.SATFINITE.E4M3.F32.PACK_AB_MERGE_C R17, R11, R12, RZ ;  /* 0x0000000c0b11723e */ /* 0x000fca00048070ff */
[----:B------:R-:W-:Y:S01]  /*1b7e0*/  STL [R1+0x828], R17 ;  /* 0x0008281101007387 */ /* 0x000fe20000100800 */
[----:B------:R-:W-:-:S05]  /*1b7f0*/  F2FP.SATFINITE.E4M3.F32.PACK_AB_MERGE_C R24, R9, R10, RZ ;  /* 0x0000000a0918723e */ /* 0x000fca00048070ff */
[----:B------:R-:W-:Y:S01]  /*1b800*/  STL [R1+0x82c], R24 ;  /* 0x00082c1801007387 */ /* 0x000fe20000100800 */
[----:B------:R-:W-:-:S05]  /*1b810*/  F2FP.SATFINITE.E4M3.F32.PACK_AB_MERGE_C R7, R7, R8, RZ ;  /* 0x000000080707723e */ /* 0x000fca00048070ff */
[----:B------:R-:W-:Y:S01]  /*1b820*/  STL [R1+0x48], R7 ;  /* 0x0000480701007387 */ /* 0x000fe20000100800 */
[----:B------:R-:W-:Y:S02]  /*1b830*/  F2FP.SATFINITE.E4M3.F32.PACK_AB_MERGE_C R5, R5, R6, RZ ;  /* 0x000000060505723e */ /* 0x000fe400048070ff */
[----:B------:R-:W-:-:S05]  /*1b840*/  F2FP.SATFINITE.E4M3.F32.PACK_AB_MERGE_C R20, R3, R4, RZ ;  /* 0x000000040314723e */ /* 0x000fca00048070ff */
[----:B------:R-:W-:Y:S01]  /*1b850*/  STL [R1+0x830], R20 ;  /* 0x0008301401007387 */ /* 0x000fe20000100800 */
[----:B------:R-:W-:-:S03]  /*1b860*/  F2FP.SATFINITE.E4M3.F32.PACK_AB_MERGE_C R29, R0, R2, RZ ;  /* 0x00000002001d723e */ /* 0x000fc600048070ff */
[----:B------:R-:W-:Y:S04]  /*1b870*/  STL [R1+0x50], R5 ;  /* 0x0000500501007387 */ /* 0x000fe80000100800 */
[----:B------:R-:W2:Y:S04]  /*1b880*/  LDL.LU R8, [R1+0x104] ;  /* 0x0001040001087983 */ /* 0x000ea80000300800 */
[----:B------:R-:W3:Y:S04]  /*1b890*/  LDL.LU R28, [R1+0x10c] ;  /* 0x00010c00011c7983 */ /* 0x000ee80000300800 */
[----:B---3--:R1:W-:Y:S04]  /*1b8a0*/  STL [R1+0x864], R28 ;  /* 0x0008641c01007387 */ /* 0x0083e80000100800 */
[----:B-1----:R-:W2:Y:S04]  /*1b8b0*/  LDL.LU R28, [R1+0x100] ;  /* 0x00010000011c7983 */ /* 0x002ea80000300800 */
[----:B------:R-:W3:Y:S04]  /*1b8c0*/  LDL.LU R6, [R1+0xf4] ;  /* 0x0000f40001067983 */ /* 0x000ee80000300800 */
[----:B---3--:R1:W-:Y:S04]  /*1b8d0*/  STL [R1+0x860], R6 ;  /* 0x0008600601007387 */ /* 0x0083e80000100800 */
[----:B-1----:R-:W3:Y:S04]  /*1b8e0*/  LDL.LU R6, [R1+0x108] ;  /* 0x0001080001067983 */ /* 0x002ee80000300800 */
[----:B------:R-:W4:Y:S04]  /*1b8f0*/  LDL.LU R21, [R1+0xfc] ;  /* 0x0000fc0001157983 */ /* 0x000f280000300800 */
[----:B----4-:R1:W-:Y:S04]  /*1b900*/  STL [R1+0x85c], R21 ;  /* 0x00085c1501007387 */ /* 0x0103e80000100800 */
[----:B-1----:R-:W4:Y:S04]  /*1b910*/  LDL.LU R21, [R1+0xf0] ;  /* 0x0000f00001157983 */ /* 0x002f280000300800 */
[----:B------:R-:W5:Y:S04]  /*1b920*/  LDL.LU R4, [R1+0xa4] ;  /* 0x0000a40001047983 */ /* 0x000f680000300800 */
[----:B-----5:R1:W-:Y:S04]  /*1b930*/  STL [R1+0x848], R4 ;  /* 0x0008480401007387 */ /* 0x0203e80000100800 */
[----:B-1----:R-:W5:Y:S04]  /*1b940*/  LDL.LU R4, [R1+0xdc] ;  /* 0x0000dc0001047983 */ /* 0x002f680000300800 */
[----:B-----5:R1:W-:Y:S04]  /*1b950*/  STL [R1+0x850], R4 ;  /* 0x0008500401007387 */ /* 0x0203e80000100800 */
[----:B-1----:R-:W5:Y:S04]  /*1b960*/  LDL.LU R4, [R1+0xd4] ;  /* 0x0000d40001047983 */ /* 0x002f680000300800 */
[----:B-----5:R1:W-:Y:S04]  /*1b970*/  STL [R1+0x858], R4 ;  /* 0x0008580401007387 */ /* 0x0203e80000100800 */
[----:B-1----:R-:W5:Y:S04]  /*1b980*/  LDL.LU R4, [R1+0xf8] ;  /* 0x0000f80001047983 */ /* 0x002f680000300800 */
[----:B------:R-:W2:Y:S04]  /*1b990*/  LDL.LU R2, [R1+0xac] ;  /* 0x0000ac0001027983 */ /* 0x000ea80000300800 */
[----:B--2---:R1:W-:Y:S04]  /*1b9a0*/  STL [R1+0x844], R2 ;  /* 0x0008440201007387 */ /* 0x0043e80000100800 */
[----:B-1----:R-:W2:Y:S04]  /*1b9b0*/  LDL.LU R2, [R1+0xa0] ;  /* 0x0000a00001027983 */ /* 0x002ea80000300800 */
[----:B--2---:R1:W-:Y:S04]  /*1b9c0*/  STL [R1+0x84c], R2 ;  /* 0x00084c0201007387 */ /* 0x0043e80000100800 */
[----:B-1----:R-:W2:Y:S04]  /*1b9d0*/  LDL.LU R2, [R1+0xd8] ;  /* 0x0000d80001027983 */ /* 0x002ea80000300800 */
[----:B--2---:R1:W-:Y:S04]  /*1b9e0*/  STL [R1+0x854], R2 ;  /* 0x0008540201007387 */ /* 0x0043e80000100800 */
[----:B-1----:R-:W2:Y:S04]  /*1b9f0*/  LDL.LU R2, [R1+0xd0] ;  /* 0x0000d00001027983 */ /* 0x002ea80000300800 */
[----:B------:R-:W3:Y:S04]  /*1ba00*/  LDL.LU R23, [R1+0x1e0] ;  /* 0x0001e00001177983 */ /* 0x000ee80000300800 */
[----:B---3--:R1:W-:Y:S04]  /*1ba10*/  STL [R1+0x840], R23 ;  /* 0x0008401701007387 */ /* 0x0083e80000100800 */
[----:B-1----:R-:W3:Y:S04]  /*1ba20*/  LDL.LU R23, [R1+0xa8] ;  /* 0x0000a80001177983 */ /* 0x002ee80000300800 */
[----:B------:R-:W3:Y:S04]  /*1ba30*/  LDL.LU R0, [R1+0x1e4] ;  /* 0x0001e40001007983 */ /* 0x000ee80000300800 */
[----:B------:R-:W3:Y:S04]  /*1ba40*/  LDL.LU R19, [R1+0x1e8] ;  /* 0x0001e80001137983 */ /* 0x000ee80000300800 */
[----:B------:R-:W3:Y:S04]  /*1ba50*/  LDL.LU R3, [R1+0x1ec] ;  /* 0x0001ec0001037983 */ /* 0x000ee80000300800 */
[----:B------:R-:W3:Y:S04]  /*1ba60*/  LDL.LU R5, [R1+0x134] ;  /* 0x0001340001057983 */ /* 0x000ee80000300800 */
[----:B------:R-:W4:Y:S04]  /*1ba70*/  LDL.LU R7, [R1+0x13c] ;  /* 0x00013c0001077983 */ /* 0x000f280000300800 */
[----:B----4-:R1:W-:Y:S04]  /*1ba80*/  STL [R1+0x83c], R7 ;  /* 0x00083c0701007387 */ /* 0x0103e80000100800 */
[----:B-1----:R-:W4:Y:S04]  /*1ba90*/  LDL.LU R7, [R1+0x130] ;  /* 0x0001300001077983 */ /* 0x002f280000300800 */
[----:B------:R-:W5:Y:S04]  /*1baa0*/  LDL.LU R20, [R1+0xc4] ;  /* 0x0000c40001147983 */ /* 0x000f680000300800 */
[----:B-----5:R1:W-:Y:S04]  /*1bab0*/  STL [R1+0x838], R20 ;  /* 0x0008381401007387 */ /* 0x0203e80000100800 */
[----:B-1----:R-:W5:Y:S04]  /*1bac0*/  LDL.LU R20, [R1+0x138] ;  /* 0x0001380001147983 */ /* 0x002f680000300800 */
[----:B------:R-:W2:Y:S01]  /*1bad0*/  LDL.LU R24, [R1+0xc8] ;  /* 0x0000c80001187983 */ /* 0x000ea20000300800 */
[----:B------:R-:W-:-:S03]  /*1bae0*/  F2FP.SATFINITE.E4M3.F32.PACK_AB_MERGE_C R8, R8, R28, RZ ;  /* 0x0000001c0808723e */ /* 0x000fc600048070ff */
[----:B--2---:R1:W-:Y:S04]  /*1baf0*/  STL [R1+0x834], R24 ;  /* 0x0008341801007387 */ /* 0x0043e80000100800 */
[----:B-1----:R-:W2:Y:S04]  /*1bb00*/  LDL.LU R24, [R1+0xc0] ;  /* 0x0000c00001187983 */ /* 0x002ea80000300800 */
[----:B------:R-:W2:Y:S04]  /*1bb10*/  LDL.LU R17, [R1+0xcc] ;  /* 0x0000cc0001117983 */ /* 0x000ea80000300800 */
        /* <DEDUP_REMOVED lines=13> */
[----:B------:R1:W-:Y:S04]  /*1bbf0*/  STL [R1+0x814], R29 ;  /* 0x0008141d01007387 */ /* 0x0003e80000100800 */
[----:B-1----:R-:W2:Y:S04]  /*1bc00*/  LDL.LU R29, [R1+0xe8] ;  /* 0x0000e800011d7983 */ /* 0x002ea80000300800 */
[----:B------:R-:W3:Y:S02]  /*1bc10*/  LDL.LU R28, [R1+0x864] ;  /* 0x00086400011c7983 */ /* 0x000ee40000300800 */
[----:B---3--:R-:W-:-:S02]  /*1bc20*/  F2FP.SATFINITE.E4M3.F32.PACK_AB_MERGE_C R28, R28, R6, RZ ;  /* 0x000000061c1c723e */ /* 0x008fc400048070ff */
[----:B------:R-:W3:Y:S02]  /*1bc30*/  LDL.LU R6, [R1+0x860] ;  /* 0x0008600001067983 */ /* 0x000ee40000300800 */
[----:B---3--:R-:W-:Y:S02]  /*1bc40*/  F2FP.SATFINITE.E4M3.F32.PACK_AB_MERGE_C R6, R6, R21, RZ ;  /* 0x000000150606723e */ /* 0x008fe400048070ff */
[----:B------:R-:W3:Y:S02]  /*1bc50*/  LDL.LU R21, [R1+0x85c] ;  /* 0x00085c0001157983 */ /* 0x000ee40000300800 */
[----:B---3--:R-:W-:Y:S02]  /*1bc60*/  F2FP.SATFINITE.E4M3.F32.PACK_AB_MERGE_C R21, R21, R4, RZ ;  /* 0x000000041515723e */ /* 0x008fe400048070ff */
[----:B------:R-:W3:Y:S04]  /*1bc70*/  LDL.LU R4, [R1+0x858] ;  /* 0x0008580001047983 */ /* 0x000ee80000300800 */
[----:B------:R1:W-:Y:S04]  /*1bc80*/  STL [R1+0x80c], R21 ;  /* 0x00080c1501007387 */ /* 0x0003e80000100800 */
[----:B-1----:R-:W2:Y:S01]  /*1bc90*/  LDL.LU R21, [R1+0x88] ;  /* 0x0000880001157983 */ /* 0x002ea20000300800 */
[----:B---3--:R-:W-:-:S03]  /*1bca0*/  F2FP.SATFINITE.E4M3.F32.PACK_AB_MERGE_C R4, R4, R2, RZ ;  /* 0x000000020404723e */ /* 0x008fc600048070ff */
[----:B------:R-:W3:Y:S04]  /*1bcb0*/  LDL.LU R2, [R1+0x854] ;  /* 0x0008540001027983 */ /* 0x000ee80000300800 */
[----:B------:R1:W-:Y:S04]  /*1bcc0*/  STL [R1+0x40], R4 ;  /* 0x0000400401007387 */ /* 0x0003e80000100800 */
[----:B-1----:R-:W3:Y:S02]  /*1bcd0*/  LDL.LU R4, [R1+0x850] ;  /* 0x0008500001047983 */ /* 0x002ee40000300800 */
[----:B---3--:R-:W-:-:S02]  /*1bce0*/  F2FP.SATFINITE.E4M3.F32.PACK_AB_MERGE_C R4, R4, R2, RZ ;  /* 0x000000020404723e */ /* 0x008fc400048070ff */
[----:B------:R-:W3:Y:S04]  /*1bcf0*/  LDL.LU R2, [R1+0x84c] ;  /* 0x00084c0001027983 */ /* 0x000ee80000300800 */
[----:B------:R1:W-:Y:S04]  /*1bd00*/  STL [R1+0x4c], R4 ;  /* 0x00004c0401007387 */ /* 0x0003e80000100800 */
[----:B-1----:R-:W3:Y:S02]  /*1bd10*/  LDL.LU R4, [R1+0x848] ;  /* 0x0008480001047983 */ /* 0x002ee40000300800 */
[----:B---3--:R-:W-:-:S02]  /*1bd20*/  F2FP.SATFINITE.E4M3.F32.PACK_AB_MERGE_C R4, R4, R2, RZ ;  /* 0x000000020404723e */ /* 0x008fc400048070ff */
[----:B------:R-:W3:Y:S02]  /*1bd30*/  LDL.LU R2, [R1+0x844] ;  /* 0x0008440001027983 */ /* 0x000ee40000300800 */
[----:B---3--:R-:W-:Y:S02]  /*1bd40*/  F2FP.SATFINITE.E4M3.F32.PACK_AB_MERGE_C R2, R2, R23, RZ ;  /* 0x000000170202723e */ /* 0x008fe400048070ff */
[----:B------:R-:W3:Y:S01]  /*1bd50*/  LDL.LU R23, [R1+0x840] ;  /* 0x0008400001177983 */ /* 0x000ee20000300800 */
[----:B------:R-:W-:-:S03]  /*1bd60*/  F2FP.SATFINITE.E4M3.F32.PACK_AB_MERGE_C R3, R3, R19, RZ ;  /* 0x000000130303723e */ /* 0x000fc600048070ff */
[----:B------:R1:W-:Y:S01]  /*1bd70*/  STL [R1+0x810], R2 ;  /* 0x0008100201007387 */ /* 0x0003e20000100800 */
[----:B----4-:R-:W-:-:S03]  /*1bd80*/  F2FP.SATFINITE.E4M3.F32.PACK_AB_MERGE_C R5, R5, R7, RZ ;  /* 0x000000070505723e */ /* 0x010fc600048070ff */
[----:B-1----:R-:W4:Y:S01]  /*1bd90*/  LDL.LU R2, [R1+0x128] ;  /* 0x0001280001027983 */ /* 0x002f220000300800 */
[----:B---3--:R-:W-:-:S03]  /*1bda0*/  F2FP.SATFINITE.E4M3.F32.PACK_AB_MERGE_C R0, R0, R23, RZ ;  /* 0x000000170000723e */ /* 0x008fc600048070ff */
[----:B------:R-:W3:Y:S04]  /*1bdb0*/  LDL.LU R23, [R1+0x7ec] ;  /* 0x0007ec0001177983 */ /* 0x000ee80000300800 */
[----:B------:R-:W3:Y:S04]  /*1bdc0*/  LDL.LU R19, [R1+0x7f0] ;  /* 0x0007f00001137983 */ /* 0x000ee80000300800 */
[----:B------:R-:W5:Y:S02]  /*1bdd0*/  LDL.LU R7, [R1+0x83c] ;  /* 0x00083c0001077983 */ /* 0x000f640000300800 */
[----:B-----5:R-:W-:-:S02]  /*1bde0*/  F2FP.SATFINITE.E4M3.F32.PACK_AB_MERGE_C R7, R7, R20, RZ ;  /* 0x000000140707723e */ /* 0x020fc400048070ff */
[----:B------:R-:W2:Y:S02]  /*1bdf0*/  LDL.LU R20, [R1+0x838] ;  /* 0x0008380001147983 */ /* 0x000ea40000300800 */
[----:B--2---:R-:W-:Y:S02]  /*1be00*/  F2FP.SATFINITE.E4M3.F32.PACK_AB_MERGE_C R20, R20, R24, RZ ;  /* 0x000000181414723e */ /* 0x004fe400048070ff */
[----:B------:R-:W2:Y:S04]  /*1be10*/  LDL.LU R24, [R1+0x834] ;  /* 0x0008340001187983 */ /* 0x000ea80000300800 */
[----:B------:R1:W-:Y:S01]  /*1be20*/  STL [R1+0x30], R20 ;  /* 0x0000301401007387 */ /* 0x0003e20000100800 */
[----:B------:R-:W-:Y:S02]  /*1be30*/  F2FP.SATFINITE.E4M3.F32.PACK_AB_MERGE_C R9, R9, R25, RZ ;  /* 0x000000190909723e */ /* 0x000fe400048070ff */
[----:B------:R-:W-:-:S02]  /*1be40*/  F2FP.SATFINITE.E4M3.F32.PACK_AB_MERGE_C R11, R11, R18, RZ ;  /* 0x000000120b0b723e */ /* 0x000fc400048070ff */
[----:B------:R-:W-:Y:S01]  /*1be50*/  F2FP.SATFINITE.E4M3.F32.PACK_AB_MERGE_C R12, R12, R26, RZ ;  /* 0x0000001a0c0c723e */ /* 0x000fe200048070ff */
[----:B-1----:R-:W5:Y:S01]  /*1be60*/  LDL.LU R20, [R1+0x830] ;  /* 0x0008300001147983 */ /* 0x002f620000300800 */
[----:B----4-:R-:W-:Y:S02]  /*1be70*/  F2FP.SATFINITE.E4M3.F32.PACK_AB_MERGE_C R14, R14, R2, RZ ;  /* 0x000000020e0e723e */ /* 0x010fe400048070ff */
[----:B------:R-:W-:Y:S02]  /*1be80*/  F2FP.SATFINITE.E4M3.F32.PACK_AB_MERGE_C R15, R15, R22, RZ ;  /* 0x000000160f0f723e */ /* 0x000fe400048070ff */
[----:B------:R-:W-:Y:S02]  /*1be90*/  F2FP.SATFINITE.E4M3.F32.PACK_AB_MERGE_C R10, R10, R21, RZ ;  /* 0x000000150a0a723e */ /* 0x000fe400048070ff */
[----:B------:R-:W1:Y:S01]  /*1bea0*/  S2R R21, SR_TID.X ;  /* 0x0000000000157919 */ /* 0x000e620000002100 */
[----:B--2---:R-:W-:Y:S02]  /*1beb0*/  F2FP.SATFINITE.E4M3.F32.PACK_AB_MERGE_C R17, R17, R24, RZ ;  /* 0x000000181111723e */ /* 0x004fe400048070ff */
[----:B------:R-:W2:Y:S04]  /*1bec0*/  LDL.LU R24, [R1+0x82c] ;  /* 0x00082c0001187983 */ /* 0x000ea80000300800 */
[----:B------:R4:W-:Y:S04]  /*1bed0*/  STL [R1+0x3c], R17 ;  /* 0x00003c1101007387 */ /* 0x0009e80000100800 */
[----:B----4-:R-:W4:Y:S04]  /*1bee0*/  LDL.LU R17, [R1+0x828] ;  /* 0x0008280001117983 */ /* 0x010f280000300800 */
[----:B------:R-:W2:Y:S04]  /*1bef0*/  LDL.LU R25, [R1+0x824] ;  /* 0x0008240001197983 */ /* 0x000ea80000300800 */
[----:B------:R-:W4:Y:S04]  /*1bf00*/  LDL.LU R18, [R1+0x820] ;  /* 0x0008200001127983 */ /* 0x000f280000300800 */
[----:B------:R-:W2:Y:S01]  /*1bf10*/  LDL.LU R26, [R1+0x81c] ;  /* 0x00081c00011a7983 */ /* 0x000ea20000300800 */
[----:B------:R-:W-:Y:S01]  /*1bf20*/  F2FP.SATFINITE.E4M3.F32.PACK_AB_MERGE_C R13, R13, R16, RZ ;  /* 0x000000100d0d723e */ /* 0x000fe200048070ff */
[----:B-1----:R-:W-:-:S02]  /*1bf30*/  IMAD.SHL.U32 R16, R21, 0x4, RZ ;  /* 0x0000000415107824 */ /* 0x002fc400078e00ff */
[----:B------:R-:W2:Y:S04]  /*1bf40*/  LDL.LU R2, [R1+0x7f4] ;  /* 0x0007f40001027983 */ /* 0x000ea80000300800 */
[----:B------:R-:W2:Y:S01]  /*1bf50*/  LDL.LU R22, [R1+0x818] ;  /* 0x0008180001167983 */ /* 0x000ea20000300800 */
[----:B---3--:R-:W-:Y:S02]  /*1bf60*/  LOP3.LUT R16, R23, 0x38, R16, 0xf8, !PT ;  /* 0x0000003817107812 */ /* 0x008fe400078ef810 */
[----:B------:R-:W-:Y:S01]  /*1bf70*/  SHF.R.S32.HI R23, RZ, 0x4, R21 ;  /* 0x00000004ff177819 */ /* 0x000fe20000011415 */
[----:B------:R1:W-:Y:S01]  /*1bf80*/  STL [R1+0x808], R15 ;  /* 0x0008080f01007387 */ /* 0x0003e20000100800 */
[----:B------:R-:W-:Y:S02]  /*1bf90*/  LOP3.LUT R19, R19, 0x180, RZ, 0xc0, !PT ;  /* 0x0000018013137812 */ /* 0x000fe400078ec0ff */
[----:B-1----:R-:W-:Y:S01]  /*1bfa0*/  F2FP.SATFINITE.E4M3.F32.PACK_AB_MERGE_C R15, R27, R29, RZ ;  /* 0x0000001d1b0f723e */ /* 0x002fe200048070ff */
[----:B------:R-:W-:-:S04]  /*1bfb0*/  IMAD.SHL.U32 R27, R21, 0x200, RZ ;  /* 0x00000200151b7824 */ /* 0x000fc800078e00ff */
[----:B------:R1:W-:Y:S01]  /*1bfc0*/  STL [R1+0x28], R15 ;  /* 0x0000280f01007387 */ /* 0x0003e20000100800 */
[----:B------:R-:W-:Y:S01]  /*1bfd0*/  LOP3.LUT R27, R27, 0x1800, RZ, 0xc0, !PT ;  /* 0x000018001b1b7812 */ /* 0x000fe200078ec0ff */
[----:B-1----:R-:W-:Y:S01]  /*1bfe0*/  IMAD.SHL.U32 R15, R21, 0x10, RZ ;  /* 0x00000010150f7824 */ /* 0x002fe200078e00ff */
[----:B------:R-:W-:-:S04]  /*1bff0*/  LOP3.LUT R21, R19, 0x48, R21, 0xf8, !PT ;  /* 0x0000004813157812 */ /* 0x000fc800078ef815 */
[----:B------:R-:W-:Y:S02]  /*1c000*/  LOP3.LUT R19, R27, 0x70, R15, 0xf8, !PT ;  /* 0x000000701b137812 */ /* 0x000fe400078ef80f */
[----:B-----5:R-:W-:Y:S02]  /*1c010*/  LOP3.LUT R27, R20, 0xffff, RZ, 0xc0, !PT ;  /* 0x0000ffff141b7812 */ /* 0x020fe400078ec0ff */
[----:B----4-:R-:W-:Y:S02]  /*1c020*/  LOP3.LUT R18, R18, 0xffff, RZ, 0xc0, !PT ;  /* 0x0000ffff12127812 */ /* 0x010fe400078ec0ff */
[----:B--2---:R-:W-:Y:S02]  /*1c030*/  LOP3.LUT R29, R22, 0xffff, RZ, 0xc0, !PT ;  /* 0x0000ffff161d7812 */ /* 0x004fe400078ec0ff */
[----:B------:R-:W-:Y:S02]  /*1c040*/  SGXT R22, R23, 0x1 ;  /* 0x000000011716781a */ /* 0x000fe40000000200 */
[----:B------:R-:W-:Y:S01]  /*1c050*/  LOP3.LUT R23, R17, 0xffff, RZ, 0xc0, !PT ;  /* 0x0000ffff11177812 */ /* 0x000fe200078ec0ff */
[----:B------:R-:W-:Y:S01]  /*1c060*/  STL [R1+0x14], R29 ;  /* 0x0000141d01007387 */ /* 0x000fe20000100800 */
[----:B------:R-:W-:-:S02]  /*1c070*/  LOP3.LUT R17, R22, 0x840, RZ, 0xc0, !PT ;  /* 0x0000084016117812 */ /* 0x000fc400078ec0ff */
[----:B------:R-:W-:Y:S01]  /*1c080*/  PRMT R22, R23, 0x3340, R1 ;  /* 0x0000334017167816 */ /* 0x000fe20000000001 */
[----:B------:R1:W-:Y:S01]  /*1c090*/  STL [R1+0x10], R23 ;  /* 0x0000101701007387 */ /* 0x0003e20000100800 */
[----:B------:R-:W-:Y:S02]  /*1c0a0*/  LOP3.LUT R17, R17, 0x40, R2, 0x78, !PT ;  /* 0x0000004011117812 */ /* 0x000fe400078e7802 */
[----:B------:R-:W-:Y:S02]  /*1c0b0*/  LOP3.LUT R2, R25, 0xffff, RZ, 0xc0, !PT ;  /* 0x0000ffff19027812 */ /* 0x000fe400078ec0ff */
[----:B-1----:R-:W-:Y:S02]  /*1c0c0*/  PRMT R23, R29, 0x3340, R18 ;  /* 0x000033401d177816 */ /* 0x002fe40000000012 */
[----:B------:R-:W2:Y:S01]  /*1c0d0*/  LDL.LU R29, [R1+0x814] ;  /* 0x00081400011d7983 */ /* 0x000ea20000300800 */
[----:B------:R-:W-:Y:S02]  /*1c0e0*/  LOP3.LUT R25, R9, 0xffff, RZ, 0xc0, !PT ;  /* 0x0000ffff09197812 */ /* 0x000fe400078ec0ff */
[----:B------:R-:W-:Y:S01]  /*1c0f0*/  PRMT R15, R23, 0x5410, R22 ;  /* 0x00005410170f7816 */ /* 0x000fe20000000016 */
[----:B------:R1:W-:Y:S01]  /*1c100*/  STL [R1+0x18], R21 ;  /* 0x0000181501007387 */ /* 0x0003e20000100800 */
[----:B------:R-:W-:-:S02]  /*1c110*/  LOP3.LUT R8, R8, 0xffff, RZ, 0xc0, !PT ;  /* 0x0000ffff08087812 */ /* 0x000fc400078ec0ff */
[----:B------:R-:W-:Y:S01]  /*1c120*/  LOP3.LUT R6, R6, 0xffff, RZ, 0xc0, !PT ;  /* 0x0000ffff06067812 */ /* 0x000fe200078ec0ff */
[----:B------:R3:W-:Y:S01]  /*1c130*/  STL [R1+0x44], R15 ;  /* 0x0000440f01007387 */ /* 0x0007e20000100800 */
[----:B------:R-:W-:Y:S02]  /*1c140*/  LOP3.LUT R20, R4, 0xffff, RZ, 0xc0, !PT ;  /* 0x0000ffff04147812 */ /* 0x000fe400078ec0ff */
[----:B------:R-:W-:Y:S02]  /*1c150*/  LOP3.LUT R0, R0, 0xffff, RZ, 0xc0, !PT ;  /* 0x0000ffff00007812 */ /* 0x000fe400078ec0ff */
[----:B------:R-:W-:Y:S02]  /*1c160*/  LOP3.LUT R5, R5, 0xffff, RZ, 0xc0, !PT ;  /* 0x0000ffff05057812 */ /* 0x000fe400078ec0ff */
[----:B-1----:R-:W-:Y:S02]  /*1c170*/  LOP3.LUT R21, R26, 0xffff, RZ, 0xc0, !PT ;  /* 0x0000ffff1a157812 */ /* 0x002fe400078ec0ff */
[----:B------:R-:W-:-:S02]  /*1c180*/  PRMT R4, R6, 0x3340, R1 ;  /* 0x0000334006047816 */ /* 0x000fc40000000001 */
[----:B---3--:R-:W-:Y:S01]  /*1c190*/  LOP3.LUT R15, R24, 0xffff, RZ, 0xc0, !PT ;  /* 0x0000ffff180f7812 */ /* 0x008fe200078ec0ff */
[----:B------:R-:W-:Y:S01]  /*1c1a0*/  STL [R1+0x38], R21 ;  /* 0x0000381501007387 */ /* 0x000fe20000100800 */
[----:B------:R-:W-:Y:S02]  /*1c1b0*/  PRMT R24, R21, 0x3340, R2 ;  /* 0x0000334015187816 */ /* 0x000fe40000000002 */
[----:B------:R-:W-:Y:S01]  /*1c1c0*/  PRMT R26, R27, 0x3340, R8 ;  /* 0x000033401b1a7816 */ /* 0x000fe20000000008 */
[----:B------:R1:W-:Y:S01]  /*1c1d0*/  STL [R1+0x34], R2 ;  /* 0x0000340201007387 */ /* 0x0003e20000100800 */
[----:B------:R-:W-:Y:S02]  /*1c1e0*/  LOP3.LUT R13, R13, 0xffff, RZ, 0xc0, !PT ;  /* 0x0000ffff0d0d7812 */ /* 0x000fe400078ec0ff */
[----:B------:R-:W-:Y:S01]  /*1c1f0*/  LOP3.LUT R22, R11, 0xffff, RZ, 0xc0, !PT ;  /* 0x0000ffff0b167812 */ /* 0x000fe200078ec0ff */
[----:B------:R3:W-:Y:S01]  /*1c200*/  STL [R1+0xc], R27 ;  /* 0x00000c1b01007387 */ /* 0x0007e20000100800 */
[----:B------:R-:W-:-:S02]  /*1c210*/  PRMT R23, R5, 0x3340, R1 ;  /* 0x0000334005177816 */ /* 0x000fc40000000001 */
[----:B------:R-:W-:Y:S01]  /*1c220*/  PRMT R4, R26, 0x5410, R4 ;  /* 0x000054101a047816 */ /* 0x000fe20000000004 */
[----:B------:R4:W-:Y:S01]  /*1c230*/  STL [R1+0x1c], R25 ;  /* 0x00001c1901007387 */ /* 0x0009e20000100800 */
[--C-:B------:R-:W-:Y:S02]  /*1c240*/  PRMT R9, R13, 0x3340, R1.reuse ;  /* 0x000033400d097816 */ /* 0x100fe40000000001 */
[----:B------:R-:W-:Y:S01]  /*1c250*/  PRMT R11, R15, 0x3340, R1 ;  /* 0x000033400f0b7816 */ /* 0x000fe20000000001 */
[----:B-1----:R-:W5:Y:S01]  /*1c260*/  LDL.LU R2, [R1+0x810] ;  /* 0x0008100001027983 */ /* 0x002f620000300800 */
[----:B---3--:R-:W-:-:S03]  /*1c270*/  PRMT R27, R20, 0x3340, R0 ;  /* 0x00003340141b7816 */ /* 0x008fc60000000000 */
[----:B------:R-:W3:Y:S01]  /*1c280*/  LDL.LU R21, [R1+0x80c] ;  /* 0x00080c0001157983 */ /* 0x000ee20000300800 */
[----:B----4-:R-:W-:Y:S02]  /*1c290*/  PRMT R25, R25, 0x3340, R22 ;  /* 0x0000334019197816 */ /* 0x010fe40000000016 */
[----:B------:R-:W-:Y:S01]  /*1c2a0*/  PRMT R26, R27, 0x5410, R23 ;  /* 0x000054101b1a7816 */ /* 0x000fe20000000017 */
[----:B------:R1:W-:Y:S01]  /*1c2b0*/  STL [R1+0x20], R4 ;  /* 0x0000200401007387 */ /* 0x0003e20000100800 */
[----:B------:R-:W-:Y:S02]  /*1c2c0*/  PRMT R23, R25, 0x5410, R9 ;  /* 0x0000541019177816 */ /* 0x000fe40000000009 */
[----:B------:R-:W-:Y:S01]  /*1c2d0*/  LOP3.LUT R7, R7, 0xffff, RZ, 0xc0, !PT ;  /* 0x0000ffff07077812 */ /* 0x000fe200078ec0ff */
[----:B------:R-:W-:Y:S01]  /*1c2e0*/  STL [R1+0x4], R26 ;  /* 0x0000041a01007387 */ /* 0x000fe20000100800 */
[----:B------:R-:W-:Y:S02]  /*1c2f0*/  LOP3.LUT R3, R3, 0xffff, RZ, 0xc0, !PT ;  /* 0x0000ffff03037812 */ /* 0x000fe400078ec0ff */
[----:B-1----:R-:W-:-:S02]  /*1c300*/  PRMT R4, R24, 0x5410, R11 ;  /* 0x0000541018047816 */ /* 0x002fc4000000000b */
[----:B------:R-:W-:Y:S01]  /*1c310*/  LOP3.LUT R11, R28, 0xffff, RZ, 0xc0, !PT ;  /* 0x0000ffff1c0b7812 */ /* 0x000fe200078ec0ff */
[----:B------:R1:W-:Y:S01]  /*1c320*/  STL [R1+0x8], R23 ;  /* 0x0000081701007387 */ /* 0x0003e20000100800 */
[----:B------:R-:W-:-:S03]  /*1c330*/  LOP3.LUT R27, R10, 0xffff, RZ, 0xc0, !PT ;  /* 0x0000ffff0a1b7812 */ /* 0x000fc600078ec0ff */
[----:B------:R4:W-:Y:S01]  /*1c340*/  STL [R1+0x24], R4 ;  /* 0x0000240401007387 */ /* 0x0009e20000100800 */
[----:B------:R-:W-:Y:S02]  /*1c350*/  LOP3.LUT R24, R12, 0xffff, RZ, 0xc0, !PT ;  /* 0x0000ffff0c187812 */ /* 0x000fe400078ec0ff */
[----:B------:R-:W-:Y:S02]  /*1c360*/  LOP3.LUT R25, R14, 0xffff, RZ, 0xc0, !PT ;  /* 0x0000ffff0e197812 */ /* 0x000fe400078ec0ff */
[----:B------:R-:W4:Y:S02]  /*1c370*/  LDL.LU R14, [R1+0x14] ;  /* 0x00001400010e7983 */ /* 0x000f240000300800 */
[----:B------:R-:W-:Y:S02]  /*1c380*/  PRMT R28, R25, 0x3340, R1 ;  /* 0x00003340191c7816 */ /* 0x000fe40000000001 */
[----:B------:R-:W4:Y:S01]  /*1c390*/  LDL.LU R12, [R1+0x10] ;  /* 0x00001000010c7983 */ /* 0x000f220000300800 */
[----:B--2---:R-:W-:-:S02]  /*1c3a0*/  LOP3.LUT R9, R29, 0xffff, RZ, 0xc0, !PT ;  /* 0x0000ffff1d097812 */ /* 0x004fc400078ec0ff */
[----:B------:R-:W-:Y:S02]  /*1c3b0*/  PRMT R29, R7, 0x3340, R1 ;  /* 0x00003340071d7816 */ /* 0x000fe40000000001 */
[----:B-1----:R-:W-:Y:S02]  /*1c3c0*/  PRMT R23, R9, 0x3340, R11 ;  /* 0x0000334009177816 */ /* 0x002fe4000000000b */
[----:B-----5:R-:W-:Y:S02]  /*1c3d0*/  LOP3.LUT R2, R2, 0xffff, RZ, 0xc0, !PT ;  /* 0x0000ffff02027812 */ /* 0x020fe400078ec0ff */
[----:B---3--:R-:W-:Y:S02]  /*1c3e0*/  LOP3.LUT R21, R21, 0xffff, RZ, 0xc0, !PT ;  /* 0x0000ffff15157812 */ /* 0x008fe400078ec0ff */
[----:B----4-:R-:W-:Y:S02]  /*1c3f0*/  PRMT R4, R2, 0x3340, R3 ;  /* 0x0000334002047816 */ /* 0x010fe40000000003 */
[----:B------:R-:W-:-:S02]  /*1c400*/  PRMT R10, R21, 0x3340, R1 ;  /* 0x00003340150a7816 */ /* 0x000fc40000000001 */
[----:B------:R-:W-:Y:S02]  /*1c410*/  PRMT R29, R4, 0x5410, R29 ;  /* 0x00005410041d7816 */ /* 0x000fe4000000001d */
[----:B------:R-:W-:Y:S02]  /*1c420*/  PRMT R10, R23, 0x5410, R10 ;  /* 0x00005410170a7816 */ /* 0x000fe4000000000a */
[----:B------:R-:W-:Y:S01]  /*1c430*/  PRMT R4, R27, 0x3340, R24 ;  /* 0x000033401b047816 */ /* 0x000fe20000000018 */
[----:B------:R-:W2:Y:S04]  /*1c440*/  LDL.LU R23, [R1+0x38] ;  /* 0x0000380001177983 */ /* 0x000ea80000300800 */
[----:B------:R-:W3:Y:S01]  /*1c450*/  LDL.LU R26, [R1+0x34] ;  /* 0x00003400011a7983 */ /* 0x000ee20000300800 */
[----:B------:R-:W-:-:S03]  /*1c460*/  PRMT R28, R4, 0x5410, R28 ;  /* 0x00005410041c7816 */ /* 0x000fc6000000001c */
[----:B------:R1:W-:Y:S02]  /*1c470*/  STL [R1], R10 ;  /* 0x0000000a01007387 */ /* 0x0003e40000100800 */
[----:B-1----:R-:W-:Y:S02]  /*1c480*/  SHF.R.U32.HI R10, RZ, 0x8, R18 ;  /* 0x00000008ff0a7819 */ /* 0x002fe40000011612 */
[----:B------:R-:W4:Y:S04]  /*1c490*/  LDL.LU R18, [R1+0x1c] ;  /* 0x00001c0001127983 */ /* 0x000f280000300800 */
[----:B------:R-:W5:Y:S01]  /*1c4a0*/  LDL.LU R4, [R1+0x18] ;  /* 0x0000180001047983 */ /* 0x000f620000300800 */
[----:B------:R-:W-:Y:S02]  /*1c4b0*/  SHF.R.U32.HI R14, RZ, 0x8, R14 ;  /* 0x00000008ff0e7819 */ /* 0x000fe4000001160e */
[----:B------:R-:W-:-:S02]  /*1c4c0*/  LOP3.LUT R10, R10, 0xffff, RZ, 0xc0, !PT ;  /* 0x0000ffff0a0a7812 */ /* 0x000fc400078ec0ff */
[----:B-----5:R-:W-:Y:S02]  /*1c4d0*/  LOP3.LUT R4, R19, R4, RZ, 0x3c, !PT ;  /* 0x0000000413047212 */ /* 0x020fe400078e3cff */
[----:B------:R-:W5:Y:S01]  /*1c4e0*/  LDL.LU R19, [R1+0xc] ;  /* 0x00000c0001137983 */ /* 0x000f620000300800 */
[----:B------:R-:W-:Y:S02]  /*1c4f0*/  LOP3.LUT R14, R14, 0xffff, RZ, 0xc0, !PT ;  /* 0x0000ffff0e0e7812 */ /* 0x000fe400078ec0ff */
[----:B------:R-:W-:Y:S02]  /*1c500*/  SHF.R.U32.HI R6, RZ, 0x8, R6 ;  /* 0x00000008ff067819 */ /* 0x000fe40000011606 */
[----:B------:R-:W-:Y:S02]  /*1c510*/  SHF.R.U32.HI R20, RZ, 0x8, R20 ;  /* 0x00000008ff147819 */ /* 0x000fe40000011614 */
[----:B------:R-:W-:Y:S02]  /*1c520*/  SHF.R.U32.HI R0, RZ, 0x8, R0 ;  /* 0x00000008ff007819 */ /* 0x000fe40000011600 */
[----:B------:R-:W-:-:S02]  /*1c530*/  SHF.R.U32.HI R5, RZ, 0x8, R5 ;  /* 0x00000008ff057819 */ /* 0x000fc40000011605 */
[----:B------:R-:W-:Y:S02]  /*1c540*/  PRMT R10, R14, 0x3340, R10 ;  /* 0x000033400e0a7816 */ /* 0x000fe4000000000a */
[----:B------:R-:W-:Y:S02]  /*1c550*/  LOP3.LUT R6, R6, 0xffff, RZ, 0xc0, !PT ;  /* 0x0000ffff06067812 */ /* 0x000fe400078ec0ff */
[----:B------:R-:W-:Y:S02]  /*1c560*/  LOP3.LUT R16, R17, R16, RZ, 0xfc, !PT ;  /* 0x0000001011107212 */ /* 0x000fe400078efcff */
[----:B------:R-:W-:Y:S02]  /*1c570*/  SHF.R.U32.HI R8, RZ, 0x8, R8 ;  /* 0x00000008ff087819 */ /* 0x000fe40000011608 */
[----:B------:R-:W-:Y:S02]  /*1c580*/  LOP3.LUT R0, R0, 0xffff, RZ, 0xc0, !PT ;  /* 0x0000ffff00007812 */ /* 0x000fe400078ec0ff */
[----:B------:R-:W-:-:S02]  /*1c590*/  LOP3.LUT R20, R20, 0xffff, RZ, 0xc0, !PT ;  /* 0x0000ffff14147812 */ /* 0x000fc400078ec0ff */
[----:B------:R-:W-:Y:S02]  /*1c5a0*/  LOP3.LUT R17, R5, 0xffff, RZ, 0xc0, !PT ;  /* 0x0000ffff05117812 */ /* 0x000fe400078ec0ff */
[--C-:B------:R-:W-:Y:S02]  /*1c5b0*/  PRMT R5, R6, 0x3340, R1.reuse ;  /* 0x0000334006057816 */ /* 0x100fe40000000001 */
[----:B------:R-:W-:Y:S02]  /*1c5c0*/  LOP3.LUT R8, R8, 0xffff, RZ, 0xc0, !PT ;  /* 0x0000ffff08087812 */ /* 0x000fe400078ec0ff */
[----:B------:R-:W-:Y:S02]  /*1c5d0*/  PRMT R6, R20, 0x3340, R0 ;  /* 0x0000334014067816 */ /* 0x000fe40000000000 */
[----:B------:R-:W-:Y:S02]  /*1c5e0*/  PRMT R0, R17, 0x3340, R1 ;  /* 0x0000334011007816 */ /* 0x000fe40000000001 */
[----:B------:R-:W-:-:S02]  /*1c5f0*/  SHF.R.U32.HI R20, RZ, 0x8, R22 ;  /* 0x00000008ff147819 */ /* 0x000fc40000011616 */
[----:B------:R-:W-:Y:S02]  /*1c600*/  SHF.R.U32.HI R9, RZ, 0x8, R9 ;  /* 0x00000008ff097819 */ /* 0x000fe40000011609 */
[----:B------:R-:W-:Y:S02]  /*1c610*/  SHF.R.U32.HI R11, RZ, 0x8, R11 ;  /* 0x00000008ff0b7819 */ /* 0x000fe4000001160b */
[----:B---3--:R-:W-:Y:S02]  /*1c620*/  SHF.R.U32.HI R17, RZ, 0x8, R26 ;  /* 0x00000008ff117819 */ /* 0x008fe4000001161a */
[----:B------:R-:W-:Y:S02]  /*1c630*/  SHF.R.U32.HI R21, RZ, 0x8, R21 ;  /* 0x00000008ff157819 */ /* 0x000fe40000011615 */
[----:B------:R-:W-:Y:S02]  /*1c640*/  SHF.R.U32.HI R2, RZ, 0x8, R2 ;  /* 0x00000008ff027819 */ /* 0x000fe40000011602 */
[----:B------:R-:W-:-:S02]  /*1c650*/  SHF.R.U32.HI R3, RZ, 0x8, R3 ;  /* 0x00000008ff037819 */ /* 0x000fc40000011603 */
[----:B------:R-:W-:Y:S02]  /*1c660*/  SHF.R.U32.HI R7, RZ, 0x8, R7 ;  /* 0x00000008ff077819 */ /* 0x000fe40000011607 */
[----:B------:R-:W-:Y:S02]  /*1c670*/  LOP3.LUT R20, R20, 0xffff, RZ, 0xc0, !PT ;  /* 0x0000ffff14147812 */ /* 0x000fe400078ec0ff */
[----:B------:R-:W-:Y:S02]  /*1c680*/  LOP3.LUT R11, R11, 0xffff, RZ, 0xc0, !PT ;  /* 0x0000ffff0b0b7812 */ /* 0x000fe400078ec0ff */
[----:B------:R-:W-:Y:S02]  /*1c690*/  LOP3.LUT R9, R9, 0xffff, RZ, 0xc0, !PT ;  /* 0x0000ffff09097812 */ /* 0x000fe400078ec0ff */
[----:B------:R-:W-:Y:S02]  /*1c6a0*/  LOP3.LUT R17, R17, 0xffff, RZ, 0xc0, !PT ;  /* 0x0000ffff11117812 */ /* 0x000fe400078ec0ff */
[----:B------:R-:W-:-:S02]  /*1c6b0*/  LOP3.LUT R21, R21, 0xffff, RZ, 0xc0, !PT ;  /* 0x0000ffff15157812 */ /* 0x000fc400078ec0ff */
[----:B------:R-:W-:Y:S02]  /*1c6c0*/  LOP3.LUT R2, R2, 0xffff, RZ, 0xc0, !PT ;  /* 0x0000ffff02027812 */ /* 0x000fe400078ec0ff */
[----:B------:R-:W-:Y:S02]  /*1c6d0*/  LOP3.LUT R3, R3, 0xffff, RZ, 0xc0, !PT ;  /* 0x0000ffff03037812 */ /* 0x000fe400078ec0ff */
[----:B------:R-:W-:Y:S02]  /*1c6e0*/  LOP3.LUT R7, R7, 0xffff, RZ, 0xc0, !PT ;  /* 0x0000ffff07077812 */ /* 0x000fe400078ec0ff */
[----:B------:R-:W-:Y:S02]  /*1c6f0*/  PRMT R22, R9, 0x3340, R11 ;  /* 0x0000334009167816 */ /* 0x000fe4000000000b */
[----:B------:R-:W-:Y:S02]  /*1c700*/  PRMT R11, R21, 0x3340, R1 ;  /* 0x00003340150b7816 */ /* 0x000fe40000000001 */
[----:B------:R-:W-:-:S02]  /*1c710*/  PRMT R21, R2, 0x3340, R3 ;  /* 0x0000334002157816 */ /* 0x000fc40000000003 */
[----:B------:R-:W-:Y:S02]  /*1c720*/  PRMT R9, R7, 0x3340, R1 ;  /* 0x0000334007097816 */ /* 0x000fe40000000001 */
[----:B-----5:R-:W-:Y:S02]  /*1c730*/  SHF.R.U32.HI R14, RZ, 0x8, R19 ;  /* 0x00000008ff0e7819 */ /* 0x020fe40000011613 */
[----:B----4-:R-:W-:Y:S02]  /*1c740*/  SHF.R.U32.HI R19, RZ, 0x8, R18 ;  /* 0x00000008ff137819 */ /* 0x010fe40000011612 */
[----:B------:R-:W-:Y:S02]  /*1c750*/  LOP3.LUT R14, R14, 0xffff, RZ, 0xc0, !PT ;  /* 0x0000ffff0e0e7812 */ /* 0x000fe400078ec0ff */
[----:B--2---:R-:W-:Y:S02]  /*1c760*/  SHF.R.U32.HI R18, RZ, 0x8, R23 ;  /* 0x00000008ff127819 */ /* 0x004fe40000011617 */
[----:B------:R-:W-:-:S02]  /*1c770*/  PRMT R8, R14, 0x3340, R8 ;  /* 0x000033400e087816 */ /* 0x000fc40000000008 */
[----:B------:R-:W-:Y:S02]  /*1c780*/  LOP3.LUT R19, R19, 0xffff, RZ, 0xc0, !PT ;  /* 0x0000ffff13137812 */ /* 0x000fe400078ec0ff */
[----:B------:R-:W-:Y:S02]  /*1c790*/  SHF.R.U32.HI R14, RZ, 0x8, R13 ;  /* 0x00000008ff0e7819 */ /* 0x000fe4000001160d */
[----:B------:R-:W-:Y:S02]  /*1c7a0*/  LOP3.LUT R18, R18, 0xffff, RZ, 0xc0, !PT ;  /* 0x0000ffff12127812 */ /* 0x000fe400078ec0ff */
[----:B------:R-:W-:Y:S02]  /*1c7b0*/  SHF.R.U32.HI R13, RZ, 0x8, R15 ;  /* 0x00000008ff0d7819 */ /* 0x000fe4000001160f */
[----:B------:R-:W2:Y:S01]  /*1c7c0*/  LDL.LU R15, [R1+0x808] ;  /* 0x00080800010f7983 */ /* 0x000ea20000300800 */
[----:B------:R-:W-:-:S03]  /*1c7d0*/  PRMT R20, R19, 0x3340, R20 ;  /* 0x0000334013147816 */ /* 0x000fc60000000014 */
[----:B------:R-:W3:Y:S01]  /*1c7e0*/  LDL.LU R26, [R1+0x48] ;  /* 0x00004800011a7983 */ /* 0x000ee20000300800 */
[----:B------:R-:W-:-:S03]  /*1c7f0*/  PRMT R17, R18, 0x3340, R17 ;  /* 0x0000334012117816 */ /* 0x000fc60000000011 */
[----:B------:R-:W4:Y:S04]  /*1c800*/  LDL.LU R23, [R1+0x40] ;  /* 0x0000400001177983 */ /* 0x000f280000300800 */
[----:B------:R-:W5:Y:S04]  /*1c810*/  LDL.LU R19, [R1+0x8] ;  /* 0x0000080001137983 */ /* 0x000f680000300800 */
[----:B------:R-:W5:Y:S04]  /*1c820*/  LDL.LU R18, [R1+0x4] ;  /* 0x0000040001127983 */ /* 0x000f680000300800 */
[----:B------:R-:W5:Y:S04]  /*1c830*/  LDL.LU R2, [R1+0x44] ;  /* 0x0000440001027983 */ /* 0x000f680000300800 */
[----:B------:R-:W5:Y:S04]  /*1c840*/  LDL.LU R3, [R1+0x20] ;  /* 0x0000200001037983 */ /* 0x000f680000300800 */
[----:B------:R-:W5:Y:S01]  /*1c850*/  LDL.LU R7, [R1+0x30] ;  /* 0x0000300001077983 */ /* 0x000f620000300800 */
[----:B------:R-:W-:Y:S01]  /*1c860*/  SHF.R.U32.HI R12, RZ, 0x8, R12 ;  /* 0x00000008ff0c7819 */ /* 0x000fe2000001160c */
[----:B0-----:R-:W-:Y:S01]  /*1c870*/  ULEA UR4, UR5, UR4, 0x18 ;  /* 0x0000000405047291 */ /* 0x001fe2000f8ec03f */
[----:B------:R-:W-:-:S02]  /*1c880*/  SHF.R.U32.HI R27, RZ, 0x8, R27 ;  /* 0x00000008ff1b7819 */ /* 0x000fc4000001161b */
[----:B------:R-:W-:Y:S01]  /*1c890*/  SHF.R.U32.HI R24, RZ, 0x8, R24 ;  /* 0x00000008ff187819 */ /* 0x000fe20000011618 */
[----:B------:R-:W-:Y:S01]  /*1c8a0*/  ULDC UR5, c[0x0][0x244] ;  /* 0x0000910000057ab9 */ /* 0x000fe20000000800 */
[----:B------:R-:W-:Y:S02]  /*1c8b0*/  LOP3.LUT R12, R12, 0xffff, RZ, 0xc0, !PT ;  /* 0x0000ffff0c0c7812 */ /* 0x000fe400078ec0ff */
[----:B------:R-:W-:Y:S02]  /*1c8c0*/  LOP3.LUT R27, R27, 0xffff, RZ, 0xc0, !PT ;  /* 0x0000ffff1b1b7812 */ /* 0x000fe400078ec0ff */
[----:B------:R-:W-:Y:S02]  /*1c8d0*/  LOP3.LUT R24, R24, 0xffff, RZ, 0xc0, !PT ;  /* 0x0000ffff18187812 */ /* 0x000fe400078ec0ff */
[----:B------:R-:W-:Y:S02]  /*1c8e0*/  PRMT R12, R12, 0x3340, R1 ;  /* 0x000033400c0c7816 */ /* 0x000fe40000000001 */
[----:B------:R-:W-:-:S02]  /*1c8f0*/  PRMT R24, R27, 0x3340, R24 ;  /* 0x000033401b187816 */ /* 0x000fc40000000018 */
[----:B------:R-:W5:Y:S01]  /*1c900*/  LDL.LU R27, [R1+0x28] ;  /* 0x00002800011b7983 */ /* 0x000f620000300800 */
[----:B------:R-:W-:-:S04]  /*1c910*/  LOP3.LUT R13, R13, 0xffff, RZ, 0xc0, !PT ;  /* 0x0000ffff0d0d7812 */ /* 0x000fc800078ec0ff */
[----:B------:R-:W-:-:S04]  /*1c920*/  PRMT R13, R13, 0x3340, R1 ;  /* 0x000033400d0d7816 */ /* 0x000fc80000000001 */
[----:B------:R-:W-:Y:S02]  /*1c930*/  PRMT R13, R17, 0x5410, R13 ;  /* 0x00005410110d7816 */ /* 0x000fe4000000000d */
[----:B--2---:R-:W-:Y:S02]  /*1c940*/  LOP3.LUT R15, R15, 0xffff, RZ, 0xc0, !PT ;  /* 0x0000ffff0f0f7812 */ /* 0x004fe400078ec0ff */
[----:B---3--:R-:W-:Y:S02]  /*1c950*/  LOP3.LUT R26, R26, 0xffff, RZ, 0xc0, !PT ;  /* 0x0000ffff1a1a7812 */ /* 0x008fe400078ec0ff */
[----:B----4-:R-:W-:Y:S02]  /*1c960*/  LOP3.LUT R23, R23, 0xffff, RZ, 0xc0, !PT ;  /* 0x0000ffff17177812 */ /* 0x010fe400078ec0ff */
[----:B-----5:R-:W-:Y:S02]  /*1c970*/  PRMT R19, R19, 0x4210, R15 ;  /* 0x0000421013137816 */ /* 0x020fe4000000000f */
[----:B------:R-:W-:-:S02]  /*1c980*/  PRMT R2, R2, 0x4210, R26 ;  /* 0x0000421002027816 */ /* 0x000fc4000000001a */
[----:B------:R-:W-:Y:S02]  /*1c990*/  LOP3.LUT R7, R7, 0xffff, RZ, 0xc0, !PT ;  /* 0x0000ffff07077812 */ /* 0x000fe400078ec0ff */
[----:B------:R-:W-:Y:S02]  /*1c9a0*/  PRMT R3, R3, 0x4210, R23 ;  /* 0x0000421003037816 */ /* 0x000fe40000000017 */
[----:B------:R-:W-:-:S03]  /*1c9b0*/  PRMT R18, R18, 0x4210, R7 ;  /* 0x0000421012127816 */ /* 0x000fc60000000007 */
[----:B------:R0:W-:Y:S04]  /*1c9c0*/  STS.64 [R16+UR4], R2 ;  /* 0x0000000210007988 */ /* 0x0001e80008000a04 */
[----:B------:R1:W-:Y:S01]  /*1c9d0*/  STS.64 [R16+UR4+0x80], R18 ;  /* 0x0000801210007988 */ /* 0x0003e20008000a04 */
[----:B0-----:R-:W-:-:S03]  /*1c9e0*/  PRMT R2, R10, 0x5410, R12 ;  /* 0x000054100a027816 */ /* 0x001fc6000000000c */
[----:B-1----:R-:W2:Y:S01]  /*1c9f0*/  LDL.LU R18, [R1+0x3c] ;  /* 0x00003c0001127983 */ /* 0x002ea20000300800 */
[----:B------:R-:W-:-:S03]  /*1ca00*/  PRMT R3, R8, 0x5410, R5 ;  /* 0x0000541008037816 */ /* 0x000fc60000000005 */
[----:B------:R-:W3:Y:S04]  /*1ca10*/  LDL.LU R19, [R1] ;  /* 0x0000000001137983 */ /* 0x000ee80000300800 */
[----:B------:R-:W4:Y:S04]  /*1ca20*/  LDL.LU R10, [R1+0x50] ;  /* 0x00005000010a7983 */ /* 0x000f280000300800 */
[----:B------:R-:W5:Y:S04]  /*1ca30*/  LDL.LU R12, [R1+0x24] ;  /* 0x00002400010c7983 */ /* 0x000f680000300800 */
[----:B------:R-:W2:Y:S04]  /*1ca40*/  LDL.LU R5, [R1+0x4c] ;  /* 0x00004c0001057983 */ /* 0x000ea80000300800 */
[----:B------:R-:W3:Y:S01]  /*1ca50*/  LDL.LU R17, [R1+0x350] ;  /* 0x0003500001117983 */ /* 0x000ee20000300800 */
[----:B------:R-:W-:-:S02]  /*1ca60*/  PRMT R2, R2, 0x5210, R26 ;  /* 0x0000521002027816 */ /* 0x000fc4000000001a */
[----:B------:R-:W-:Y:S02]  /*1ca70*/  PRMT R3, R3, 0x5210, R23 ;  /* 0x0000521003037816 */ /* 0x000fe40000000017 */
[----:B------:R-:W-:-:S03]  /*1ca80*/  PRMT R0, R6, 0x5410, R0 ;  /* 0x0000541006007816 */ /* 0x000fc60000000000 */
[----:B------:R0:W-:Y:S02]  /*1ca90*/  STS.64 [R16+UR4+0x100], R2 ;  /* 0x0001000210007988 */ /* 0x0001e40008000a04 */
[----:B0-----:R-:W-:Y:S02]  /*1caa0*/  PRMT R2, R0, 0x5210, R7 ;  /* 0x0000521000027816 */ /* 0x001fe40000000007 */
[----:B------:R-:W-:Y:S02]  /*1cab0*/  SHF.R.U32.HI R25, RZ, 0x8, R25 ;  /* 0x00000008ff197819 */ /* 0x000fe40000011619 */
[----:B------:R-:W-:Y:S02]  /*1cac0*/  LOP3.LUT R14, R14, 0xffff, RZ, 0xc0, !PT ;  /* 0x0000ffff0e0e7812 */ /* 0x000fe400078ec0ff */
[----:B------:R-:W-:Y:S02]  /*1cad0*/  LOP3.LUT R25, R25, 0xffff, RZ, 0xc0, !PT ;  /* 0x0000ffff19197812 */ /* 0x000fe400078ec0ff */
[----:B------:R-:W-:-:S02]  /*1cae0*/  PRMT R14, R14, 0x3340, R1 ;  /* 0x000033400e0e7816 */ /* 0x000fc40000000001 */
[----:B------:R-:W-:Y:S02]  /*1caf0*/  PRMT R25, R25, 0x3340, R1 ;  /* 0x0000334019197816 */ /* 0x000fe40000000001 */
[----:B------:R-:W-:Y:S02]  /*1cb00*/  PRMT R14, R20, 0x5410, R14 ;  /* 0x00005410140e7816 */ /* 0x000fe4000000000e */
[----:B------:R-:W-:Y:S02]  /*1cb10*/  PRMT R11, R22, 0x5410, R11 ;  /* 0x00005410160b7816 */ /* 0x000fe4000000000b */
[----:B------:R-:W-:Y:S02]  /*1cb20*/  PRMT R9, R21, 0x5410, R9 ;  /* 0x0000541015097816 */ /* 0x000fe40000000009 */
[----:B------:R-:W-:Y:S02]  /*1cb30*/  PRMT R24, R24, 0x5410, R25 ;  /* 0x0000541018187816 */ /* 0x000fe40000000019 */
[----:B------:R-:W-:-:S05]  /*1cb40*/  PRMT R3, R14, 0x5210, R15 ;  /* 0x000052100e037816 */ /* 0x000fca000000000f */
[----:B------:R-:W-:Y:S01]  /*1cb50*/  STS.64 [R16+UR4+0x180], R2 ;  /* 0x0001800210007988 */ /* 0x000fe20008000a04 */
[----:B--2---:R-:W-:Y:S02]  /*1cb60*/  LOP3.LUT R0, R5, 0xffff, RZ, 0xc0, !PT ;  /* 0x0000ffff05007812 */ /* 0x004fe400078ec0ff */
[----:B------:R-:W-:Y:S02]  /*1cb70*/  LOP3.LUT R5, R27, 0xffff, RZ, 0xc0, !PT ;  /* 0x0000ffff1b057812 */ /* 0x000fe400078ec0ff */
[----:B------:R-:W0:Y:S01]  /*1cb80*/  S2R R27, SR_TID.X ;  /* 0x00000000001b7919 */ /* 0x000e220000002100 */
[----:B----4-:R-:W-:-:S04]  /*1cb90*/  LOP3.LUT R10, R10, 0xffff, RZ, 0xc0, !PT ;  /* 0x0000ffff0a0a7812 */ /* 0x010fc800078ec0ff */
[--C-:B-----5:R-:W-:Y:S02]  /*1cba0*/  PRMT R6, R12, 0x4210, R10.reuse ;  /* 0x000042100c067816 */ /* 0x120fe4000000000a */
[----:B------:R-:W-:Y:S02]  /*1cbb0*/  LOP3.LUT R12, R18, 0xffff, RZ, 0xc0, !PT ;  /* 0x0000ffff120c7812 */ /* 0x000fe400078ec0ff */
[----:B------:R-:W-:Y:S02]  /*1cbc0*/  PRMT R10, R13, 0x5210, R10 ;  /* 0x000052100d0a7816 */ /* 0x000fe4000000000a */
[----:B------:R-:W-:Y:S02]  /*1cbd0*/  PRMT R8, R29, 0x4210, R12 ;  /* 0x000042101d087816 */ /* 0x000fe4000000000c */
[--C-:B---3--:R-:W-:Y:S02]  /*1cbe0*/  PRMT R7, R19, 0x4210, R0.reuse ;  /* 0x0000421013077816 */ /* 0x108fe40000000000 */
[----:B------:R-:W-:-:S02]  /*1cbf0*/  PRMT R11, R11, 0x5210, R0 ;  /* 0x000052100b0b7816 */ /* 0x000fc40000000000 */
[----:B------:R-:W-:Y:S02]  /*1cc00*/  PRMT R12, R9, 0x5210, R12 ;  /* 0x00005210090c7816 */ /* 0x000fe4000000000c */
[----:B------:R-:W-:Y:S02]  /*1cc10*/  LOP3.LUT R0, R16, 0x1008, RZ, 0x3c, !PT ;  /* 0x0000100810007812 */ /* 0x000fe400078e3cff */
[--C-:B------:R-:W-:Y:S02]  /*1cc20*/  PRMT R9, R28, 0x4210, R5.reuse ;  /* 0x000042101c097816 */ /* 0x100fe40000000005 */
[----:B------:R-:W-:Y:S01]  /*1cc30*/  PRMT R13, R24, 0x5210, R5 ;  /* 0x00005210180d7816 */ /* 0x000fe20000000005 */
[----:B------:R1:W-:Y:S01]  /*1cc40*/  STS.64 [R0+UR4], R6 ;  /* 0x0000000600007988 */ /* 0x0003e20008000a04 */
[----:B0-----:R-:W-:-:S04]  /*1cc50*/  SHF.R.U32.HI R20, RZ, 0x5, R27 ;  /* 0x00000005ff147819 */ /* 0x001fc8000001161b */
[----:B------:R-:W-:Y:S01]  /*1cc60*/  SGXT.U32 R20, R20, 0x2 ;  /* 0x000000021414781a */ /* 0x000fe20000000000 */
[----:B------:R-:W-:Y:S03]  /*1cc70*/  STS.64 [R0+UR4+0x100], R10 ;  /* 0x0001000a00007988 */ /* 0x000fe60008000a04 */
[C-C-:B------:R-:W-:Y:S01]  /*1cc80*/  LOP3.LUT R27, R17.reuse, 0xc, R20.reuse, 0xfe, !PT ;  /* 0x0000000c111b7812 */ /* 0x140fe200078efe14 */
[----:B------:R-:W-:Y:S04]  /*1cc90*/  STS.64 [R0+UR4+0x80], R8 ;  /* 0x0000800800007988 */ /* 0x000fe80008000a04 */
[----:B------:R0:W-:Y:S01]  /*1cca0*/  STS.64 [R0+UR4+0x180], R12 ;  /* 0x0001800c00007988 */ /* 0x0001e20008000a04 */
[----:B-1----:R-:W-:-:S02]  /*1ccb0*/  LOP3.LUT R6, R17, 0x20, R20, 0xfe, !PT ;  /* 0x0000002011067812 */ /* 0x002fc400078efe14 */
[C-C-:B------:R-:W-:Y:S01]  /*1ccc0*/  LOP3.LUT R5, R17.reuse, 0x24, R20.reuse, 0xfe, !PT ;  /* 0x0000002411057812 */ /* 0x140fe200078efe14 */
[----:B------:R-:W-:Y:S01]  /*1ccd0*/  STL [R1+0x804], R27 ;  /* 0x0008041b01007387 */ /* 0x000fe20000100800 */
[----:B------:R-:W-:Y:S01]  /*1cce0*/  BAR.SYNC.DEFER_BLOCKING 0x0 ;  /* 0x0000000000007b1d */ /* 0x000fe20000010000 */
[----:B0-----:R-:W-:-:S05]  /*1ccf0*/  LOP3.LUT R0, R17, 0x1c, R20, 0xfe, !PT ;  /* 0x0000001c11007812 */ /* 0x001fca00078efe14 */
[----:B------:R0:W-:Y:S04]  /*1cd00*/  STL [R1], R0 ;  /* 0x0000000001007387 */ /* 0x0001e80000100800 */
[----:B------:R1:W-:Y:S01]  /*1cd10*/  STL [R1+0x8], R6 ;  /* 0x0000080601007387 */ /* 0x0003e20000100800 */
[----:B0-----:R-:W-:-:S03]  /*1cd20*/  LOP3.LUT R0, R17, 0x28, R20, 0xfe, !PT ;  /* 0x0000002811007812 */ /* 0x001fc600078efe14 */
[----:B------:R0:W-:Y:S01]  /*1cd30*/  STL [R1+0xc], R5 ;  /* 0x00000c0501007387 */ /* 0x0001e20000100800 */
[----:B-1----:R-:W-:-:S03]  /*1cd40*/  LOP3.LUT R6, R17, 0x2c, R20, 0xfe, !PT ;  /* 0x0000002c11067812 */ /* 0x002fc600078efe14 */
[----:B------:R1:W-:Y:S04]  /*1cd50*/  STL [R1+0x10], R0 ;  /* 0x0000100001007387 */ /* 0x0003e80000100800 */
[----:B------:R-:W2:Y:S01]  /*1cd60*/  LDS.64 R14, [R4+UR4] ;  /* 0x00000004040e7984 */ /* 0x000ea20008000a00 */
[C-C-:B0-----:R-:W-:Y:S02]  /*1cd70*/  LOP3.LUT R5, R17.reuse, 0x30, R20.reuse, 0xfe, !PT ;  /* 0x0000003011057812 */ /* 0x141fe400078efe14 */
[C-C-:B------:R-:W-:Y:S01]  /*1cd80*/  LOP3.LUT R7, R17.reuse, 0xc4, R20.reuse, 0xfe, !PT ;  /* 0x000000c411077812 */ /* 0x140fe200078efe14 */
[----:B------:R-:W-:Y:S01]  /*1cd90*/  LDS.64 R12, [R4+UR4+0x400] ;  /* 0x00040004040c7984 */ /* 0x000fe20008000a00 */
[----:B-1----:R-:W-:-:S03]  /*1cda0*/  LOP3.LUT R0, R17, 0x34, R20, 0xfe, !PT ;  /* 0x0000003411007812 */ /* 0x002fc600078efe14 */
[----:B------:R0:W-:Y:S04]  /*1cdb0*/  STL [R1+0x14], R6 ;  /* 0x0000140601007387 */ /* 0x0001e80000100800 */
[----:B------:R1:W-:Y:S04]  /*1cdc0*/  STL [R1+0x18], R5 ;  /* 0x0000180501007387 */ /* 0x0003e80000100800 */
[----:B------:R3:W-:Y:S01]  /*1cdd0*/  STL [R1+0x1c], R0 ;  /* 0x00001c0001007387 */ /* 0x0007e20000100800 */
[C-C-:B0-----:R-:W-:Y:S02]  /*1cde0*/  LOP3.LUT R6, R17.reuse, 0x38, R20.reuse, 0xfe, !PT ;  /* 0x0000003811067812 */ /* 0x141fe400078efe14 */
[----:B-1----:R-:W-:-:S03]  /*1cdf0*/  LOP3.LUT R5, R17, 0x3c, R20, 0xfe, !PT ;  /* 0x0000003c11057812 */ /* 0x002fc600078efe14 */
[----:B------:R0:W-:Y:S01]  /*1ce00*/  STL [R1+0x20], R6 ;  /* 0x0000200601007387 */ /* 0x0001e20000100800 */
[----:B---3--:R-:W-:-:S03]  /*1ce10*/  LOP3.LUT R0, R17, 0x40, R20, 0xfe, !PT ;  /* 0x0000004011007812 */ /* 0x008fc600078efe14 */
        /* <DEDUP_REMOVED lines=58> */
[----:B------:R-:W-:Y:S01]  /*1d1c0*/  STL [R1+0x9c], R6 ;  /* 0x00009c0601007387 */ /* 0x000fe20000100800 */
[----:B---3--:R-:W-:-:S03]  /*1d1d0*/  LOP3.LUT R0, R17, 0xb8, R20, 0xfe, !PT ;  /* 0x000000b811007812 */ /* 0x008fc600078efe14 */
[----:B------:R-:W-:Y:S04]  /*1d1e0*/  STL [R1+0xa0], R5 ;  /* 0x0000a00501007387 */ /* 0x000fe80000100800 */
[----:B------:R0:W-:Y:S04]  /*1d1f0*/  STL [R1+0xa4], R0 ;  /* 0x0000a40001007387 */ /* 0x0001e80000100800 */
[----:B0-----:R-:W3:Y:S01]  /*1d200*/  LDL.LU R0, [R1+0x7fc] ;  /* 0x0007fc0001007983 */ /* 0x001ee20000300800 */
[C-C-:B------:R-:W-:Y:S02]  /*1d210*/  LOP3.LUT R6, R17.reuse, 0xbc, R20.reuse, 0xfe, !PT ;  /* 0x000000bc11067812 */ /* 0x140fe400078efe14 */
[----:B------:R-:W-:-:S03]  /*1d220*/  LOP3.LUT R5, R17, 0xc0, R20, 0xfe, !PT ;  /* 0x000000c011057812 */ /* 0x000fc600078efe14 */
[----:B------:R0:W-:Y:S04]  /*1d230*/  STL [R1+0xa8], R6 ;  /* 0x0000a80601007387 */ /* 0x0001e80000100800 */
[----:B------:R1:W-:Y:S01]  /*1d240*/  STL [R1+0xac], R5 ;  /* 0x0000ac0501007387 */ /* 0x0003e20000100800 */
[----:B0-----:R-:W-:-:S03]  /*1d250*/  LOP3.LUT R6, R17, 0xc8, R20, 0xfe, !PT ;  /* 0x000000c811067812 */ /* 0x001fc600078efe14 */
[----:B--2---:R0:W-:Y:S01]  /*1d260*/  STL [R1+0x800], R15 ;  /* 0x0008000f01007387 */ /* 0x0041e20000100800 */
[----:B-1----:R-:W-:-:S03]  /*1d270*/  LOP3.LUT R5, R17, 0xcc, R20, 0xfe, !PT ;  /* 0x000000cc11057812 */ /* 0x002fc600078efe14 */
[----:B------:R-:W-:Y:S01]  /*1d280*/  STL [R1+0xb0], R7 ;  /* 0x0000b00701007387 */ /* 0x000fe20000100800 */
[----:B------:R-:W-:-:S03]  /*1d290*/  LOP3.LUT R8, R17, 0xd0, R20, 0xfe, !PT ;  /* 0x000000d011087812 */ /* 0x000fc600078efe14 */
[----:B------:R-:W-:Y:S01]  /*1d2a0*/  STL [R1+0xb4], R6 ;  /* 0x0000b40601007387 */ /* 0x000fe20000100800 */
[C-C-:B------:R-:W-:Y:S01]  /*1d2b0*/  LOP3.LUT R9, R17.reuse, 0xd8, R20.reuse, 0xfe, !PT ;  /* 0x000000d811097812 */ /* 0x140fe200078efe14 */
[----:B0-----:R-:W0:Y:S02]  /*1d2c0*/  LDC R15, c[0x0][0x248] ;  /* 0x00009200ff0f7b82 */ /* 0x001e240000000800 */
[----:B------:R1:W-:Y:S04]  /*1d2d0*/  STL [R1+0xb8], R5 ;  /* 0x0000b80501007387 */ /* 0x0003e80000100800 */
[----:B------:R2:W-:Y:S01]  /*1d2e0*/  STL [R1+0xbc], R8 ;  /* 0x0000bc0801007387 */ /* 0x0005e20000100800 */
[C---:B------:R-:W-:Y:S02]  /*1d2f0*/  LOP3.LUT R3, R17.reuse, R20, RZ, 0xfc, !PT ;  /* 0x0000001411037212 */ /* 0x040fe400078efcff */
[C-C-:B------:R-:W-:Y:S01]  /*1d300*/  LOP3.LUT R2, R17.reuse, 0x8, R20.reuse, 0xfe, !PT ;  /* 0x0000000811027812 */ /* 0x140fe200078efe14 */
[----:B------:R-:W4:Y:S01]  /*1d310*/  LDS.64 R6, [R4+UR4+0x200] ;  /* 0x0002000404067984 */ /* 0x000f220008000a00 */
[----:B-1----:R-:W-:-:S05]  /*1d320*/  LOP3.LUT R5, R17, 0xd4, R20, 0xfe, !PT ;  /* 0x000000d411057812 */ /* 0x002fca00078efe14 */
[----:B------:R1:W-:Y:S01]  /*1d330*/  STL [R1+0xc0], R5 ;  /* 0x0000c00501007387 */ /* 0x0003e20000100800 */
[----:B--2---:R-:W-:-:S03]  /*1d340*/  LOP3.LUT R8, R17, 0xe0, R20, 0xfe, !PT ;  /* 0x000000e011087812 */ /* 0x004fc600078efe14 */
[----:B------:R2:W-:Y:S01]  /*1d350*/  STL [R1+0xc4], R9 ;  /* 0x0000c40901007387 */ /* 0x0005e20000100800 */
[C-C-:B-1----:R-:W-:Y:S02]  /*1d360*/  LOP3.LUT R5, R17.reuse, 0xdc, R20.reuse, 0xfe, !PT ;  /* 0x000000dc11057812 */ /* 0x142fe400078efe14 */
[----:B--2---:R-:W-:-:S03]  /*1d370*/  LOP3.LUT R9, R17, 0xe4, R20, 0xfe, !PT ;  /* 0x000000e411097812 */ /* 0x004fc600078efe14 */
[----:B------:R1:W-:Y:S04]  /*1d380*/  STL [R1+0xc8], R5 ;  /* 0x0000c80501007387 */ /* 0x0003e80000100800 */
[----:B------:R2:W-:Y:S01]  /*1d390*/  STL [R1+0xcc], R8 ;  /* 0x0000cc0801007387 */ /* 0x0005e20000100800 */
[----:B-1----:R-:W-:-:S03]  /*1d3a0*/  LOP3.LUT R5, R17, 0xe8, R20, 0xfe, !PT ;  /* 0x000000e811057812 */ /* 0x002fc600078efe14 */
[----:B------:R1:W-:Y:S01]  /*1d3b0*/  STL [R1+0xd0], R9 ;  /* 0x0000d00901007387 */ /* 0x0003e20000100800 */
[----:B--2---:R-:W-:-:S03]  /*1d3c0*/  LOP3.LUT R8, R17, 0xec, R20, 0xfe, !PT ;  /* 0x000000ec11087812 */ /* 0x004fc600078efe14 */
[----:B------:R2:W-:Y:S04]  /*1d3d0*/  STL [R1+0xd4], R5 ;  /* 0x0000d40501007387 */ /* 0x0005e80000100800 */
[----:B------:R5:W-:Y:S01]  /*1d3e0*/  STL [R1+0xd8], R8 ;  /* 0x0000d80801007387 */ /* 0x000be20000100800 */
[C-C-:B-1----:R-:W-:Y:S02]  /*1d3f0*/  LOP3.LUT R9, R17.reuse, 0xf4, R20.reuse, 0xfe, !PT ;  /* 0x000000f411097812 */ /* 0x142fe400078efe14 */
[C-C-:B--2---:R-:W-:Y:S02]  /*1d400*/  LOP3.LUT R5, R17.reuse, 0xf0, R20.reuse, 0xfe, !PT ;  /* 0x000000f011057812 */ /* 0x144fe400078efe14 */
[----:B-----5:R-:W-:-:S03]  /*1d410*/  LOP3.LUT R8, R17, 0xf8, R20, 0xfe, !PT ;  /* 0x000000f811087812 */ /* 0x020fc600078efe14 */
[----:B------:R1:W-:Y:S04]  /*1d420*/  STL [R1+0xdc], R5 ;  /* 0x0000dc0501007387 */ /* 0x0003e80000100800 */
[----:B------:R-:W-:Y:S01]  /*1d430*/  STL [R1+0xe0], R9 ;  /* 0x0000e00901007387 */ /* 0x000fe20000100800 */
[----:B-1----:R-:W-:-:S03]  /*1d440*/  LOP3.LUT R5, R17, 0xfc, R20, 0xfe, !PT ;  /* 0x000000fc11057812 */ /* 0x002fc600078efe14 */
[----:B------:R-:W-:Y:S04]  /*1d450*/  STL [R1+0xe8], R8 ;  /* 0x0000e80801007387 */ /* 0x000fe80000100800 */
[----:B------:R1:W-:Y:S01]  /*1d460*/  STL [R1+0xe4], R5 ;  /* 0x0000e40501007387 */ /* 0x0003e20000100800 */
[----:B0-----:R-:W-:Y:S01]  /*1d470*/  IMAD R25, R2, R15, RZ ;  /* 0x0000000f02197224 */ /* 0x001fe200078e02ff */
[----:B------:R-:W-:Y:S02]  /*1d480*/  PRMT R27, R14, 0x7770, RZ ;  /* 0x000077700e1b7816 */ /* 0x000fe400000000ff */
[C---:B---3--:R-:W-:Y:S01]  /*1d490*/  ISETP.GE.AND P0, PT, R0.reuse, UR6, PT ;  /* 0x0000000600007c0c */ /* 0x048fe2000bf06270 */
[----:B-1----:R-:W-:Y:S01]  /*1d4a0*/  IMAD R5, R0, UR5, RZ ;  /* 0x0000000500057c24 */ /* 0x002fe2000f8e02ff */
[----:B------:R-:W-:-:S02]  /*1d4b0*/  ULDC UR5, c[0x0][0x22c] ;  /* 0x00008b0000057ab9 */ /* 0x000fc40000000800 */
[C---:B------:R-:W-:Y:S01]  /*1d4c0*/  ISETP.LT.AND P3, PT, R3.reuse, UR7, !P0 ;  /* 0x0000000703007c0c */ /* 0x040fe2000c761270 */
[----:B------:R-:W-:Y:S01]  /*1d4d0*/  ULDC.64 UR6, c[0x0][0x220] ;  /* 0x0000880000067ab9 */ /* 0x000fe20000000a00 */
[----:B------:R-:W-:Y:S01]  /*1d4e0*/  IMAD R3, R3, R15, RZ ;  /* 0x0000000f03037224 */ /* 0x000fe200078e02ff */
[C---:B------:R-:W-:Y:S01]  /*1d4f0*/  IADD3 R0, P4, R5.reuse, UR6, RZ ;  /* 0x0000000605007c10 */ /* 0x040fe2000ff9e0ff */
[----:B------:R-:W-:Y:S01]  /*1d500*/  ULDC UR6, c[0x0][0x22c] ;  /* 0x00008b0000067ab9 */ /* 0x000fe20000000800 */
[----:B------:R-:W-:Y:S01]  /*1d510*/  ISETP.LT.AND P1, PT, R2, UR5, !P0 ;  /* 0x0000000502007c0c */ /* 0x000fe2000c721270 */
[----:B------:R-:W-:Y:S01]  /*1d520*/  ULDC UR5, c[0x0][0x22c] ;  /* 0x00008b0000057ab9 */ /* 0x000fe20000000800 */
[----:B------:R-:W-:Y:S01]  /*1d530*/  LEA.HI.X.SX32 R2, R5, UR7, 0x1, P4 ;  /* 0x0000000705027c11 */ /* 0x000fe2000a0f0eff */
[----:B------:R-:W-:Y:S01]  /*1d540*/  ULDC UR7, c[0x0][0x22c] ;  /* 0x00008b0000077ab9 */ /* 0x000fe20000000800 */
[----:B------:R-:W-:-:S04]  /*1d550*/  IADD3 R8, P4, R3, R0, RZ ;  /* 0x0000000003087210 */ /* 0x000fc80007f9e0ff */
[----:B------:R-:W-:-:S05]  /*1d560*/  LEA.HI.X.SX32 R9, R3, R2, 0x1, P4 ;  /* 0x0000000203097211 */ /* 0x000fca00020f0eff */
[----:B------:R0:W-:Y:S04]  /*1d570*/  @P3 STG.E.U8 desc[UR8][R8.64], R27 ;  /* 0x0000001b08003986 */ /* 0x0001e8000c101108 */
[----:B0-----:R-:W2:Y:S01]  /*1d580*/  LDL.LU R27, [R1+0x804] ;  /* 0x00080400011b7983 */ /* 0x001ea20000300800 */
[----:B------:R-:W-:Y:S02]  /*1d590*/  LOP3.LUT R22, R4, 0x8, RZ, 0x3c, !PT ;  /* 0x0000000804167812 */ /* 0x000fe400078e3cff */
[C-C-:B------:R-:W-:Y:S01]  /*1d5a0*/  LOP3.LUT R21, R17.reuse, 0x4, R20.reuse, 0xfe, !PT ;  /* 0x0000000411157812 */ /* 0x140fe200078efe14 */
[----:B------:R-:W-:Y:S04]  /*1d5b0*/  LDS.64 R4, [R4+UR4+0x600] ;  /* 0x0006000404047984 */ /* 0x000fe80008000a00 */
[----:B------:R-:W0:Y:S01]  /*1d5c0*/  LDS.64 R18, [R22+UR4] ;  /* 0x0000000416127984 */ /* 0x000e220008000a00 */
[----:B------:R-:W-:-:S02]  /*1d5d0*/  LOP3.LUT R26, R17, 0x10, R20, 0xfe, !PT ;  /* 0x00000010111a7812 */ /* 0x000fc400078efe14 */
[C-C-:B------:R-:W-:Y:S01]  /*1d5e0*/  LOP3.LUT R23, R17.reuse, 0x14, R20.reuse, 0xfe, !PT ;  /* 0x0000001411177812 */ /* 0x140fe200078efe14 */
[----:B------:R-:W-:Y:S01]  /*1d5f0*/  LDS.64 R10, [R22+UR4+0x400] ;  /* 0x00040004160a7984 */ /* 0x000fe20008000a00 */
[----:B------:R-:W-:-:S03]  /*1d600*/  LOP3.LUT R28, R17, 0x18, R20, 0xfe, !PT ;  /* 0x00000018111c7812 */ /* 0x000fc600078efe14 */
[----:B------:R-:W1:Y:S01]  /*1d610*/  LDS.64 R16, [R22+UR4+0x200] ;  /* 0x0002000416107984 */ /* 0x000e620008000a00 */
[C---:B------:R-:W-:Y:S01]  /*1d620*/  ISETP.LT.AND P2, PT, R21.reuse, UR12, !P0 ;  /* 0x0000000c15007c0c */ /* 0x040fe2000c741270 */
[----:B------:R-:W-:Y:S01]  /*1d630*/  IMAD R21, R21, R15, RZ ;  /* 0x0000000f15157224 */ /* 0x000fe200078e02ff */
[----:B------:R-:W-:-:S04]  /*1d640*/  IADD3 R24, P6, R25, R0, RZ ;  /* 0x0000000019187210 */ /* 0x000fc80007fde0ff */
[----:B------:R-:W-:-:S04]  /*1d650*/  IADD3 R20, P5, R21, R0, RZ ;  /* 0x0000000015147210 */ /* 0x000fc80007fbe0ff */
[-C--:B------:R-:W-:Y:S02]  /*1d660*/  LEA.HI.X.SX32 R21, R21, R2.reuse, 0x1, P5 ;  /* 0x0000000215157211 */ /* 0x080fe400028f0eff */
[----:B------:R-:W-:Y:S02]  /*1d670*/  LEA.HI.X.SX32 R25, R25, R2, 0x1, P6 ;  /* 0x0000000219197211 */ /* 0x000fe400030f0eff */
[----:B----4-:R-:W-:Y:S02]  /*1d680*/  PRMT R8, R6, 0x7770, RZ ;  /* 0x0000777006087816 */ /* 0x010fe400000000ff */
[----:B0-----:R-:W-:-:S05]  /*1d690*/  PRMT R29, R18, 0x7770, RZ ;  /* 0x00007770121d7816 */ /* 0x001fca00000000ff */
[----:B------:R0:W-:Y:S04]  /*1d6a0*/  @P2 STG.E.U8 desc[UR8][R20.64], R29 ;  /* 0x0000001d14002986 */ /* 0x0001e8000c101108 */
[----:B------:R-:W-:Y:S04]  /*1d6b0*/  @P1 STG.E.U8 desc[UR8][R24.64], R8 ;  /* 0x0000000818001986 */ /* 0x000fe8000c101108 */
[----:B------:R1:W3:Y:S01]  /*1d6c0*/  LDS.64 R8, [R22+UR4+0x600] ;  /* 0x0006000416087984 */ /* 0x0002e20008000a00 */
[----:B------:R-:W-:-:S03]  /*1d6d0*/  ISETP.LT.AND P3, PT, R23, UR6, !P0 ;  /* 0x0000000617007c0c */ /* 0x000fc6000c761270 */
[----:B0-----:R-:W4:Y:S01]  /*1d6e0*/  LDL.LU R29, [R1+0x2c] ;  /* 0x00002c00011d7983 */ /* 0x001f220000300800 */
[----:B-1----:R-:W-:Y:S02]  /*1d6f0*/  PRMT R22, R16, 0x7770, RZ ;  /* 0x0000777010167816 */ /* 0x002fe400000000ff */
[C---:B--2---:R-:W-:Y:S01]  /*1d700*/  ISETP.LT.AND P5, PT, R27.reuse, UR5, !P0 ;  /* 0x000000051b007c0c */ /* 0x044fe2000c7a1270 */
[-C--:B------:R-:W-:Y:S01]  /*1d710*/  IMAD R27, R27, R15.reuse, RZ ;  /* 0x0000000f1b1b7224 */ /* 0x080fe200078e02ff */
[----:B------:R-:W-:Y:S01]  /*1d720*/  ULDC UR5, c[0x0][0x22c] ;  /* 0x00008b0000057ab9 */ /* 0x000fe20000000800 */
[CC--:B------:R-:W-:Y:S01]  /*1d730*/  IMAD R25, R28.reuse, R15.reuse, RZ ;  /* 0x0000000f1c197224 */ /* 0x0c0fe200078e02ff */
[----:B------:R-:W-:Y:S01]  /*1d740*/  ISETP.LT.AND P4, PT, R28, UR7, !P0 ;  /* 0x000000071c007c0c */ /* 0x000fe2000c781270 */
[----:B------:R-:W-:Y:S01]  /*1d750*/  ULDC UR4, c[0x0][0x22c] ;  /* 0x00008b0000047ab9 */ /* 0x000fe20000000800 */
[C---:B------:R-:W-:Y:S02]  /*1d760*/  IADD3 R20, P2, R27.reuse, R0, RZ ;  /* 0x000000001b147210 */ /* 0x040fe40007f5e0ff */
[C---:B------:R-:W-:Y:S01]  /*1d770*/  ISETP.LT.AND P1, PT, R26.reuse, UR5, !P0 ;  /* 0x000000051a007c0c */ /* 0x040fe2000c721270 */
[-C--:B------:R-:W-:Y:S01]  /*1d780*/  IMAD R26, R26, R15.reuse, RZ ;  /* 0x0000000f1a1a7224 */ /* 0x080fe200078e02ff */
[----:B------:R-:W-:Y:S01]  /*1d790*/  LEA.HI.X.SX32 R21, R27, R2, 0x1, P2 ;  /* 0x000000021b157211 */ /* 0x000fe200010f0eff */
[----:B------:R-:W-:Y:S01]  /*1d7a0*/  IMAD R23, R23, R15, RZ ;  /* 0x0000000f17177224 */ /* 0x000fe200078e02ff */
[----:B------:R-:W2:Y:S01]  /*1d7b0*/  LDL.LU R27, [R1+0x28] ;  /* 0x00002800011b7983 */ /* 0x000ea20000300800 */
[----:B------:R-:W-:Y:S01]  /*1d7c0*/  IADD3 R24, P6, R25, R0, RZ ;  /* 0x0000000019187210 */ /* 0x000fe20007fde0ff */
[----:B------:R-:W-:-:S02]  /*1d7d0*/  ULDC UR5, c[0x0][0x22c] ;  /* 0x00008b0000057ab9 */ /* 0x000fc40000000800 */
[----:B------:R0:W-:Y:S02]  /*1d7e0*/  @P5 STG.E.U8 desc[UR8][R20.64], R22 ;  /* 0x0000001614005986 */ /* 0x0001e4000c101108 */
[----:B0-----:R-:W-:-:S04]  /*1d7f0*/  IADD3 R20, P2, R26, R0, RZ ;  /* 0x000000001a147210 */ /* 0x001fc80007f5e0ff */
[----:B------:R-:W-:Y:S02]  /*1d800*/  LEA.HI.X.SX32 R21, R26, R2, 0x1, P2 ;  /* 0x000000021a157211 */ /* 0x000fe400010f0eff */
[----:B------:R-:W-:-:S05]  /*1d810*/  PRMT R26, R12, 0x7770, RZ ;  /* 0x000077700c1a7816 */ /* 0x000fca00000000ff */
[----:B------:R0:W-:Y:S04]  /*1d820*/  @P1 STG.E.U8 desc[UR8][R20.64], R26 ;  /* 0x0000001a14001986 */ /* 0x0001e8000c101108 */
[----:B0-----:R-:W5:Y:S04]  /*1d830*/  LDL.LU R21, [R1] ;  /* 0x0000000001157983 */ /* 0x001f680000300800 */
[----:B------:R-:W3:Y:S04]  /*1d840*/  LDL.LU R20, [R1+0x8] ;  /* 0x0000080001147983 */ /* 0x000ee80000300800 */
[----:B------:R-:W4:Y:S01]  /*1d850*/  LDL.LU R26, [R1+0xc] ;  /* 0x00000c00011a7983 */ /* 0x000f220000300800 */
[----:B------:R-:W-:-:S02]  /*1d860*/  IADD3 R22, P5, R23, R0, RZ ;  /* 0x0000000017167210 */ /* 0x000fc40007fbe0ff */
[-C--:B------:R-:W-:Y:S02]  /*1d870*/  LEA.HI.X.SX32 R25, R25, R2.reuse, 0x1, P6 ;  /* 0x0000000219197211 */ /* 0x080fe400030f0eff */
[----:B------:R-:W-:Y:S02]  /*1d880*/  LEA.HI.X.SX32 R23, R23, R2, 0x1, P5 ;  /* 0x0000000217177211 */ /* 0x000fe400028f0eff */
[----:B------:R-:W-:Y:S02]  /*1d890*/  PRMT R28, R4, 0x7770, RZ ;  /* 0x00007770041c7816 */ /* 0x000fe400000000ff */
[----:B--2---:R-:W-:Y:S01]  /*1d8a0*/  ISETP.LT.AND P2, PT, R27, UR4, !P0 ;  /* 0x000000041b007c0c */ /* 0x004fe2000c741270 */
[----:B------:R-:W-:Y:S01]  /*1d8b0*/  ULDC UR4, c[0x0][0x22c] ;  /* 0x00008b0000047ab9 */ /* 0x000fe20000000800 */
[----:B------:R-:W-:-:S05]  /*1d8c0*/  PRMT R27, R10, 0x7770, RZ ;  /* 0x000077700a1b7816 */ /* 0x000fca00000000ff */
[----:B------:R-:W-:Y:S04]  /*1d8d0*/  @P3 STG.E.U8 desc[UR8][R22.64], R27 ;  /* 0x0000001b16003986 */ /* 0x000fe8000c101108 */
[----:B------:R0:W-:Y:S04]  /*1d8e0*/  @P4 STG.E.U8 desc[UR8][R24.64], R28 ;  /* 0x0000001c18004986 */ /* 0x0001e8000c101108 */
[----:B0-----:R-:W2:Y:S04]  /*1d8f0*/  LDL.LU R28, [R1+0x14] ;  /* 0x00001400011c7983 */ /* 0x001ea80000300800 */
[----:B------:R-:W2:Y:S01]  /*1d900*/  LDL.LU R27, [R1+0x18] ;  /* 0x00001800011b7983 */ /* 0x000ea20000300800 */
[C---:B-----5:R-:W-:Y:S01]  /*1d910*/  ISETP.LT.AND P6, PT, R21.reuse, UR4, !P0 ;  /* 0x0000000415007c0c */ /* 0x060fe2000c7c1270 */
[-C--:B------:R-:W-:Y:S01]  /*1d920*/  IMAD R21, R21, R15.reuse, RZ ;  /* 0x0000000f15157224 */ /* 0x080fe200078e02ff */
[----:B------:R-:W-:Y:S01]  /*1d930*/  ULDC UR4, c[0x0][0x22c] ;  /* 0x00008b0000047ab9 */ /* 0x000fe20000000800 */
[C---:B---3--:R-:W-:Y:S01]  /*1d940*/  ISETP.LT.AND P3, PT, R20.reuse, UR5, !P0 ;  /* 0x0000000514007c0c */ /* 0x048fe2000c761270 */
[----:B------:R-:W-:-:S02]  /*1d950*/  IMAD R23, R20, R15, RZ ;  /* 0x0000000f14177224 */ /* 0x000fc400078e02ff */
[C---:B------:R-:W-:Y:S01]  /*1d960*/  IADD3 R20, P1, R21.reuse, R0, RZ ;  /* 0x0000000015147210 */ /* 0x040fe20007f3e0ff */
[----:B------:R-:W-:Y:S01]  /*1d970*/  ULDC UR5, c[0x0][0x22c] ;  /* 0x00008b0000057ab9 */ /* 0x000fe20000000800 */
[C---:B----4-:R-:W-:Y:S01]  /*1d980*/  ISETP.LT.AND P4, PT, R26.reuse, UR4, !P0 ;  /* 0x000000041a007c0c */ /* 0x050fe2000c781270 */
[----:B------:R-:W-:Y:S01]  /*1d990*/  IMAD R25, R26, R15, RZ ;  /* 0x0000000f1a197224 */ /* 0x000fe200078e02ff */
[----:B------:R-:W-:Y:S01]  /*1d9a0*/  LEA.HI.X.SX32 R21, R21, R2, 0x1, P1 ;  /* 0x0000000215157211 */ /* 0x000fe200008f0eff */
[----:B------:R-:W-:Y:S01]  /*1d9b0*/  ULDC UR4, c[0x0][0x22c] ;  /* 0x00008b0000047ab9 */ /* 0x000fe20000000800 */
[----:B------:R-:W-:Y:S02]  /*1d9c0*/  PRMT R26, R8, 0x7770, RZ ;  /* 0x00007770081a7816 */ /* 0x000fe400000000ff */
[----:B------:R-:W-:Y:S01]  /*1d9d0*/  ISETP.LT.AND P1, PT, R29, UR5, !P0 ;  /* 0x000000051d007c0c */ /* 0x000fe2000c721270 */
[----:B------:R-:W-:Y:S01]  /*1d9e0*/  ULDC UR5, c[0x0][0x22c] ;  /* 0x00008b0000057ab9 */ /* 0x000fe20000000800 */
[----:B------:R-:W3:Y:S01]  /*1d9f0*/  LDL.LU R29, [R1+0x20] ;  /* 0x00002000011d7983 */ /* 0x000ee20000300800 */
[----:B------:R-:W-:-:S03]  /*1da00*/  IADD3 R22, P5, R23, R0, RZ ;  /* 0x0000000017167210 */ /* 0x000fc60007fbe0ff */
[----:B------:R0:W-:Y:S01]  /*1da10*/  @P6 STG.E.U8 desc[UR8][R20.64], R26 ;  /* 0x0000001a14006986 */ /* 0x0001e2000c101108 */
[----:B------:R-:W-:-:S03]  /*1da20*/  LEA.HI.X.SX32 R23, R23, R2, 0x1, P5 ;  /* 0x0000000217177211 */ /* 0x000fc600028f0eff */
[----:B0-----:R-:W4:Y:S01]  /*1da30*/  LDL.LU R21, [R1+0x10] ;  /* 0x0000100001157983 */ /* 0x001f220000300800 */
[----:B------:R-:W-:-:S05]  /*1da40*/  PRMT R20, R14, 0x7771, RZ ;  /* 0x000077710e147816 */ /* 0x000fca00000000ff */
[----:B------:R0:W-:Y:S04]  /*1da50*/  @P3 STG.E.U8 desc[UR8][R22.64], R20 ;  /* 0x0000001416003986 */ /* 0x0001e8000c101108 */
[----:B0-----:R-:W5:Y:S01]  /*1da60*/  LDL.LU R23, [R1+0x1c] ;  /* 0x00001c0001177983 */ /* 0x001f620000300800 */
[C---:B------:R-:W-:Y:S02]  /*1da70*/  IADD3 R24, P5, R25.reuse, R0, RZ ;  /* 0x0000000019187210 */ /* 0x040fe40007fbe0ff */
[----:B------:R-:W-:Y:S02]  /*1da80*/  PRMT R26, R18, 0x7771, RZ ;  /* 0x00007771121a7816 */ /* 0x000fe400000000ff */
[----:B------:R-:W-:-:S05]  /*1da90*/  LEA.HI.X.SX32 R25, R25, R2, 0x1, P5 ;  /* 0x0000000219197211 */ /* 0x000fca00028f0eff */
[----:B------:R0:W-:Y:S02]  /*1daa0*/  @P4 STG.E.U8 desc[UR8][R24.64], R26 ;  /* 0x0000001a18004986 */ /* 0x0001e4000c101108 */
[----:B0-----:R-:W-:Y:S01]  /*1dab0*/  PRMT R25, R6, 0x7771, RZ ;  /* 0x0000777106197816 */ /* 0x001fe200000000ff */
[-C--:B--2---:R-:W-:Y:S01]  /*1dac0*/  IMAD R24, R27, R15.reuse, RZ ;  /* 0x0000000f1b187224 */ /* 0x084fe200078e02ff */
[C---:B----4-:R-:W-:Y:S01]  /*1dad0*/  ISETP.LT.AND P6, PT, R21.reuse, UR4, !P0 ;  /* 0x0000000415007c0c */ /* 0x050fe2000c7c1270 */
[----:B------:R-:W-:Y:S01]  /*1dae0*/  IMAD R21, R21, R15, RZ ;  /* 0x0000000f15157224 */ /* 0x000fe200078e02ff */
[----:B------:R-:W-:-:S04]  /*1daf0*/  ULDC UR4, c[0x0][0x22c] ;  /* 0x00008b0000047ab9 */ /* 0x000fc80000000800 */
[----:B------:R-:W-:-:S04]  /*1db00*/  IADD3 R20, P3, R21, R0, RZ ;  /* 0x0000000015147210 */ /* 0x000fc80007f7e0ff */
[----:B------:R-:W-:Y:S02]  /*1db10*/  LEA.HI.X.SX32 R21, R21, R2, 0x1, P3 ;  /* 0x0000000215157211 */ /* 0x000fe400018f0eff */
[C---:B------:R-:W-:Y:S01]  /*1db20*/  ISETP.LT.AND P4, PT, R28.reuse, UR4, !P0 ;  /* 0x000000041c007c0c */ /* 0x040fe2000c781270 */
[----:B------:R-:W-:Y:S01]  /*1db30*/  ULDC UR4, c[0x0][0x22c] ;  /* 0x00008b0000047ab9 */ /* 0x000fe20000000800 */
[----:B------:R-:W-:Y:S01]  /*1db40*/  ISETP.LT.AND P3, PT, R27, UR5, !P0 ;  /* 0x000000051b007c0c */ /* 0x000fe2000c761270 */
[----:B-----5:R-:W-:Y:S01]  /*1db50*/  IMAD.MOV.U32 R26, RZ, RZ, R23 ;  /* 0x000000ffff1a7224 */ /* 0x020fe200078e0017 */
[----:B------:R0:W-:Y:S01]  /*1db60*/  @P6 STG.E.U8 desc[UR8][R20.64], R25 ;  /* 0x0000001914006986 */ /* 0x0001e2000c101108 */
[----:B------:R-:W-:-:S03]  /*1db70*/  IMAD R23, R28, R15, RZ ;  /* 0x0000000f1c177224 */ /* 0x000fc600078e02ff */
[----:B------:R-:W2:Y:S02]  /*1db80*/  LDL.LU R27, [R1+0x34] ;  /* 0x00003400011b7983 */ /* 0x000ea40000300800 */
[CC--:B------:R-:W-:Y:S02]  /*1db90*/  IADD3 R22, P5, R23.reuse, R0.reuse, RZ ;  /* 0x0000000017167210 */ /* 0x0c0fe40007fbe0ff */
[----:B------:R-:W4:Y:S01]  /*1dba0*/  LDL.LU R28, [R1+0x38] ;  /* 0x00003800011c7983 */ /* 0x000f220000300800 */
[C---:B0-----:R-:W-:Y:S02]  /*1dbb0*/  IADD3 R20, P6, R24.reuse, R0, RZ ;  /* 0x0000000018147210 */ /* 0x041fe40007fde0ff */
[-C--:B------:R-:W-:Y:S02]  /*1dbc0*/  LEA.HI.X.SX32 R23, R23, R2.reuse, 0x1, P5 ;  /* 0x0000000217177211 */ /* 0x080fe400028f0eff */
[----:B------:R-:W-:Y:S01]  /*1dbd0*/  LEA.HI.X.SX32 R21, R24, R2, 0x1, P6 ;  /* 0x0000000218157211 */ /* 0x000fe200030f0eff */
[----:B------:R-:W-:Y:S01]  /*1dbe0*/  IMAD.MOV.U32 R24, RZ, RZ, R26 ;  /* 0x000000ffff187224 */ /* 0x000fe200078e001a */
[----:B------:R-:W-:Y:S01]  /*1dbf0*/  ISETP.LT.AND P5, PT, R26, UR4, !P0 ;  /* 0x000000041a007c0c */ /* 0x000fe2000c7a1270 */
[----:B------:R-:W-:Y:S01]  /*1dc00*/  ULDC UR4, c[0x0][0x22c] ;  /* 0x00008b0000047ab9 */ /* 0x000fe20000000800 */
[----:B------:R-:W-:-:S02]  /*1dc10*/  PRMT R25, R16, 0x7771, RZ ;  /* 0x0000777110197816 */ /* 0x000fc400000000ff */
[----:B------:R-:W-:-:S03]  /*1dc20*/  PRMT R26, R12, 0x7771, RZ ;  /* 0x000077710c1a7816 */ /* 0x000fc600000000ff */
[----:B------:R-:W-:Y:S04]  /*1dc30*/  @P4 STG.E.U8 desc[UR8][R22.64], R25 ;  /* 0x0000001916004986 */ /* 0x000fe8000c101108 */
[----:B------:R0:W-:Y:S02]  /*1dc40*/  @P3 STG.E.U8 desc[UR8][R20.64], R26 ;  /* 0x0000001a14003986 */ /* 0x0001e4000c101108 */
[----:B0-----:R-:W0:Y:S01]  /*1dc50*/  LDC R26, c[0x0][0x248] ;  /* 0x00009200ff1a7b82 */ /* 0x001e220000000800 */
[----:B------:R-:W-:Y:S01]  /*1dc60*/  IMAD R24, R24, R15, RZ ;  /* 0x0000000f18187224 */ /* 0x000fe200078e02ff */
[----:B---3--:R-:W-:Y:S01]  /*1dc70*/  ISETP.LT.AND P4, PT, R29, UR4, !P0 ;  /* 0x000000041d007c0c */ /* 0x008fe2000c781270 */
[----:B------:R-:W3:Y:S01]  /*1dc80*/  LDL.LU R15, [R1+0x800] ;  /* 0x00080000010f7983 */ /* 0x000ee20000300800 */
[----:B------:R-:W-:Y:S01]  /*1dc90*/  PRMT R25, R10, 0x7771, RZ ;  /* 0x000077710a197816 */ /* 0x000fe200000000ff */
[----:B------:R-:W-:Y:S01]  /*1dca0*/  ULDC UR4, c[0x0][0x22c] ;  /* 0x00008b0000047ab9 */ /* 0x000fe20000000800 */
[----:B------:R-:W-:-:S04]  /*1dcb0*/  IADD3 R20, P3, R24, R0, RZ ;  /* 0x0000000018147210 */ /* 0x000fc80007f7e0ff */
[----:B------:R-:W-:Y:S01]  /*1dcc0*/  LEA.HI.X.SX32 R21, R24, R2, 0x1, P3 ;  /* 0x0000000218157211 */ /* 0x000fe200018f0eff */
[----:B0-----:R-:W-:Y:S02]  /*1dcd0*/  IMAD R23, R29, R26, RZ ;  /* 0x0000001a1d177224 */ /* 0x001fe400078e02ff */
[----:B------:R-:W5:Y:S04]  /*1dce0*/  LDL.LU R29, [R1+0x40] ;  /* 0x00004000011d7983 */ /* 0x000f680000300800 */
[----:B------:R-:W2:Y:S04]  /*1dcf0*/  LDL.LU R24, [R1+0x24] ;  /* 0x0000240001187983 */ /* 0x000ea80000300800 */
[----:B------:R0:W-:Y:S04]  /*1dd00*/  @P5 STG.E.U8 desc[UR8][R20.64], R25 ;  /* 0x0000001914005986 */ /* 0x0001e8000c101108 */
[----:B0-----:R-:W3:Y:S01]  /*1dd10*/  LDL.LU R25, [R1+0x3c] ;  /* 0x00003c0001197983 */ /* 0x001ee20000300800 */
[----:B------:R-:W-:-:S02]  /*1dd20*/  IADD3 R22, P6, R23, R0, RZ ;  /* 0x0000000017167210 */ /* 0x000fc40007fde0ff */
[----:B------:R-:W-:Y:S02]  /*1dd30*/  PRMT R21, R4, 0x7771, RZ ;  /* 0x0000777104157816 */ /* 0x000fe400000000ff */
[----:B------:R-:W-:Y:S01]  /*1dd40*/  LEA.HI.X.SX32 R23, R23, R2, 0x1, P6 ;  /* 0x0000000217177211 */ /* 0x000fe200030f0eff */
[----:B------:R-:W-:-:S04]  /*1dd50*/  IMAD R3, R26, 0x40, R3 ;  /* 0x000000401a037824 */ /* 0x000fc800078e0203 */
[----:B------:R0:W-:Y:S02]  /*1dd60*/  @P4 STG.E.U8 desc[UR8][R22.64], R21 ;  /* 0x0000001516004986 */ /* 0x0001e4000c101108 */
[----:B0-----:R-:W-:Y:S02]  /*1dd70*/  PRMT R22, R8, 0x7771, RZ ;  /* 0x0000777108167816 */ /* 0x001fe400000000ff */
[C---:B--2---:R-:W-:Y:S01]  /*1dd80*/  ISETP.LT.AND P3, PT, R24.reuse, UR4, !P0 ;  /* 0x0000000418007c0c */ /* 0x044fe2000c761270 */
[----:B------:R-:W-:Y:S01]  /*1dd90*/  IMAD R24, R24, R26, RZ ;  /* 0x0000001a18187224 */ /* 0x000fe200078e02ff */
[----:B------:R-:W-:-:S04]  /*1dda0*/  ULDC UR4, c[0x0][0x22c] ;  /* 0x00008b0000047ab9 */ /* 0x000fc80000000800 */
[----:B------:R-:W-:-:S04]  /*1ddb0*/  IADD3 R20, P6, R24, R0, RZ ;  /* 0x0000000018147210 */ /* 0x000fc80007fde0ff */
[----:B------:R-:W-:Y:S02]  /*1ddc0*/  LEA.HI.X.SX32 R21, R24, R2, 0x1, P6 ;  /* 0x0000000218157211 */ /* 0x000fe400030f0eff */
[----:B------:R-:W-:Y:S01]  /*1ddd0*/  ISETP.LT.AND P5, PT, R27, UR4, !P0 ;  /* 0x000000041b007c0c */ /* 0x000fe2000c7a1270 */
[----:B------:R-:W-:Y:S01]  /*1dde0*/  ULDC UR4, c[0x0][0x22c] ;  /* 0x00008b0000047ab9 */ /* 0x000fe20000000800 */
[----:B------:R-:W2:Y:S01]  /*1ddf0*/  LDL.LU R27, [R1+0x44] ;  /* 0x00004400011b7983 */ /* 0x000ea20000300800 */
[----:B----4-:R-:W-:Y:S01]  /*1de00*/  ISETP.LT.AND P4, PT, R28, UR4, !P0 ;  /* 0x000000041c007c0c */ /* 0x010fe2000c781270 */
[----:B------:R-:W-:Y:S02]  /*1de10*/  ULDC UR4, c[0x0][0x22c] ;  /* 0x00008b0000047ab9 */ /* 0x000fe40000000800 */
[----:B------:R0:W-:Y:S01]  /*1de20*/  @P3 STG.E.U8 desc[UR8][R20.64], R22 ;  /* 0x0000001614003986 */ /* 0x0001e2000c101108 */
[----:B---3--:R-:W-:Y:S01]  /*1de30*/  ISETP.LT.AND P3, PT, R25, UR4, !P0 ;  /* 0x0000000419007c0c */ /* 0x008fe2000c761270 */
[----:B------:R-:W-:Y:S01]  /*1de40*/  IMAD R23, R26, 0x4, R3 ;  /* 0x000000041a177824 */ /* 0x000fe200078e0203 */
[----:B------:R-:W-:Y:S01]  /*1de50*/  PRMT R25, R14, 0x7772, RZ ;  /* 0x000077720e197816 */ /* 0x000fe200000000ff */
[----:B------:R-:W3:Y:S01]  /*1de60*/  LDL.LU R28, [R1+0x4c] ;  /* 0x00004c00011c7983 */ /* 0x000ee20000300800 */
[----:B------:R-:W-:Y:S01]  /*1de70*/  PRMT R24, R18, 0x7772, RZ ;  /* 0x0000777212187816 */ /* 0x000fe200000000ff */
[----:B------:R-:W-:Y:S01]  /*1de80*/  ULDC UR4, c[0x0][0x22c] ;  /* 0x00008b0000047ab9 */ /* 0x000fe20000000800 */
[----:B0-----:R-:W-:-:S04]  /*1de90*/  IADD3 R20, P6, R3, R0, RZ ;  /* 0x0000000003147210 */ /* 0x001fc80007fde0ff */
[----:B------:R-:W-:-:S05]  /*1dea0*/  LEA.HI.X.SX32 R21, R3, R2, 0x1, P6 ;  /* 0x0000000203157211 */ /* 0x000fca00030f0eff */
[----:B------:R0:W-:Y:S04]  /*1deb0*/  @P2 STG.E.U8 desc[UR8][R20.64], R25 ;  /* 0x0000001914002986 */ /* 0x0001e8000c101108 */
[----:B0-----:R-:W4:Y:S01]  /*1dec0*/  LDL.LU R25, [R1+0x48] ;  /* 0x0000480001197983 */ /* 0x001f220000300800 */
[----:B------:R-:W-:Y:S01]  /*1ded0*/  IADD3 R22, P6, R23, R0, RZ ;  /* 0x0000000017167210 */ /* 0x000fe20007fde0ff */
[----:B------:R-:W-:-:S03]  /*1dee0*/  IMAD R3, R26, 0x4, R23 ;  /* 0x000000041a037824 */ /* 0x000fc600078e0217 */
[----:B------:R-:W-:Y:S02]  /*1def0*/  LEA.HI.X.SX32 R23, R23, R2, 0x1, P6 ;  /* 0x0000000217177211 */ /* 0x000fe400030f0eff */
[----:B------:R-:W-:-:S03]  /*1df00*/  IADD3 R20, P6, R3, R0, RZ ;  /* 0x0000000003147210 */ /* 0x000fc60007fde0ff */
[----:B------:R0:W-:Y:S01]  /*1df10*/  @P1 STG.E.U8 desc[UR8][R22.64], R24 ;  /* 0x0000001816001986 */ /* 0x0001e2000c101108 */
[----:B------:R-:W-:Y:S01]  /*1df20*/  LEA.HI.X.SX32 R21, R3, R2, 0x1, P6 ;  /* 0x0000000203157211 */ /* 0x000fe200030f0eff */
[----:B0-----:R-:W-:Y:S01]  /*1df30*/  IMAD R24, R26, 0x4, R3 ;  /* 0x000000041a187824 */ /* 0x001fe200078e0203 */
[----:B------:R-:W-:-:S04]  /*1df40*/  PRMT R3, R6, 0x7772, RZ ;  /* 0x0000777206037816 */ /* 0x000fc800000000ff */
[----:B------:R-:W-:-:S04]  /*1df50*/  IADD3 R22, P6, R24, R0, RZ ;  /* 0x0000000018167210 */ /* 0x000fc80007fde0ff */
[----:B------:R-:W-:Y:S01]  /*1df60*/  LEA.HI.X.SX32 R23, R24, R2, 0x1, P6 ;  /* 0x0000000218177211 */ /* 0x000fe200030f0eff */
[----:B------:R-:W-:Y:S01]  /*1df70*/  IMAD R24, R26, 0x4, R24 ;  /* 0x000000041a187824 */ /* 0x000fe200078e0218 */
[----:B-----5:R-:W-:Y:S01]  /*1df80*/  ISETP.LT.AND P2, PT, R29, UR4, !P0 ;  /* 0x000000041d007c0c */ /* 0x020fe2000c741270 */
[----:B------:R-:W-:Y:S01]  /*1df90*/  ULDC UR4, c[0x0][0x22c] ;  /* 0x00008b0000047ab9 */ /* 0x000fe20000000800 */
[----:B------:R0:W-:Y:S04]  /*1dfa0*/  @P5 STG.E.U8 desc[UR8][R20.64], R3 ;  /* 0x0000000314005986 */ /* 0x0001e8000c101108 */
[----:B------:R-:W5:Y:S01]  /*1dfb0*/  LDL.LU R29, [R1+0x50] ;  /* 0x00005000011d7983 */ /* 0x000f620000300800 */
[----:B0-----:R-:W-:Y:S02]  /*1dfc0*/  IADD3 R20, P6, R24, R0, RZ ;  /* 0x0000000018147210 */ /* 0x001fe40007fde0ff */
[----:B------:R-:W-:-:S02]  /*1dfd0*/  PRMT R3, R16, 0x7772, RZ ;  /* 0x0000777210037816 */ /* 0x000fc400000000ff */
[----:B------:R-:W-:-:S03]  /*1dfe0*/  LEA.HI.X.SX32 R21, R24, R2, 0x1, P6 ;  /* 0x0000000218157211 */ /* 0x000fc600030f0eff */
[----:B------:R0:W-:Y:S01]  /*1dff0*/  @P4 STG.E.U8 desc[UR8][R22.64], R3 ;  /* 0x0000000316004986 */ /* 0x0001e2000c101108 */
[----:B--2---:R-:W-:Y:S01]  /*1e000*/  ISETP.LT.AND P1, PT, R27, UR4, !P0 ;  /* 0x000000041b007c0c */ /* 0x004fe2000c721270 */
[----:B------:R-:W-:Y:S02]  /*1e010*/  ULDC UR4, c[0x0][0x22c] ;  /* 0x00008b0000047ab9 */ /* 0x000fe40000000800 */
[----:B------:R-:W2:Y:S01]  /*1e020*/  LDL.LU R27, [R1+0x58] ;  /* 0x00005800011b7983 */ /* 0x000ea20000300800 */
[----:B----4-:R-:W-:Y:S01]  /*1e030*/  ISETP.LT.AND P5, PT, R25, UR4, !P0 ;  /* 0x0000000419007c0c */ /* 0x010fe2000c7a1270 */
[----:B------:R-:W-:Y:S01]  /*1e040*/  ULDC UR4, c[0x0][0x22c] ;  /* 0x00008b0000047ab9 */ /* 0x000fe20000000800 */
[----:B------:R-:W-:Y:S02]  /*1e050*/  PRMT R25, R12, 0x7772, RZ ;  /* 0x000077720c197816 */ /* 0x000fe400000000ff */
[----:B---3--:R-:W-:Y:S01]  /*1e060*/  ISETP.LT.AND P4, PT, R28, UR4, !P0 ;  /* 0x000000041c007c0c */ /* 0x008fe2000c781270 */
[----:B0-----:R-:W-:Y:S01]  /*1e070*/  IMAD R23, R26, 0x4, R24 ;  /* 0x000000041a177824 */ /* 0x001fe200078e0218 */
[----:B------:R-:W3:Y:S01]  /*1e080*/  LDL.LU R28, [R1+0x5c] ;  /* 0x00005c00011c7983 */ /* 0x000ee20000300800 */
[----:B------:R-:W-:-:S03]  /*1e090*/  ULDC UR4, c[0x0][0x22c] ;  /* 0x00008b0000047ab9 */ /* 0x000fc60000000800 */
[----:B------:R0:W-:Y:S04]  /*1e0a0*/  @P3 STG.E.U8 desc[UR8][R20.64], R25 ;  /* 0x0000001914003986 */ /* 0x0001e8000c101108 */
[----:B0-----:R-:W4:Y:S01]  /*1e0b0*/  LDL.LU R25, [R1+0x54] ;  /* 0x0000540001197983 */ /* 0x001f220000300800 */
[C---:B------:R-:W-:Y:S01]  /*1e0c0*/  IADD3 R22, P6, R23.reuse, R0, RZ ;  /* 0x0000000017167210 */ /* 0x040fe20007fde0ff */
[----:B------:R-:W-:Y:S01]  /*1e0d0*/  IMAD R3, R26, 0x4, R23 ;  /* 0x000000041a037824 */ /* 0x000fe200078e0217 */
[----:B------:R-:W-:Y:S02]  /*1e0e0*/  PRMT R24, R10, 0x7772, RZ ;  /* 0x000077720a187816 */ /* 0x000fe400000000ff */
[----:B------:R-:W-:Y:S02]  /*1e0f0*/  LEA.HI.X.SX32 R23, R23, R2, 0x1, P6 ;  /* 0x0000000217177211 */ /* 0x000fe400030f0eff */
[----:B------:R-:W-:-:S03]  /*1e100*/  IADD3 R20, P6, R3, R0, RZ ;  /* 0x0000000003147210 */ /* 0x000fc60007fde0ff */
[----:B------:R0:W-:Y:S01]  /*1e110*/  @P2 STG.E.U8 desc[UR8][R22.64], R24 ;  /* 0x0000001816002986 */ /* 0x0001e2000c101108 */
[----:B------:R-:W-:Y:S01]  /*1e120*/  LEA.HI.X.SX32 R21, R3, R2, 0x1, P6 ;  /* 0x0000000203157211 */ /* 0x000fe200030f0eff */
[----:B0-----:R-:W-:Y:S01]  /*1e130*/  IMAD R23, R26, 0x4, R3 ;  /* 0x000000041a177824 */ /* 0x001fe200078e0203 */
[----:B------:R-:W-:Y:S02]  /*1e140*/  PRMT R3, R4, 0x7772, RZ ;  /* 0x0000777204037816 */ /* 0x000fe400000000ff */
[----:B-----5:R-:W-:Y:S01]  /*1e150*/  ISETP.LT.AND P3, PT, R29, UR4, !P0 ;  /* 0x000000041d007c0c */ /* 0x020fe2000c761270 */
[----:B------:R-:W-:Y:S01]  /*1e160*/  ULDC UR4, c[0x0][0x22c] ;  /* 0x00008b0000047ab9 */ /* 0x000fe20000000800 */
[----:B------:R-:W-:Y:S01]  /*1e170*/  IADD3 R22, P6, R23, R0, RZ ;  /* 0x0000000017167210 */ /* 0x000fe20007fde0ff */
[----:B------:R0:W-:Y:S01]  /*1e180*/  @P1 STG.E.U8 desc[UR8][R20.64], R3 ;  /* 0x0000000314001986 */ /* 0x0001e2000c101108 */
[----:B------:R-:W-:-:S03]  /*1e190*/  PRMT R24, R8, 0x7772, RZ ;  /* 0x0000777208187816 */ /* 0x000fc600000000ff */
[----:B------:R-:W5:Y:S01]  /*1e1a0*/  LDL.LU R29, [R1+0x64] ;  /* 0x00006400011d7983 */ /* 0x000f620000300800 */
[----:B0-----:R-:W-:Y:S01]  /*1e1b0*/  IMAD R21, R26, 0x4, R23 ;  /* 0x000000041a157824 */ /* 0x001fe200078e0217 */
[----:B------:R-:W-:-:S05]  /*1e1c0*/  LEA.HI.X.SX32 R23, R23, R2, 0x1, P6 ;  /* 0x0000000217177211 */ /* 0x000fca00030f0eff */
[----:B------:R0:W-:Y:S01]  /*1e1d0*/  @P5 STG.E.U8 desc[UR8][R22.64], R24 ;  /* 0x0000001816005986 */ /* 0x0001e2000c101108 */
[----:B----4-:R-:W-:Y:S01]  /*1e1e0*/  ISETP.LT.AND P2, PT, R25, UR4, !P0 ;  /* 0x0000000419007c0c */ /* 0x010fe2000c741270 */
[----:B------:R-:W-:Y:S02]  /*1e1f0*/  ULDC UR4, c[0x0][0x22c] ;  /* 0x00008b0000047ab9 */ /* 0x000fe40000000800 */
[----:B--2---:R-:W-:Y:S01]  /*1e200*/  ISETP.LT.AND P1, PT, R27, UR4, !P0 ;  /* 0x000000041b007c0c */ /* 0x004fe2000c721270 */
[----:B------:R-:W-:Y:S01]  /*1e210*/  ULDC UR4, c[0x0][0x22c] ;  /* 0x00008b0000047ab9 */ /* 0x000fe20000000800 */
[----:B------:R-:W2:Y:S04]  /*1e220*/  LDL.LU R27, [R1+0x68] ;  /* 0x00006800011b7983 */ /* 0x000ea80000300800 */
[----:B0-----:R-:W4:Y:S01]  /*1e230*/  LDL.LU R24, [R1+0x60] ;  /* 0x0000600001187983 */ /* 0x001f220000300800 */
[----:B---3--:R-:W-:Y:S01]  /*1e240*/  ISETP.LT.AND P5, PT, R28, UR4, !P0 ;  /* 0x000000041c007c0c */ /* 0x008fe2000c7a1270 */
[----:B------:R-:W-:Y:S01]  /*1e250*/  IMAD R3, R26, 0x4, R21 ;  /* 0x000000041a037824 */ /* 0x000fe200078e0215 */
[----:B------:R-:W-:Y:S01]  /*1e260*/  IADD3 R20, P6, R21, R0, RZ ;  /* 0x0000000015147210 */ /* 0x000fe20007fde0ff */
[----:B------:R-:W3:Y:S01]  /*1e270*/  LDL.LU R25, [R1+0x6c] ;  /* 0x00006c0001197983 */ /* 0x000ee20000300800 */
[----:B------:R-:W-:Y:S01]  /*1e280*/  PRMT R14, R14, 0x7773, RZ ;  /* 0x000077730e0e7816 */ /* 0x000fe200000000ff */
[----:B------:R-:W-:-:S02]  /*1e290*/  ULDC UR4, c[0x0][0x22c] ;  /* 0x00008b0000047ab9 */ /* 0x000fc40000000800 */
[----:B------:R-:W3:Y:S01]  /*1e2a0*/  LDL.LU R28, [R1+0x70] ;  /* 0x00007000011c7983 */ /* 0x000ee20000300800 */
[----:B------:R-:W-:Y:S02]  /*1e2b0*/  LEA.HI.X.SX32 R21, R21, R2, 0x1, P6 ;  /* 0x0000000215157211 */ /* 0x000fe400030f0eff */
[----:B------:R-:W-:-:S04]  /*1e2c0*/  IADD3 R22, P6, R3, R0, RZ ;  /* 0x0000000003167210 */ /* 0x000fc80007fde0ff */
[----:B------:R-:W-:Y:S01]  /*1e2d0*/  LEA.HI.X.SX32 R23, R3, R2, 0x1, P6 ;  /* 0x0000000203177211 */ /* 0x000fe200030f0eff */
[----:B------:R-:W-:Y:S01]  /*1e2e0*/  IMAD R3, R26, 0x4, R3 ;  /* 0x000000041a037824 */ /* 0x000fe200078e0203 */
[----:B------:R-:W-:Y:S01]  /*1e2f0*/  PRMT R18, R18, 0x7773, RZ ;  /* 0x0000777312127816 */ /* 0x000fe200000000ff */
[----:B------:R0:W-:Y:S01]  /*1e300*/  @P4 STG.E.U8 desc[UR8][R20.64], R14 ;  /* 0x0000000e14004986 */ /* 0x0001e2000c101108 */
[----:B------:R-:W-:-:S03]  /*1e310*/  PRMT R6, R6, 0x7773, RZ ;  /* 0x0000777306067816 */ /* 0x000fc600000000ff */
[----:B------:R1:W-:Y:S01]  /*1e320*/  @P3 STG.E.U8 desc[UR8][R22.64], R18 ;  /* 0x0000001216003986 */ /* 0x0003e2000c101108 */
[----:B0-----:R-:W-:Y:S01]  /*1e330*/  IADD3 R20, P6, R3, R0, RZ ;  /* 0x0000000003147210 */ /* 0x001fe20007fde0ff */
[----:B------:R-:W-:-:S03]  /*1e340*/  IMAD R14, R26, 0x4, R3 ;  /* 0x000000041a0e7824 */ /* 0x000fc600078e0203 */
[----:B------:R-:W-:Y:S01]  /*1e350*/  LEA.HI.X.SX32 R21, R3, R2, 0x1, P6 ;  /* 0x0000000203157211 */ /* 0x000fe200030f0eff */
[----:B------:R-:W-:Y:S01]  /*1e360*/  IMAD R3, R26, 0x4, R14 ;  /* 0x000000041a037824 */ /* 0x000fe200078e020e */
[----:B-1----:R-:W-:-:S03]  /*1e370*/  IADD3 R22, P6, R14, R0, RZ ;  /* 0x000000000e167210 */ /* 0x002fc60007fde0ff */
[----:B------:R0:W-:Y:S01]  /*1e380*/  @P2 STG.E.U8 desc[UR8][R20.64], R6 ;  /* 0x0000000614002986 */ /* 0x0001e2000c101108 */
[----:B------:R-:W-:Y:S02]  /*1e390*/  LEA.HI.X.SX32 R23, R14, R2, 0x1, P6 ;  /* 0x000000020e177211 */ /* 0x000fe400030f0eff */
[----:B------:R-:W-:Y:S02]  /*1e3a0*/  PRMT R16, R16, 0x7773, RZ ;  /* 0x0000777310107816 */ /* 0x000fe400000000ff */
[----:B------:R-:W-:Y:S02]  /*1e3b0*/  PRMT R12, R12, 0x7773, RZ ;  /* 0x000077730c0c7816 */ /* 0x000fe400000000ff */
[C---:B0-----:R-:W-:Y:S01]  /*1e3c0*/  IADD3 R20, P6, R3.reuse, R0, RZ ;  /* 0x0000000003147210 */ /* 0x041fe20007fde0ff */
[----:B------:R0:W-:Y:S03]  /*1e3d0*/  @P1 STG.E.U8 desc[UR8][R22.64], R16 ;  /* 0x0000001016001986 */ /* 0x0001e6000c101108 */
[----:B------:R-:W-:-:S05]  /*1e3e0*/  LEA.HI.X.SX32 R21, R3, R2, 0x1, P6 ;  /* 0x0000000203157211 */ /* 0x000fca00030f0eff */
[----:B------:R1:W-:Y:S01]  /*1e3f0*/  @P5 STG.E.U8 desc[UR8][R20.64], R12 ;  /* 0x0000000c14005986 */ /* 0x0003e2000c101108 */
[----:B0-----:R-:W0:Y:S01]  /*1e400*/  LDC R16, c[0x0][0x248] ;  /* 0x00009200ff107b82 */ /* 0x001e220000000800 */
[----:B----4-:R-:W-:Y:S01]  /*1e410*/  ISETP.LT.AND P4, PT, R24, UR4, !P0 ;  /* 0x0000000418007c0c */ /* 0x010fe2000c781270 */
[----:B------:R-:W-:Y:S02]  /*1e420*/  ULDC UR4, c[0x0][0x22c] ;  /* 0x00008b0000047ab9 */ /* 0x000fe40000000800 */
[----:B-----5:R-:W-:Y:S01]  /*1e430*/  ISETP.LT.AND P3, PT, R29, UR4, !P0 ;  /* 0x000000041d007c0c */ /* 0x020fe2000c761270 */
[----:B------:R-:W-:Y:S01]  /*1e440*/  ULDC UR4, c[0x0][0x22c] ;  /* 0x00008b0000047ab9 */ /* 0x000fe20000000800 */
[----:B------:R-:W4:Y:S01]  /*1e450*/  LDL.LU R29, [R1+0x74] ;  /* 0x00007400011d7983 */ /* 0x000f220000300800 */
[----:B--2---:R-:W-:Y:S01]  /*1e460*/  ISETP.LT.AND P2, PT, R27, UR4, !P0 ;  /* 0x000000041b007c0c */ /* 0x004fe2000c741270 */
[----:B------:R-:W-:Y:S02]  /*1e470*/  ULDC UR4, c[0x0][0x22c] ;  /* 0x00008b0000047ab9 */ /* 0x000fe40000000800 */
[----:B------:R-:W2:Y:S01]  /*1e480*/  LDL.LU R26, [R1+0x78] ;  /* 0x00007800011a7983 */ /* 0x000ea20000300800 */
[----:B---3--:R-:W-:Y:S01]  /*1e490*/  ISETP.LT.AND P1, PT, R25, UR4, !P0 ;  /* 0x0000000419007c0c */ /* 0x008fe2000c721270 */
[----:B------:R-:W-:-:S02]  /*1e4a0*/  ULDC UR4, c[0x0][0x22c] ;  /* 0x00008b0000047ab9 */ /* 0x000fc40000000800 */
[----:B------:R-:W3:Y:S01]  /*1e4b0*/  LDL.LU R27, [R1+0x7c] ;  /* 0x00007c00011b7983 */ /* 0x000ee20000300800 */
[----:B------:R-:W-:Y:S01]  /*1e4c0*/  ISETP.LT.AND P5, PT, R28, UR4, !P0 ;  /* 0x000000041c007c0c */ /* 0x000fe2000c7a1270 */
[----:B0-----:R-:W-:Y:S01]  /*1e4d0*/  IMAD R6, R16, 0x4, R3 ;  /* 0x0000000410067824 */ /* 0x001fe200078e0203 */
[----:B------:R-:W-:Y:S01]  /*1e4e0*/  PRMT R10, R10, 0x7773, RZ ;  /* 0x000077730a0a7816 */ /* 0x000fe200000000ff */
[----:B------:R-:W5:Y:S01]  /*1e4f0*/  LDL.LU R28, [R1+0x80] ;  /* 0x00008000011c7983 */ /* 0x000f620000300800 */
[----:B------:R-:W-:Y:S01]  /*1e500*/  ULDC UR4, c[0x0][0x22c] ;  /* 0x00008b0000047ab9 */ /* 0x000fe20000000800 */
[----:B------:R-:W-:Y:S01]  /*1e510*/  IMAD R3, R16, 0x4, R6 ;  /* 0x0000000410037824 */ /* 0x000fe200078e0206 */
[C---:B------:R-:W-:Y:S01]  /*1e520*/  IADD3 R22, P6, R6.reuse, R0, RZ ;  /* 0x0000000006167210 */ /* 0x040fe20007fde0ff */
[----:B------:R-:W5:Y:S03]  /*1e530*/  LDL.LU R25, [R1+0x84] ;  /* 0x0000840001197983 */ /* 0x000f660000300800 */
[----:B------:R-:W-:Y:S01]  /*1e540*/  LEA.HI.X.SX32 R23, R6, R2, 0x1, P6 ;  /* 0x0000000206177211 */ /* 0x000fe200030f0eff */
[----:B------:R-:W-:Y:S01]  /*1e550*/  IMAD R6, R16, 0x4, R3 ;  /* 0x0000000410067824 */ /* 0x000fe200078e0203 */
[----:B-1----:R-:W-:-:S03]  /*1e560*/  IADD3 R20, P6, R3, R0, RZ ;  /* 0x0000000003147210 */ /* 0x002fc60007fde0ff */
[----:B------:R0:W-:Y:S01]  /*1e570*/  @P4 STG.E.U8 desc[UR8][R22.64], R10 ;  /* 0x0000000a16004986 */ /* 0x0001e2000c101108 */
[----:B------:R-:W-:Y:S01]  /*1e580*/  LEA.HI.X.SX32 R21, R3, R2, 0x1, P6 ;  /* 0x0000000203157211 */ /* 0x000fe200030f0eff */
[----:B------:R-:W-:Y:S01]  /*1e590*/  IMAD R3, R16, 0x4, R6 ;  /* 0x0000000410037824 */ /* 0x000fe200078e0206 */
[----:B------:R-:W-:Y:S02]  /*1e5a0*/  PRMT R4, R4, 0x7773, RZ ;  /* 0x0000777304047816 */ /* 0x000fe400000000ff */
[----:B------:R-:W-:Y:S02]  /*1e5b0*/  PRMT R8, R8, 0x7773, RZ ;  /* 0x0000777308087816 */ /* 0x000fe400000000ff */
[C---:B0-----:R-:W-:Y:S01]  /*1e5c0*/  IADD3 R22, P6, R6.reuse, R0, RZ ;  /* 0x0000000006167210 */ /* 0x041fe20007fde0ff */
[----:B------:R0:W-:Y:S03]  /*1e5d0*/  @P3 STG.E.U8 desc[UR8][R20.64], R4 ;  /* 0x0000000414003986 */ /* 0x0001e6000c101108 */
[----:B------:R-:W-:-:S05]  /*1e5e0*/  LEA.HI.X.SX32 R23, R6, R2, 0x1, P6 ;  /* 0x0000000206177211 */ /* 0x000fca00030f0eff */
[----:B------:R1:W-:Y:S01]  /*1e5f0*/  @P2 STG.E.U8 desc[UR8][R22.64], R8 ;  /* 0x0000000816002986 */ /* 0x0003e2000c101108 */
[----:B0-----:R-:W-:-:S04]  /*1e600*/  IADD3 R20, P6, R3, R0, RZ ;  /* 0x0000000003147210 */ /* 0x001fc80007fde0ff */
[----:B------:R-:W-:Y:S02]  /*1e610*/  LEA.HI.X.SX32 R21, R3, R2, 0x1, P6 ;  /* 0x0000000203157211 */ /* 0x000fe400030f0eff */
[----:B-1----:R-:W-:-:S05]  /*1e620*/  PRMT R8, R15, 0x7770, RZ ;  /* 0x000077700f087816 */ /* 0x002fca00000000ff */
[----:B------:R0:W-:Y:S01]  /*1e630*/  @P1 STG.E.U8 desc[UR8][R20.64], R8 ;  /* 0x0000000814001986 */ /* 0x0001e2000c101108 */
[----:B----4-:R-:W-:Y:S01]  /*1e640*/  ISETP.LT.AND P4, PT, R29, UR4, !P0 ;  /* 0x000000041d007c0c */ /* 0x010fe2000c781270 */
[----:B------:R-:W-:Y:S02]  /*1e650*/  ULDC UR4, c[0x0][0x22c] ;  /* 0x00008b0000047ab9 */ /* 0x000fe40000000800 */
[----:B------:R-:W4:Y:S01]  /*1e660*/  LDL.LU R29, [R1+0x88] ;  /* 0x00008800011d7983 */ /* 0x000f220000300800 */
[----:B--2---:R-:W-:Y:S01]  /*1e670*/  ISETP.LT.AND P3, PT, R26, UR4, !P0 ;  /* 0x000000041a007c0c */ /* 0x004fe2000c761270 */
[----:B------:R-:W-:Y:S02]  /*1e680*/  ULDC UR4, c[0x0][0x22c] ;  /* 0x00008b0000047ab9 */ /* 0x000fe40000000800 */
[----:B---3--:R-:W-:Y:S01]  /*1e690*/  ISETP.LT.AND P2, PT, R27, UR4, !P0 ;  /* 0x000000041b007c0c */ /* 0x008fe2000c741270 */
[----:B------:R-:W-:Y:S01]  /*1e6a0*/  ULDC UR4, c[0x0][0x22c] ;  /* 0x00008b0000047ab9 */ /* 0x000fe20000000800 */
[----:B------:R-:W2:Y:S01]  /*1e6b0*/  LDL.LU R27, [R1+0x8c] ;  /* 0x00008c00011b7983 */ /* 0x000ea20000300800 */
[----:B-----5:R-:W-:Y:S01]  /*1e6c0*/  ISETP.LT.AND P1, PT, R28, UR4, !P0 ;  /* 0x000000041c007c0c */ /* 0x020fe2000c721270 */
[----:B------:R-:W-:-:S02]  /*1e6d0*/  IMAD R6, R16, 0x4, R3 ;  /* 0x0000000410067824 */ /* 0x000fc400078e0203 */
[----:B------:R-:W3:Y:S01]  /*1e6e0*/  LDL.LU R26, [R1+0x90] ;  /* 0x00009000011a7983 */ /* 0x000ee20000300800 */
[----:B------:R-:W-:-:S03]  /*1e6f0*/  ULDC UR4, c[0x0][0x22c] ;  /* 0x00008b0000047ab9 */ /* 0x000fc60000000800 */
[----:B------:R-:W5:Y:S01]  /*1e700*/  LDL.LU R28, [R1+0x94] ;  /* 0x00009400011c7983 */ /* 0x000f620000300800 */
[----:B------:R-:W-:Y:S01]  /*1e710*/  IADD3 R22, P6, R6, R0, RZ ;  /* 0x0000000006167210 */ /* 0x000fe20007fde0ff */
[----:B------:R-:W-:Y:S01]  /*1e720*/  IMAD R4, R16, 0x4, R6 ;  /* 0x0000000410047824 */ /* 0x000fe200078e0206 */
[----:B------:R-:W-:Y:S02]  /*1e730*/  PRMT R3, R19, 0x7770, RZ ;  /* 0x0000777013037816 */ /* 0x000fe400000000ff */
[----:B------:R-:W-:Y:S02]  /*1e740*/  LEA.HI.X.SX32 R23, R6, R2, 0x1, P6 ;  /* 0x0000000206177211 */ /* 0x000fe400030f0eff */
[----:B0-----:R-:W-:-:S03]  /*1e750*/  IADD3 R20, P6, R4, R0, RZ ;  /* 0x0000000004147210 */ /* 0x001fc60007fde0ff */
[----:B------:R0:W-:Y:S01]  /*1e760*/  @P5 STG.E.U8 desc[UR8][R22.64], R3 ;  /* 0x0000000316005986 */ /* 0x0001e2000c101108 */
[----:B------:R-:W-:Y:S02]  /*1e770*/  LEA.HI.X.SX32 R21, R4, R2, 0x1, P6 ;  /* 0x0000000204157211 */ /* 0x000fe400030f0eff */
[----:B------:R-:W-:Y:S01]  /*1e780*/  ISETP.LT.AND P5, PT, R25, UR4, !P0 ;  /* 0x0000000419007c0c */ /* 0x000fe2000c7a1270 */
[----:B------:R-:W-:Y:S01]  /*1e790*/  ULDC UR4, c[0x0][0x22c] ;  /* 0x00008b0000047ab9 */ /* 0x000fe20000000800 */
[----:B0-----:R-:W-:Y:S01]  /*1e7a0*/  IMAD R3, R16, 0x4, R4 ;  /* 0x0000000410037824 */ /* 0x001fe200078e0204 */
[----:B------:R-:W-:-:S04]  /*1e7b0*/  PRMT R4, R7, 0x7770, RZ ;  /* 0x0000777007047816 */ /* 0x000fc800000000ff */
[----:B------:R-:W-:Y:S01]  /*1e7c0*/  IADD3 R22, P6, R3, R0, RZ ;  /* 0x0000000003167210 */ /* 0x000fe20007fde0ff */
[----:B------:R0:W-:Y:S01]  /*1e7d0*/  @P4 STG.E.U8 desc[UR8][R20.64], R4 ;  /* 0x0000000414004986 */ /* 0x0001e2000c101108 */
[----:B------:R-:W-:Y:S02]  /*1e7e0*/  PRMT R6, R17, 0x7770, RZ ;  /* 0x0000777011067816 */ /* 0x000fe400000000ff */
[----:B------:R-:W-:Y:S01]  /*1e7f0*/  LEA.HI.X.SX32 R23, R3, R2, 0x1, P6 ;  /* 0x0000000203177211 */ /* 0x000fe200030f0eff */
[----:B0-----:R-:W-:-:S04]  /*1e800*/  IMAD R4, R16, 0x4, R3 ;  /* 0x0000000410047824 */ /* 0x001fc800078e0203 */
[----:B------:R-:W-:Y:S01]  /*1e810*/  IMAD R3, R16, 0x4, R4 ;  /* 0x0000000410037824 */ /* 0x000fe200078e0204 */
[C---:B------:R-:W-:Y:S01]  /*1e820*/  IADD3 R20, P6, R4.reuse, R0, RZ ;  /* 0x0000000004147210 */ /* 0x040fe20007fde0ff */
[----:B------:R0:W-:Y:S03]  /*1e830*/  @P3 STG.E.U8 desc[UR8][R22.64], R6 ;  /* 0x0000000616003986 */ /* 0x0001e6000c101108 */
[----:B------:R-:W-:Y:S02]  /*1e840*/  LEA.HI.X.SX32 R21, R4, R2, 0x1, P6 ;  /* 0x0000000204157211 */ /* 0x000fe400030f0eff */
[----:B------:R-:W-:Y:S02]  /*1e850*/  PRMT R4, R13, 0x7770, RZ ;  /* 0x000077700d047816 */ /* 0x000fe400000000ff */
[----:B0-----:R-:W-:Y:S02]  /*1e860*/  IADD3 R22, P6, R3, R0, RZ ;  /* 0x0000000003167210 */ /* 0x001fe40007fde0ff */
[----:B------:R-:W-:-:S02]  /*1e870*/  PRMT R6, R11, 0x7770, RZ ;  /* 0x000077700b067816 */ /* 0x000fc400000000ff */
[----:B------:R-:W-:Y:S01]  /*1e880*/  LEA.HI.X.SX32 R23, R3, R2, 0x1, P6 ;  /* 0x0000000203177211 */ /* 0x000fe200030f0eff */
[----:B------:R-:W-:Y:S04]  /*1e890*/  @P2 STG.E.U8 desc[UR8][R20.64], R4 ;  /* 0x0000000414002986 */ /* 0x000fe8000c101108 */
[----:B------:R0:W-:Y:S01]  /*1e8a0*/  @P1 STG.E.U8 desc[UR8][R22.64], R6 ;  /* 0x0000000616001986 */ /* 0x0001e2000c101108 */
[----:B----4-:R-:W-:Y:S01]  /*1e8b0*/  ISETP.LT.AND P4, PT, R29, UR4, !P0 ;  /* 0x000000041d007c0c */ /* 0x010fe2000c781270 */
[----:B------:R-:W-:Y:S02]  /*1e8c0*/  ULDC UR4, c[0x0][0x22c] ;  /* 0x00008b0000047ab9 */ /* 0x000fe40000000800 */
[----:B------:R-:W4:Y:S04]  /*1e8d0*/  LDL.LU R29, [R1+0x98] ;  /* 0x00009800011d7983 */ /* 0x000f280000300800 */
[----:B------:R-:W4:Y:S01]  /*1e8e0*/  LDL.LU R25, [R1+0x9c] ;  /* 0x00009c0001197983 */ /* 0x000f220000300800 */
[----:B--2---:R-:W-:Y:S01]  /*1e8f0*/  ISETP.LT.AND P3, PT, R27, UR4, !P0 ;  /* 0x000000041b007c0c */ /* 0x004fe2000c761270 */
[----:B------:R-:W-:-:S02]  /*1e900*/  ULDC UR4, c[0x0][0x22c] ;  /* 0x00008b0000047ab9 */ /* 0x000fc40000000800 */
[----:B------:R-:W2:Y:S01]  /*1e910*/  LDL.LU R27, [R1+0xa0] ;  /* 0x0000a000011b7983 */ /* 0x000ea20000300800 */
[----:B---3--:R-:W-:Y:S01]  /*1e920*/  ISETP.LT.AND P2, PT, R26, UR4, !P0 ;  /* 0x000000041a007c0c */ /* 0x008fe2000c741270 */
[----:B------:R-:W-:Y:S02]  /*1e930*/  ULDC UR4, c[0x0][0x22c] ;  /* 0x00008b0000047ab9 */ /* 0x000fe40000000800 */
[----:B-----5:R-:W-:Y:S01]  /*1e940*/  ISETP.LT.AND P1, PT, R28, UR4, !P0 ;  /* 0x000000041c007c0c */ /* 0x020fe2000c721270 */
[C---:B------:R-:W-:Y:S01]  /*1e950*/  IMAD R3, R16.reuse, 0x4, R3 ;  /* 0x0000000410037824 */ /* 0x040fe200078e0203 */
[----:B------:R-:W3:Y:S01]  /*1e960*/  LDL.LU R28, [R1+0xa4] ;  /* 0x0000a400011c7983 */ /* 0x000ee20000300800 */
[----:B------:R-:W-:Y:S01]  /*1e970*/  PRMT R8, R5, 0x7770, RZ ;  /* 0x0000777005087816 */ /* 0x000fe200000000ff */
[----:B------:R-:W-:Y:S01]  /*1e980*/  ULDC UR4, c[0x0][0x22c] ;  /* 0x00008b0000047ab9 */ /* 0x000fe20000000800 */
[----:B0-----:R-:W-:Y:S01]  /*1e990*/  IMAD R6, R16, 0x4, R3 ;  /* 0x0000000410067824 */ /* 0x001fe200078e0203 */
[C---:B------:R-:W-:Y:S01]  /*1e9a0*/  IADD3 R20, P6, R3.reuse, R0, RZ ;  /* 0x0000000003147210 */ /* 0x040fe20007fde0ff */
[----:B------:R-:W5:Y:S03]  /*1e9b0*/  LDL.LU R26, [R1+0xa8] ;  /* 0x0000a800011a7983 */ /* 0x000f660000300800 */
[----:B------:R-:W-:-:S02]  /*1e9c0*/  LEA.HI.X.SX32 R21, R3, R2, 0x1, P6 ;  /* 0x0000000203157211 */ /* 0x000fc400030f0eff */
[----:B------:R-:W-:Y:S01]  /*1e9d0*/  IADD3 R22, P6, R6, R0, RZ ;  /* 0x0000000006167210 */ /* 0x000fe20007fde0ff */
[----:B------:R-:W-:Y:S01]  /*1e9e0*/  IMAD R4, R16, 0x4, R6 ;  /* 0x0000000410047824 */ /* 0x000fe200078e0206 */
[----:B------:R-:W-:Y:S02]  /*1e9f0*/  PRMT R3, R9, 0x7770, RZ ;  /* 0x0000777009037816 */ /* 0x000fe400000000ff */
[----:B------:R-:W-:Y:S01]  /*1ea00*/  LEA.HI.X.SX32 R23, R6, R2, 0x1, P6 ;  /* 0x0000000206177211 */ /* 0x000fe200030f0eff */
[----:B------:R0:W-:Y:S04]  /*1ea10*/  @P5 STG.E.U8 desc[UR8][R20.64], R8 ;  /* 0x0000000814005986 */ /* 0x0001e8000c101108 */
[----:B------:R1:W-:Y:S01]  /*1ea20*/  @P4 STG.E.U8 desc[UR8][R22.64], R3 ;  /* 0x0000000316004986 */ /* 0x0003e2000c101108 */
[----:B0-----:R-:W-:Y:S01]  /*1ea30*/  IADD3 R20, P6, R4, R0, RZ ;  /* 0x0000000004147210 */ /* 0x001fe20007fde0ff */
[----:B-1----:R-:W-:-:S03]  /*1ea40*/  IMAD R3, R16, 0x4, R4 ;  /* 0x0000000410037824 */ /* 0x002fc600078e0204 */
[----:B------:R-:W-:Y:S02]  /*1ea50*/  LEA.HI.X.SX32 R21, R4, R2, 0x1, P6 ;  /* 0x0000000204157211 */ /* 0x000fe400030f0eff */
[----:B------:R-:W-:Y:S02]  /*1ea60*/  PRMT R4, R15, 0x7771, RZ ;  /* 0x000077710f047816 */ /* 0x000fe400000000ff */
[----:B------:R-:W-:Y:S02]  /*1ea70*/  IADD3 R22, P6, R3, R0, RZ ;  /* 0x0000000003167210 */ /* 0x000fe40007fde0ff */
[----:B------:R-:W-:Y:S01]  /*1ea80*/  PRMT R6, R19, 0x7771, RZ ;  /* 0x0000777113067816 */ /* 0x000fe200000000ff */
[----:B------:R0:W-:Y:S01]  /*1ea90*/  @P3 STG.E.U8 desc[UR8][R20.64], R4 ;  /* 0x0000000414003986 */ /* 0x0001e2000c101108 */
[----:B------:R-:W-:-:S05]  /*1eaa0*/  LEA.HI.X.SX32 R23, R3, R2, 0x1, P6 ;  /* 0x0000000203177211 */ /* 0x000fca00030f0eff */
[----:B------:R1:W-:Y:S01]  /*1eab0*/  @P2 STG.E.U8 desc[UR8][R22.64], R6 ;  /* 0x0000000616002986 */ /* 0x0003e2000c101108 */
[----:B----4-:R-:W-:Y:S01]  /*1eac0*/  ISETP.LT.AND P5, PT, R29, UR4, !P0 ;  /* 0x000000041d007c0c */ /* 0x010fe2000c7a1270 */
[----:B------:R-:W-:Y:S02]  /*1ead0*/  ULDC UR4, c[0x0][0x22c] ;  /* 0x00008b0000047ab9 */ /* 0x000fe40000000800 */
[----:B------:R-:W4:Y:S01]  /*1eae0*/  LDL.LU R29, [R1+0xac] ;  /* 0x0000ac00011d7983 */ /* 0x000f220000300800 */
[----:B------:R-:W-:Y:S01]  /*1eaf0*/  ISETP.LT.AND P4, PT, R25, UR4, !P0 ;  /* 0x0000000419007c0c */ /* 0x000fe2000c781270 */
[----:B------:R-:W-:Y:S02]  /*1eb00*/  ULDC UR4, c[0x0][0x22c] ;  /* 0x00008b0000047ab9 */ /* 0x000fe40000000800 */
[----:B--2---:R-:W-:Y:S01]  /*1eb10*/  ISETP.LT.AND P3, PT, R27, UR4, !P0 ;  /* 0x000000041b007c0c */ /* 0x004fe2000c761270 */
[----:B------:R-:W-:Y:S01]  /*1eb20*/  ULDC UR4, c[0x0][0x22c] ;  /* 0x00008b0000047ab9 */ /* 0x000fe20000000800 */
[----:B------:R-:W2:Y:S04]  /*1eb30*/  LDL.LU R27, [R1+0xb0] ;  /* 0x0000b000011b7983 */ /* 0x000ea80000300800 */
[----:B------:R-:W2:Y:S01]  /*1eb40*/  LDL.LU R25, [R1+0xb4] ;  /* 0x0000b40001197983 */ /* 0x000ea20000300800 */
[----:B---3--:R-:W-:Y:S01]  /*1eb50*/  ISETP.LT.AND P2, PT, R28, UR4, !P0 ;  /* 0x000000041c007c0c */ /* 0x008fe2000c741270 */
[----:B0-----:R-:W-:-:S02]  /*1eb60*/  IMAD R4, R16, 0x4, R3 ;  /* 0x0000000410047824 */ /* 0x001fc400078e0203 */
[----:B------:R-:W3:Y:S01]  /*1eb70*/  LDL.LU R28, [R1+0xb8] ;  /* 0x0000b800011c7983 */ /* 0x000ee20000300800 */
[----:B-1----:R-:W-:Y:S01]  /*1eb80*/  PRMT R6, R17, 0x7771, RZ ;  /* 0x0000777111067816 */ /* 0x002fe200000000ff */
[----:B------:R-:W-:Y:S01]  /*1eb90*/  ULDC UR4, c[0x0][0x22c] ;  /* 0x00008b0000047ab9 */ /* 0x000fe20000000800 */
[----:B------:R-:W-:Y:S01]  /*1eba0*/  IMAD R3, R16, 0x4, R4 ;  /* 0x0000000410037824 */ /* 0x000fe200078e0204 */
[----:B------:R-:W-:-:S04]  /*1ebb0*/  IADD3 R20, P6, R4, R0, RZ ;  /* 0x0000000004147210 */ /* 0x000fc80007fde0ff */
[----:B------:R-:W-:Y:S02]  /*1ebc0*/  LEA.HI.X.SX32 R21, R4, R2, 0x1, P6 ;  /* 0x0000000204157211 */ /* 0x000fe400030f0eff */
[----:B------:R-:W-:Y:S02]  /*1ebd0*/  IADD3 R22, P6, R3, R0, RZ ;  /* 0x0000000003167210 */ /* 0x000fe40007fde0ff */
[----:B------:R-:W-:Y:S02]  /*1ebe0*/  PRMT R4, R7, 0x7771, RZ ;  /* 0x0000777107047816 */ /* 0x000fe400000000ff */
[----:B------:R-:W-:Y:S01]  /*1ebf0*/  LEA.HI.X.SX32 R23, R3, R2, 0x1, P6 ;  /* 0x0000000203177211 */ /* 0x000fe200030f0eff */
[----:B------:R-:W-:Y:S02]  /*1ec00*/  IMAD R3, R16, 0x4, R3 ;  /* 0x0000000410037824 */ /* 0x000fe400078e0203 */
[----:B------:R0:W-:Y:S01]  /*1ec10*/  @P1 STG.E.U8 desc[UR8][R20.64], R4 ;  /* 0x0000000414001986 */ /* 0x0001e2000c101108 */
[----:B-----5:R-:W-:Y:S01]  /*1ec20*/  ISETP.LT.AND P1, PT, R26, UR4, !P0 ;  /* 0x000000041a007c0c */ /* 0x020fe2000c721270 */
[----:B------:R-:W-:-:S02]  /*1ec30*/  ULDC UR4, c[0x0][0x22c] ;  /* 0x00008b0000047ab9 */ /* 0x000fc40000000800 */
[----:B------:R1:W-:Y:S01]  /*1ec40*/  @P5 STG.E.U8 desc[UR8][R22.64], R6 ;  /* 0x0000000616005986 */ /* 0x0003e2000c101108 */
[----:B------:R-:W-:Y:S02]  /*1ec50*/  PRMT R8, R13, 0x7771, RZ ;  /* 0x000077710d087816 */ /* 0x000fe400000000ff */
[----:B0-----:R-:W-:Y:S01]  /*1ec60*/  IADD3 R20, P6, R3, R0, RZ ;  /* 0x0000000003147210 */ /* 0x001fe20007fde0ff */
[----:B-1----:R-:W-:-:S03]  /*1ec70*/  IMAD R6, R16, 0x4, R3 ;  /* 0x0000000410067824 */ /* 0x002fc600078e0203 */
[----:B------:R-:W-:Y:S01]  /*1ec80*/  LEA.HI.X.SX32 R21, R3, R2, 0x1, P6 ;  /* 0x0000000203157211 */ /* 0x000fe200030f0eff */
[----:B------:R-:W-:Y:S01]  /*1ec90*/  IMAD R4, R16, 0x4, R6 ;  /* 0x0000000410047824 */ /* 0x000fe200078e0206 */
[----:B------:R-:W-:-:S03]  /*1eca0*/  IADD3 R22, P6, R6, R0, RZ ;  /* 0x0000000006167210 */ /* 0x000fc60007fde0ff */
[----:B------:R0:W-:Y:S01]  /*1ecb0*/  @P4 STG.E.U8 desc[UR8][R20.64], R8 ;  /* 0x0000000814004986 */ /* 0x0001e2000c101108 */
[----:B------:R-:W-:Y:S02]  /*1ecc0*/  PRMT R3, R11, 0x7771, RZ ;  /* 0x000077710b037816 */ /* 0x000fe400000000ff */
[----:B------:R-:W-:-:S05]  /*1ecd0*/  LEA.HI.X.SX32 R23, R6, R2, 0x1, P6 ;  /* 0x0000000206177211 */ /* 0x000fca00030f0eff */
[----:B------:R1:W-:Y:S01]  /*1ece0*/  @P3 STG.E.U8 desc[UR8][R22.64], R3 ;  /* 0x0000000316003986 */ /* 0x0003e2000c101108 */
[----:B0-----:R-:W-:-:S04]  /*1ecf0*/  IADD3 R20, P6, R4, R0, RZ ;  /* 0x0000000004147210 */ /* 0x001fc80007fde0ff */
[----:B------:R-:W-:Y:S01]  /*1ed00*/  LEA.HI.X.SX32 R21, R4, R2, 0x1, P6 ;  /* 0x0000000204157211 */ /* 0x000fe200030f0eff */
[----:B-1----:R-:W-:Y:S01]  /*1ed10*/  IMAD R3, R16, 0x4, R4 ;  /* 0x0000000410037824 */ /* 0x002fe200078e0204 */
[----:B------:R-:W-:-:S05]  /*1ed20*/  PRMT R4, R5, 0x7771, RZ ;  /* 0x0000777105047816 */ /* 0x000fca00000000ff */
[----:B------:R0:W-:Y:S01]  /*1ed30*/  @P2 STG.E.U8 desc[UR8][R20.64], R4 ;  /* 0x0000000414002986 */ /* 0x0001e2000c101108 */
[----:B----4-:R-:W-:Y:S01]  /*1ed40*/  ISETP.LT.AND P5, PT, R29, UR4, !P0 ;  /* 0x000000041d007c0c */ /* 0x010fe2000c7a1270 */
[----:B------:R-:W-:Y:S02]  /*1ed50*/  ULDC UR4, c[0x0][0x22c] ;  /* 0x00008b0000047ab9 */ /* 0x000fe40000000800 */
[----:B------:R-:W4:Y:S01]  /*1ed60*/  LDL.LU R29, [R1+0xbc] ;  /* 0x0000bc00011d7983 */ /* 0x000f220000300800 */
[----:B--2---:R-:W-:Y:S01]  /*1ed70*/  ISETP.LT.AND P4, PT, R27, UR4, !P0 ;  /* 0x000000041b007c0c */ /* 0x004fe2000c781270 */
[----:B------:R-:W-:Y:S02]  /*1ed80*/  ULDC UR4, c[0x0][0x22c] ;  /* 0x00008b0000047ab9 */ /* 0x000fe40000000800 */
[----:B------:R-:W2:Y:S01]  /*1ed90*/  LDL.LU R27, [R1+0xc0] ;  /* 0x0000c000011b7983 */ /* 0x000ea20000300800 */
[----:B------:R-:W-:Y:S01]  /*1eda0*/  ISETP.LT.AND P3, PT, R25, UR4, !P0 ;  /* 0x0000000419007c0c */ /* 0x000fe2000c761270 */
[----:B------:R-:W-:-:S02]  /*1edb0*/  ULDC UR4, c[0x0][0x22c] ;  /* 0x00008b0000047ab9 */ /* 0x000fc40000000800 */
[----:B------:R-:W5:Y:S01]  /*1edc0*/  LDL.LU R26, [R1+0xc4] ;  /* 0x0000c400011a7983 */ /* 0x000f620000300800 */
[----:B---3--:R-:W-:Y:S01]  /*1edd0*/  ISETP.LT.AND P2, PT, R28, UR4, !P0 ;  /* 0x000000041c007c0c */ /* 0x008fe2000c741270 */
[C---:B0-----:R-:W-:Y:S02]  /*1ede0*/  IMAD R4, R16.reuse, 0x4, R3 ;  /* 0x0000000410047824 */ /* 0x041fe400078e0203 */
[----:B------:R-:W3:Y:S01]  /*1edf0*/  LDL.LU R28, [R1+0xc8] ;  /* 0x0000c800011c7983 */ /* 0x000ee20000300800 */
[----:B------:R-:W-:Y:S01]  /*1ee00*/  IADD3 R22, P6, R3, R0, RZ ;  /* 0x0000000003167210 */ /* 0x000fe20007fde0ff */
[----:B------:R-:W-:Y:S01]  /*1ee10*/  ULDC UR4, c[0x0][0x22c] ;  /* 0x00008b0000047ab9 */ /* 0x000fe20000000800 */
[----:B------:R-:W-:Y:S01]  /*1ee20*/  PRMT R6, R9, 0x7771, RZ ;  /* 0x0000777109067816 */ /* 0x000fe200000000ff */
[----:B------:R-:W3:Y:S01]  /*1ee30*/  LDL.LU R14, [R1+0xcc] ;  /* 0x0000cc00010e7983 */ /* 0x000ee20000300800 */
[----:B------:R-:W-:Y:S01]  /*1ee40*/  LEA.HI.X.SX32 R23, R3, R2, 0x1, P6 ;  /* 0x0000000203177211 */ /* 0x000fe200030f0eff */
[----:B------:R-:W-:Y:S01]  /*1ee50*/  IMAD R3, R16, 0x4, R4 ;  /* 0x0000000410037824 */ /* 0x000fe200078e0204 */
[C---:B------:R-:W-:Y:S01]  /*1ee60*/  IADD3 R20, P6, R4.reuse, R0, RZ ;  /* 0x0000000004147210 */ /* 0x040fe20007fde0ff */
[----:B------:R-:W3:Y:S03]  /*1ee70*/  LDL.LU R24, [R1+0xd0] ;  /* 0x0000d00001187983 */ /* 0x000ee60000300800 */
[----:B------:R-:W-:Y:S01]  /*1ee80*/  LEA.HI.X.SX32 R21, R4, R2, 0x1, P6 ;  /* 0x0000000204157211 */ /* 0x000fe200030f0eff */
[----:B------:R0:W-:Y:S01]  /*1ee90*/  @P1 STG.E.U8 desc[UR8][R22.64], R6 ;  /* 0x0000000616001986 */ /* 0x0001e2000c101108 */
[----:B------:R-:W-:-:S03]  /*1eea0*/  PRMT R25, R19, 0x7772, RZ ;  /* 0x0000777213197816 */ /* 0x000fc600000000ff */
[----:B------:R-:W3:Y:S01]  /*1eeb0*/  LDL.LU R18, [R1+0xd4] ;  /* 0x0000d40001127983 */ /* 0x000ee20000300800 */
[----:B0-----:R-:W-:-:S04]  /*1eec0*/  IADD3 R22, P6, R3, R0, RZ ;  /* 0x0000000003167210 */ /* 0x001fc80007fde0ff */
[----:B------:R-:W-:Y:S01]  /*1eed0*/  LEA.HI.X.SX32 R23, R3, R2, 0x1, P6 ;  /* 0x0000000203177211 */ /* 0x000fe200030f0eff */
[----:B------:R-:W-:Y:S01]  /*1eee0*/  IMAD R3, R16, 0x4, R3 ;  /* 0x0000000410037824 */ /* 0x000fe200078e0203 */
[----:B------:R-:W-:Y:S02]  /*1eef0*/  PRMT R4, R7, 0x7772, RZ ;  /* 0x0000777207047816 */ /* 0x000fe400000000ff */
[----:B----4-:R-:W-:Y:S01]  /*1ef00*/  ISETP.LT.AND P1, PT, R29, UR4, !P0 ;  /* 0x000000041d007c0c */ /* 0x010fe2000c721270 */
[----:B------:R-:W-:Y:S01]  /*1ef10*/  ULDC UR4, c[0x0][0x22c] ;  /* 0x00008b0000047ab9 */ /* 0x000fe20000000800 */
[----:B------:R-:W-:-:S05]  /*1ef20*/  PRMT R29, R15, 0x7772, RZ ;  /* 0x000077720f1d7816 */ /* 0x000fca00000000ff */
[----:B------:R0:W-:Y:S01]  /*1ef30*/  @P5 STG.E.U8 desc[UR8][R20.64], R29 ;  /* 0x0000001d14005986 */ /* 0x0001e2000c101108 */
[----:B--2---:R-:W-:Y:S01]  /*1ef40*/  ISETP.LT.AND P5, PT, R27, UR4, !P0 ;  /* 0x000000041b007c0c */ /* 0x004fe2000c7a1270 */
[----:B------:R-:W-:Y:S02]  /*1ef50*/  ULDC UR4, c[0x0][0x22c] ;  /* 0x00008b0000047ab9 */ /* 0x000fe40000000800 */
[----:B------:R1:W-:Y:S01]  /*1ef60*/  @P4 STG.E.U8 desc[UR8][R22.64], R25 ;  /* 0x0000001916004986 */ /* 0x0003e2000c101108 */
[----:B-----5:R-:W-:Y:S01]  /*1ef70*/  ISETP.LT.AND P4, PT, R26, UR4, !P0 ;  /* 0x000000041a007c0c */ /* 0x020fe2000c781270 */
[----:B------:R-:W-:Y:S02]  /*1ef80*/  ULDC UR4, c[0x0][0x22c] ;  /* 0x00008b0000047ab9 */ /* 0x000fe40000000800 */
[----:B------:R-:W2:Y:S01]  /*1ef90*/  LDL.LU R26, [R1+0xd8] ;  /* 0x0000d800011a7983 */ /* 0x000ea20000300800 */
[----:B0-----:R-:W-:-:S04]  /*1efa0*/  IADD3 R20, P6, R3, R0, RZ ;  /* 0x0000000003147210 */ /* 0x001fc80007fde0ff */
[----:B------:R-:W-:-:S05]  /*1efb0*/  LEA.HI.X.SX32 R21, R3, R2, 0x1, P6 ;  /* 0x0000000203157211 */ /* 0x000fca00030f0eff */
[----:B------:R0:W-:Y:S01]  /*1efc0*/  @P3 STG.E.U8 desc[UR8][R20.64], R4 ;  /* 0x0000000414003986 */ /* 0x0001e2000c101108 */
[----:B---3--:R-:W-:Y:S01]  /*1efd0*/  ISETP.LT.AND P3, PT, R28, UR4, !P0 ;  /* 0x000000041c007c0c */ /* 0x008fe2000c761270 */
[C---:B------:R-:W-:Y:S01]  /*1efe0*/  IMAD R27, R16.reuse, 0x4, R3 ;  /* 0x00000004101b7824 */ /* 0x040fe200078e0203 */
[----:B------:R-:W-:Y:S01]  /*1eff0*/  PRMT R29, R17, 0x7772, RZ ;  /* 0x00007772111d7816 */ /* 0x000fe200000000ff */
[----:B------:R-:W3:Y:S01]  /*1f000*/  LDL.LU R28, [R1+0xdc] ;  /* 0x0000dc00011c7983 */ /* 0x000ee20000300800 */
[----:B------:R-:W-:Y:S01]  /*1f010*/  ULDC UR4, c[0x0][0x22c] ;  /* 0x00008b0000047ab9 */ /* 0x000fe20000000800 */
[----:B------:R-:W-:Y:S01]  /*1f020*/  IMAD R3, R16, 0x4, R27 ;  /* 0x0000000410037824 */ /* 0x000fe200078e021b */
[----:B-1----:R-:W-:-:S03]  /*1f030*/  IADD3 R22, P6, R27, R0, RZ ;  /* 0x000000001b167210 */ /* 0x002fc60007fde0ff */
[C---:B------:R-:W-:Y:S01]  /*1f040*/  IMAD R25, R16.reuse, 0x4, R3 ;  /* 0x0000000410197824 */ /* 0x040fe200078e0203 */
[----:B------:R-:W-:Y:S02]  /*1f050*/  LEA.HI.X.SX32 R23, R27, R2, 0x1, P6 ;  /* 0x000000021b177211 */ /* 0x000fe400030f0eff */
[----:B0-----:R-:W-:Y:S02]  /*1f060*/  IADD3 R20, P6, R3, R0, RZ ;  /* 0x0000000003147210 */ /* 0x001fe40007fde0ff */
[----:B------:R-:W-:Y:S01]  /*1f070*/  PRMT R27, R13, 0x7772, RZ ;  /* 0x000077720d1b7816 */ /* 0x000fe200000000ff */
[----:B------:R0:W-:Y:S01]  /*1f080*/  @P2 STG.E.U8 desc[UR8][R22.64], R29 ;  /* 0x0000001d16002986 */ /* 0x0001e2000c101108 */
[----:B------:R-:W-:Y:S01]  /*1f090*/  LEA.HI.X.SX32 R21, R3, R2, 0x1, P6 ;  /* 0x0000000203157211 */ /* 0x000fe200030f0eff */
[----:B------:R-:W-:-:S04]  /*1f0a0*/  IMAD R3, R16, 0x4, R25 ;  /* 0x0000000410037824 */ /* 0x000fc800078e0219 */
[----:B------:R1:W-:Y:S01]  /*1f0b0*/  @P1 STG.E.U8 desc[UR8][R20.64], R27 ;  /* 0x0000001b14001986 */ /* 0x0003e2000c101108 */
[----:B0-----:R-:W-:Y:S02]  /*1f0c0*/  IADD3 R22, P6, R25, R0, RZ ;  /* 0x0000000019167210 */ /* 0x001fe40007fde0ff */
[----:B------:R-:W-:Y:S02]  /*1f0d0*/  PRMT R29, R11, 0x7772, RZ ;  /* 0x000077720b1d7816 */ /* 0x000fe400000000ff */
[----:B------:R-:W-:Y:S01]  /*1f0e0*/  LEA.HI.X.SX32 R23, R25, R2, 0x1, P6 ;  /* 0x0000000219177211 */ /* 0x000fe200030f0eff */
[----:B------:R-:W-:Y:S01]  /*1f0f0*/  IMAD R25, R16, 0x4, R3 ;  /* 0x0000000410197824 */ /* 0x000fe200078e0203 */
[C---:B-1----:R-:W-:Y:S02]  /*1f100*/  IADD3 R20, P6, R3.reuse, R0, RZ ;  /* 0x0000000003147210 */ /* 0x042fe40007fde0ff */
[----:B------:R-:W-:Y:S01]  /*1f110*/  ISETP.LT.AND P2, PT, R14, UR4, !P0 ;  /* 0x000000040e007c0c */ /* 0x000fe2000c741270 */
[----:B------:R-:W-:Y:S01]  /*1f120*/  ULDC UR4, c[0x0][0x22c] ;  /* 0x00008b0000047ab9 */ /* 0x000fe20000000800 */
[----:B------:R0:W-:Y:S01]  /*1f130*/  @P5 STG.E.U8 desc[UR8][R22.64], R29 ;  /* 0x0000001d16005986 */ /* 0x0001e2000c101108 */
[----:B------:R-:W-:-:S02]  /*1f140*/  LEA.HI.X.SX32 R21, R3, R2, 0x1, P6 ;  /* 0x0000000203157211 */ /* 0x000fc400030f0eff */
[----:B------:R-:W-:Y:S01]  /*1f150*/  ISETP.LT.AND P1, PT, R24, UR4, !P0 ;  /* 0x0000000418007c0c */ /* 0x000fe2000c721270 */
[----:B------:R-:W-:Y:S01]  /*1f160*/  ULDC UR4, c[0x0][0x22c] ;  /* 0x00008b0000047ab9 */ /* 0x000fe20000000800 */
[----:B------:R-:W-:Y:S01]  /*1f170*/  PRMT R27, R5, 0x7772, RZ ;  /* 0x00007772051b7816 */ /* 0x000fe200000000ff */
[----:B------:R-:W4:Y:S01]  /*1f180*/  LDL.LU R24, [R1+0xe0] ;  /* 0x0000e00001187983 */ /* 0x000f220000300800 */
[----:B------:R-:W-:Y:S01]  /*1f190*/  ISETP.LT.AND P5, PT, R18, UR4, !P0 ;  /* 0x0000000412007c0c */ /* 0x000fe2000c7a1270 */
[----:B------:R-:W-:Y:S01]  /*1f1a0*/  ULDC UR4, c[0x0][0x22c] ;  /* 0x00008b0000047ab9 */ /* 0x000fe20000000800 */
[----:B0-----:R-:W-:Y:S02]  /*1f1b0*/  IADD3 R22, P6, R25, R0, RZ ;  /* 0x0000000019167210 */ /* 0x001fe40007fde0ff */
[----:B------:R-:W-:Y:S02]  /*1f1c0*/  PRMT R6, R9, 0x7772, RZ ;  /* 0x0000777209067816 */ /* 0x000fe400000000ff */
[----:B------:R-:W-:Y:S01]  /*1f1d0*/  LEA.HI.X.SX32 R23, R25, R2, 0x1, P6 ;  /* 0x0000000219177211 */ /* 0x000fe200030f0eff */
[----:B------:R0:W-:Y:S04]  /*1f1e0*/  @P4 STG.E.U8 desc[UR8][R20.64], R27 ;  /* 0x0000001b14004986 */ /* 0x0001e8000c101108 */
[----:B------:R1:W-:Y:S01]  /*1f1f0*/  @P3 STG.E.U8 desc[UR8][R22.64], R6 ;  /* 0x0000000616003986 */ /* 0x0003e2000c101108 */
[----:B--2---:R-:W-:Y:S01]  /*1f200*/  ISETP.LT.AND P4, PT, R26, UR4, !P0 ;  /* 0x000000041a007c0c */ /* 0x004fe2000c781270 */
[----:B------:R-:W-:-:S02]  /*1f210*/  ULDC UR4, c[0x0][0x22c] ;  /* 0x00008b0000047ab9 */ /* 0x000fc40000000800 */
[----:B------:R-:W2:Y:S01]  /*1f220*/  LDL.LU R26, [R1+0xe8] ;  /* 0x0000e800011a7983 */ /* 0x000ea20000300800 */
[----:B---3--:R-:W-:Y:S01]  /*1f230*/  ISETP.LT.AND P3, PT, R28, UR4, !P0 ;  /* 0x000000041c007c0c */ /* 0x008fe2000c761270 */
[C---:B------:R-:W-:Y:S02]  /*1f240*/  IMAD R25, R16.reuse, 0x4, R25 ;  /* 0x0000000410197824 */ /* 0x040fe400078e0219 */
[----:B------:R-:W3:Y:S01]  /*1f250*/  LDL.LU R28, [R1+0xe4] ;  /* 0x0000e400011c7983 */ /* 0x000ee20000300800 */
[----:B------:R-:W-:Y:S01]  /*1f260*/  PRMT R29, R15, 0x7773, RZ ;  /* 0x000077730f1d7816 */ /* 0x000fe200000000ff */
[----:B------:R-:W-:Y:S01]  /*1f270*/  ULDC UR4, c[0x0][0x22c] ;  /* 0x00008b0000047ab9 */ /* 0x000fe20000000800 */
[----:B------:R-:W-:Y:S01]  /*1f280*/  IMAD R3, R16, 0x4, R25 ;  /* 0x0000000410037824 */ /* 0x000fe200078e0219 */
[----:B------:R-:W-:-:S04]  /*1f290*/  IADD3 R14, P6, R25, R0, RZ ;  /* 0x00000000190e7210 */ /* 0x000fc80007fde0ff */
[----:B------:R-:W-:Y:S01]  /*1f2a0*/  LEA.HI.X.SX32 R15, R25, R2, 0x1, P6 ;  /* 0x00000002190f7211 */ /* 0x000fe200030f0eff */
[C---:B0-----:R-:W-:Y:S01]  /*1f2b0*/  IMAD R21, R16.reuse, 0x4, R3 ;  /* 0x0000000410157824 */ /* 0x041fe200078e0203 */
[----:B------:R-:W-:Y:S02]  /*1f2c0*/  IADD3 R18, P6, R3, R0, RZ ;  /* 0x0000000003127210 */ /* 0x000fe40007fde0ff */
[----:B------:R-:W-:Y:S02]  /*1f2d0*/  PRMT R4, R19, 0x7773, RZ ;  /* 0x0000777313047816 */ /* 0x000fe400000000ff */
[----:B------:R-:W-:Y:S01]  /*1f2e0*/  LEA.HI.X.SX32 R19, R3, R2, 0x1, P6 ;  /* 0x0000000203137211 */ /* 0x000fe200030f0eff */
[C---:B------:R-:W-:Y:S01]  /*1f2f0*/  IMAD R3, R16.reuse, 0x4, R21 ;  /* 0x0000000410037824 */ /* 0x040fe200078e0215 */
[----:B------:R0:W-:Y:S03]  /*1f300*/  @P2 STG.E.U8 desc[UR8][R14.64], R29 ;  /* 0x0000001d0e002986 */ /* 0x0001e6000c101108 */
[C---:B-1----:R-:W-:Y:S01]  /*1f310*/  IMAD R23, R16.reuse, 0x4, R3 ;  /* 0x0000000410177824 */ /* 0x042fe200078e0203 */
[----:B------:R1:W-:Y:S03]  /*1f320*/  @P1 STG.E.U8 desc[UR8][R18.64], R4 ;  /* 0x0000000412001986 */ /* 0x0003e6000c101108 */
[----:B------:R-:W-:Y:S01]  /*1f330*/  IMAD R25, R16, 0x4, R23 ;  /* 0x0000000410197824 */ /* 0x000fe200078e0217 */
[----:B0-----:R-:W-:-:S02]  /*1f340*/  IADD3 R14, P6, R21, R0, RZ ;  /* 0x00000000150e7210 */ /* 0x001fc40007fde0ff */
[----:B-1----:R-:W-:Y:S02]  /*1f350*/  IADD3 R18, P1, R3, R0, RZ ;  /* 0x0000000003127210 */ /* 0x002fe40007f3e0ff */
[----:B------:R-:W-:Y:S02]  /*1f360*/  LEA.HI.X.SX32 R15, R21, R2, 0x1, P6 ;  /* 0x00000002150f7211 */ /* 0x000fe400030f0eff */
[----:B------:R-:W-:Y:S02]  /*1f370*/  IADD3 R20, P6, R23, R0, RZ ;  /* 0x0000000017147210 */ /* 0x000fe40007fde0ff */
[----:B------:R-:W-:Y:S01]  /*1f380*/  LEA.HI.X.SX32 R19, R3, R2, 0x1, P1 ;  /* 0x0000000203137211 */ /* 0x000fe200008f0eff */
[----:B------:R-:W-:Y:S01]  /*1f390*/  IMAD R27, R16, 0x4, R25 ;  /* 0x00000004101b7824 */ /* 0x000fe200078e0219 */
[----:B------:R-:W-:Y:S02]  /*1f3a0*/  IADD3 R22, P1, R25, R0, RZ ;  /* 0x0000000019167210 */ /* 0x000fe40007f3e0ff */
[----:B----4-:R-:W-:Y:S01]  /*1f3b0*/  ISETP.LT.AND P2, PT, R24, UR4, !P0 ;  /* 0x0000000418007c0c */ /* 0x010fe2000c741270 */
[----:B------:R-:W-:Y:S01]  /*1f3c0*/  ULDC UR4, c[0x0][0x22c] ;  /* 0x00008b0000047ab9 */ /* 0x000fe20000000800 */
[----:B------:R-:W-:-:S02]  /*1f3d0*/  LEA.HI.X.SX32 R21, R23, R2, 0x1, P6 ;  /* 0x0000000217157211 */ /* 0x000fc400030f0eff */
[----:B------:R-:W-:Y:S02]  /*1f3e0*/  LEA.HI.X.SX32 R23, R25, R2, 0x1, P1 ;  /* 0x0000000219177211 */ /* 0x000fe400008f0eff */
[----:B------:R-:W-:Y:S01]  /*1f3f0*/  IADD3 R24, P6, R27, R0, RZ ;  /* 0x000000001b187210 */ /* 0x000fe20007fde0ff */
[----:B------:R-:W-:Y:S01]  /*1f400*/  IMAD R3, R16, 0x4, R27 ;  /* 0x0000000410037824 */ /* 0x000fe200078e021b */
[----:B------:R-:W-:Y:S02]  /*1f410*/  PRMT R17, R17, 0x7773, RZ ;  /* 0x0000777311117816 */ /* 0x000fe400000000ff */
[----:B------:R-:W-:Y:S02]  /*1f420*/  LEA.HI.X.SX32 R25, R27, R2, 0x1, P6 ;  /* 0x000000021b197211 */ /* 0x000fe400030f0eff */
[----:B------:R-:W-:Y:S02]  /*1f430*/  PRMT R27, R7, 0x7773, RZ ;  /* 0x00007773071b7816 */ /* 0x000fe400000000ff */
[----:B------:R-:W-:-:S02]  /*1f440*/  PRMT R13, R13, 0x7773, RZ ;  /* 0x000077730d0d7816 */ /* 0x000fc400000000ff */
[----:B------:R-:W-:Y:S01]  /*1f450*/  PRMT R11, R11, 0x7773, RZ ;  /* 0x000077730b0b7816 */ /* 0x000fe200000000ff */
[----:B------:R0:W-:Y:S01]  /*1f460*/  @P5 STG.E.U8 desc[UR8][R14.64], R27 ;  /* 0x0000001b0e005986 */ /* 0x0001e2000c101108 */
[----:B------:R-:W-:-:S03]  /*1f470*/  PRMT R5, R5, 0x7773, RZ ;  /* 0x0000777305057816 */ /* 0x000fc600000000ff */
[----:B------:R0:W-:Y:S01]  /*1f480*/  @P4 STG.E.U8 desc[UR8][R18.64], R17 ;  /* 0x0000001112004986 */ /* 0x0001e2000c101108 */
[----:B------:R-:W-:-:S03]  /*1f490*/  IADD3 R6, P6, R3, R0, RZ ;  /* 0x0000000003067210 */ /* 0x000fc60007fde0ff */
[----:B------:R0:W-:Y:S04]  /*1f4a0*/  @P3 STG.E.U8 desc[UR8][R20.64], R13 ;  /* 0x0000000d14003986 */ /* 0x0001e8000c101108 */
[----:B------:R0:W-:Y:S01]  /*1f4b0*/  @P2 STG.E.U8 desc[UR8][R22.64], R11 ;  /* 0x0000000b16002986 */ /* 0x0001e2000c101108 */
[----:B------:R-:W-:Y:S02]  /*1f4c0*/  LEA.HI.X.SX32 R7, R3, R2, 0x1, P6 ;  /* 0x0000000203077211 */ /* 0x000fe400030f0eff */
[----:B------:R-:W-:Y:S02]  /*1f4d0*/  PRMT R9, R9, 0x7773, RZ ;  /* 0x0000777309097816 */ /* 0x000fe400000000ff */
[----:B--2---:R-:W-:Y:S01]  /*1f4e0*/  ISETP.LT.AND P1, PT, R26, UR4, !P0 ;  /* 0x000000041a007c0c */ /* 0x004fe2000c721270 */
[----:B------:R-:W-:-:S02]  /*1f4f0*/  ULDC UR4, c[0x0][0x22c] ;  /* 0x00008b0000047ab9 */ /* 0x000fc40000000800 */
[----:B---3--:R-:W-:-:S10]  /*1f500*/  ISETP.LT.AND P0, PT, R28, UR4, !P0 ;  /* 0x000000041c007c0c */ /* 0x008fd4000c701270 */
[----:B------:R0:W-:Y:S03]  /*1f510*/  @P1 STG.E.U8 desc[UR8][R24.64], R5 ;  /* 0x0000000518001986 */ /* 0x0001e6000c101108 */
[----:B0-----:R-:W-:Y:S05]  /*1f520*/  @!P0 EXIT ;  /* 0x000000000000894d */ /* 0x001fea0003800000 */
[----:B------:R-:W-:Y:S01]  /*1f530*/  STG.E.U8 desc[UR8][R6.64], R9 ;  /* 0x0000000906007986 */ /* 0x000fe2000c101108 */
[----:B------:R-:W-:Y:S05]  /*1f540*/  EXIT ;  /* 0x000000000000794d */ /* 0x000fea0003800000 */
.L_x_3:
[----:B------:R-:W-:-:S00]  /*1f550*/  BRA `(.L_x_3) ;  /* 0xfffffffc00fc7947 */ /* 0x000fc0000383ffff */
[----:B------:R-:W-:-:S00]  /*1f560*/  NOP ;  /* 0x0000000000007918 */ /* 0x000fc00000000000 */
        /* <DEDUP_REMOVED lines=9> */
.L_x_4:


//--------------------- .nv.shared.matmul_kernel  --------------------------
	.section	.nv.shared.matmul_kernel,"aw",@nobits
	.sectionflags	@""
	.align	16
	.zero		1024


//--------------------- .nv.shared.reserved.0     --------------------------
	.section	.nv.shared.reserved.0,"aw",@nobits
	.weak		__nv_reservedSMEM_offset_0_alias
	.size		__nv_reservedSMEM_offset_0_alias, 0, 0
	.other		__nv_reservedSMEM_offset_0_alias,@"STO_CUDA_RESERVED_SHARED STV_DEFAULT"
__nv_reservedSMEM_offset_0_alias:
	.zero		0


//--------------------- .nv.constant0.matmul_kernel --------------------------
	.section	.nv.constant0.matmul_kernel,"a",@progbits
	.sectionflags	@""
	.align	4
.nv.constant0.matmul_kernel:
	.zero		608


//--------------------- SYMBOLS --------------------------

	.type		.nv.reservedSmem.offset0,@object
	.size		.nv.reservedSmem.offset0,0x4
